//
// Generated by NVIDIA NVVM Compiler
//
// Compiler Build ID: CL-36424714
// Cuda compilation tools, release 13.0, V13.0.88
// Based on NVVM 20.0.0
//

.version 9.0
.target sm_100
.address_size 64

	// .globl	_Z19cu_mtxmq_integral_2PKdiS0_iPdiidd
.global .align 4 .b8 count[32];
// _ZZ21cu_mtxmq_integral_211PKdiS0_iPdiiddS0_PbS1_S1_iPlS0_E2Cs has been demoted
// _ZZ21cu_mtxmq_integral_211PKdiS0_iPdiiddS0_PbS1_S1_iPlS0_E5doitS has been demoted
// _ZZ21cu_mtxmq_integral_211PKdiS0_iPdiiddS0_PbS1_S1_iPlS0_E6mufacS has been demoted
// _ZZ21cu_mtxmq_integral_211PKdiS0_iPdiiddS0_PbS1_S1_iPlS0_E7resultS has been demoted
// _ZZ21cu_mtxmq_integral_211PKdiS0_iPdiiddS0_PbS1_S1_iPlS0_E5trank has been demoted
// _ZZ21cu_mtxmq_integral_110PKdiS0_iPdiiddS0_PbS1_S1_iPlS0_E2Cs has been demoted
// _ZZ21cu_mtxmq_integral_110PKdiS0_iPdiiddS0_PbS1_S1_iPlS0_E7resultS has been demoted
// _ZZ21cu_mtxmq_integral_110PKdiS0_iPdiiddS0_PbS1_S1_iPlS0_E5doitS has been demoted
// _ZZ21cu_mtxmq_integral_110PKdiS0_iPdiiddS0_PbS1_S1_iPlS0_E6mufacS has been demoted
// _ZZ21cu_mtxmq_integral_110PKdiS0_iPdiiddS0_PbS1_S1_iPlS0_E2As has been demoted
// _ZZ21cu_mtxmq_integral_110PKdiS0_iPdiiddS0_PbS1_S1_iPlS0_E5trank has been demoted
// _ZZ15cu_transpose_11PdPKdE2AS has been demoted
// _ZZ15cu_transpose_21PdPKdE2AS has been demoted
// _ZZ21cu_mtxmq_integral_204PKdiS0_iPdiiddS0_PKaS0_S1_iPKlS0_E2Cs has been demoted
// _ZZ21cu_mtxmq_integral_204PKdiS0_iPdiiddS0_PKaS0_S1_iPKlS0_E5doitS has been demoted
// _ZZ21cu_mtxmq_integral_204PKdiS0_iPdiiddS0_PKaS0_S1_iPKlS0_E2As has been demoted
// _ZZ21cu_mtxmq_integral_204PKdiS0_iPdiiddS0_PKaS0_S1_iPKlS0_E5trank has been demoted
// _ZZ21cu_mtxmq_integral_113PKdiS0_iPdiiddS0_PaS1_S1_iPlS0_E2Cs has been demoted
// _ZZ21cu_mtxmq_integral_113PKdiS0_iPdiiddS0_PaS1_S1_iPlS0_E7resultS has been demoted
// _ZZ21cu_mtxmq_integral_113PKdiS0_iPdiiddS0_PaS1_S1_iPlS0_E5doitS has been demoted
// _ZZ21cu_mtxmq_integral_113PKdiS0_iPdiiddS0_PaS1_S1_iPlS0_E6mufacS has been demoted
// _ZZ21cu_mtxmq_integral_113PKdiS0_iPdiiddS0_PaS1_S1_iPlS0_E2As has been demoted
// _ZZ21cu_mtxmq_integral_113PKdiS0_iPdiiddS0_PaS1_S1_iPlS0_E5trank has been demoted
.extern .shared .align 16 .b8 Bs[];
.extern .shared .align 16 .b8 Cshare[];

.visible .entry _Z19cu_mtxmq_integral_2PKdiS0_iPdiidd(
	.param .u64 .ptr .align 1 _Z19cu_mtxmq_integral_2PKdiS0_iPdiidd_param_0,
	.param .u32 _Z19cu_mtxmq_integral_2PKdiS0_iPdiidd_param_1,
	.param .u64 .ptr .align 1 _Z19cu_mtxmq_integral_2PKdiS0_iPdiidd_param_2,
	.param .u32 _Z19cu_mtxmq_integral_2PKdiS0_iPdiidd_param_3,
	.param .u64 .ptr .align 1 _Z19cu_mtxmq_integral_2PKdiS0_iPdiidd_param_4,
	.param .u32 _Z19cu_mtxmq_integral_2PKdiS0_iPdiidd_param_5,
	.param .u32 _Z19cu_mtxmq_integral_2PKdiS0_iPdiidd_param_6,
	.param .f64 _Z19cu_mtxmq_integral_2PKdiS0_iPdiidd_param_7,
	.param .f64 _Z19cu_mtxmq_integral_2PKdiS0_iPdiidd_param_8
)
{
	.reg .pred 	%p<22>;
	.reg .b32 	%r<125>;
	.reg .b64 	%rd<77>;
	.reg .b64 	%fd<127>;

	ld.param.u64 	%rd2, [_Z19cu_mtxmq_integral_2PKdiS0_iPdiidd_param_0];
	ld.param.u32 	%r26, [_Z19cu_mtxmq_integral_2PKdiS0_iPdiidd_param_1];
	ld.param.u64 	%rd3, [_Z19cu_mtxmq_integral_2PKdiS0_iPdiidd_param_2];
	ld.param.u32 	%r27, [_Z19cu_mtxmq_integral_2PKdiS0_iPdiidd_param_3];
	ld.param.u64 	%rd4, [_Z19cu_mtxmq_integral_2PKdiS0_iPdiidd_param_4];
	ld.param.u32 	%r28, [_Z19cu_mtxmq_integral_2PKdiS0_iPdiidd_param_6];
	cvta.to.global.u64 	%rd5, %rd3;
	cvta.to.global.u64 	%rd1, %rd4;
	mov.u32 	%r29, %ctaid.x;
	mov.u32 	%r30, %ntid.x;
	mul.lo.s32 	%r1, %r29, %r30;
	mov.u32 	%r2, %tid.x;
	add.s32 	%r3, %r1, %r2;
	cvta.to.global.u64 	%rd6, %rd2;
	mul.wide.s32 	%rd7, %r3, 8;
	add.s64 	%rd8, %rd6, %rd7;
	ld.global.f64 	%fd1, [%rd8];
	mul.wide.s32 	%rd9, %r26, 8;
	add.s64 	%rd10, %rd8, %rd9;
	ld.global.f64 	%fd2, [%rd10];
	bar.sync 	0;
	mul.wide.u32 	%rd11, %r2, 8;
	add.s64 	%rd12, %rd5, %rd11;
	ld.global.f64 	%fd3, [%rd12];
	shl.b32 	%r31, %r2, 3;
	mov.u32 	%r32, Bs;
	add.s32 	%r33, %r32, %r31;
	st.shared.f64 	[%r33], %fd3;
	mul.wide.s32 	%rd13, %r30, 8;
	add.s64 	%rd14, %rd12, %rd13;
	ld.global.f64 	%fd4, [%rd14];
	shl.b32 	%r34, %r30, 3;
	add.s32 	%r35, %r33, %r34;
	st.shared.f64 	[%r35], %fd4;
	add.s64 	%rd15, %rd14, %rd13;
	ld.global.f64 	%fd5, [%rd15];
	add.s32 	%r36, %r35, %r34;
	st.shared.f64 	[%r36], %fd5;
	add.s64 	%rd16, %rd15, %rd13;
	ld.global.f64 	%fd6, [%rd16];
	add.s32 	%r37, %r36, %r34;
	st.shared.f64 	[%r37], %fd6;
	bar.sync 	0;
	mov.u32 	%r38, %nctaid.x;
	add.s32 	%r39, %r38, -1;
	setp.ge.u32 	%p1, %r29, %r39;
	@%p1 bra 	$L__BB0_13;
	setp.lt.s32 	%p13, %r27, 1;
	@%p13 bra 	$L__BB0_25;
	mul.lo.s32 	%r4, %r27, %r3;
	and.b32  	%r5, %r27, 7;
	setp.lt.u32 	%p14, %r27, 8;
	mov.b32 	%r120, 0;
	@%p14 bra 	$L__BB0_5;
	and.b32  	%r120, %r27, 2147483640;
	mov.b32 	%r117, 0;
$L__BB0_4:
	.pragma "nounroll";
	shl.b32 	%r81, %r117, 3;
	add.s32 	%r83, %r32, %r81;
	ld.shared.f64 	%fd67, [%r83];
	fma.rn.f64 	%fd68, %fd1, %fd67, 0d0000000000000000;
	shl.b32 	%r84, %r28, 3;
	add.s32 	%r85, %r83, %r84;
	ld.shared.f64 	%fd69, [%r85];
	fma.rn.f64 	%fd70, %fd2, %fd69, %fd68;
	add.s32 	%r86, %r117, %r4;
	mul.wide.u32 	%rd47, %r86, 8;
	add.s64 	%rd48, %rd1, %rd47;
	st.global.f64 	[%rd48], %fd70;
	bar.sync 	0;
	ld.shared.f64 	%fd71, [%r83+8];
	fma.rn.f64 	%fd72, %fd1, %fd71, 0d0000000000000000;
	ld.shared.f64 	%fd73, [%r85+8];
	fma.rn.f64 	%fd74, %fd2, %fd73, %fd72;
	add.s32 	%r87, %r86, 1;
	mul.wide.u32 	%rd49, %r87, 8;
	add.s64 	%rd50, %rd1, %rd49;
	st.global.f64 	[%rd50], %fd74;
	bar.sync 	0;
	ld.shared.f64 	%fd75, [%r83+16];
	fma.rn.f64 	%fd76, %fd1, %fd75, 0d0000000000000000;
	ld.shared.f64 	%fd77, [%r85+16];
	fma.rn.f64 	%fd78, %fd2, %fd77, %fd76;
	add.s32 	%r88, %r86, 2;
	mul.wide.u32 	%rd51, %r88, 8;
	add.s64 	%rd52, %rd1, %rd51;
	st.global.f64 	[%rd52], %fd78;
	bar.sync 	0;
	ld.shared.f64 	%fd79, [%r83+24];
	fma.rn.f64 	%fd80, %fd1, %fd79, 0d0000000000000000;
	ld.shared.f64 	%fd81, [%r85+24];
	fma.rn.f64 	%fd82, %fd2, %fd81, %fd80;
	add.s32 	%r89, %r86, 3;
	mul.wide.u32 	%rd53, %r89, 8;
	add.s64 	%rd54, %rd1, %rd53;
	st.global.f64 	[%rd54], %fd82;
	bar.sync 	0;
	ld.shared.f64 	%fd83, [%r83+32];
	fma.rn.f64 	%fd84, %fd1, %fd83, 0d0000000000000000;
	ld.shared.f64 	%fd85, [%r85+32];
	fma.rn.f64 	%fd86, %fd2, %fd85, %fd84;
	add.s32 	%r90, %r86, 4;
	mul.wide.u32 	%rd55, %r90, 8;
	add.s64 	%rd56, %rd1, %rd55;
	st.global.f64 	[%rd56], %fd86;
	bar.sync 	0;
	ld.shared.f64 	%fd87, [%r83+40];
	fma.rn.f64 	%fd88, %fd1, %fd87, 0d0000000000000000;
	ld.shared.f64 	%fd89, [%r85+40];
	fma.rn.f64 	%fd90, %fd2, %fd89, %fd88;
	add.s32 	%r91, %r86, 5;
	mul.wide.u32 	%rd57, %r91, 8;
	add.s64 	%rd58, %rd1, %rd57;
	st.global.f64 	[%rd58], %fd90;
	bar.sync 	0;
	ld.shared.f64 	%fd91, [%r83+48];
	fma.rn.f64 	%fd92, %fd1, %fd91, 0d0000000000000000;
	ld.shared.f64 	%fd93, [%r85+48];
	fma.rn.f64 	%fd94, %fd2, %fd93, %fd92;
	add.s32 	%r92, %r86, 6;
	mul.wide.u32 	%rd59, %r92, 8;
	add.s64 	%rd60, %rd1, %rd59;
	st.global.f64 	[%rd60], %fd94;
	bar.sync 	0;
	ld.shared.f64 	%fd95, [%r83+56];
	fma.rn.f64 	%fd96, %fd1, %fd95, 0d0000000000000000;
	ld.shared.f64 	%fd97, [%r85+56];
	fma.rn.f64 	%fd98, %fd2, %fd97, %fd96;
	add.s32 	%r93, %r86, 7;
	mul.wide.u32 	%rd61, %r93, 8;
	add.s64 	%rd62, %rd1, %rd61;
	st.global.f64 	[%rd62], %fd98;
	bar.sync 	0;
	add.s32 	%r117, %r117, 8;
	setp.eq.s32 	%p15, %r117, %r120;
	@%p15 bra 	$L__BB0_5;
	bra.uni 	$L__BB0_4;
$L__BB0_5:
	setp.eq.s32 	%p16, %r5, 0;
	@%p16 bra 	$L__BB0_25;
	and.b32  	%r15, %r27, 3;
	setp.lt.u32 	%p17, %r5, 4;
	@%p17 bra 	$L__BB0_8;
	shl.b32 	%r94, %r120, 3;
	add.s32 	%r96, %r32, %r94;
	ld.shared.f64 	%fd99, [%r96];
	fma.rn.f64 	%fd100, %fd1, %fd99, 0d0000000000000000;
	shl.b32 	%r97, %r28, 3;
	add.s32 	%r98, %r96, %r97;
	ld.shared.f64 	%fd101, [%r98];
	fma.rn.f64 	%fd102, %fd2, %fd101, %fd100;
	add.s32 	%r99, %r120, %r4;
	mul.wide.u32 	%rd63, %r99, 8;
	add.s64 	%rd64, %rd1, %rd63;
	st.global.f64 	[%rd64], %fd102;
	bar.sync 	0;
	ld.shared.f64 	%fd103, [%r96+8];
	fma.rn.f64 	%fd104, %fd1, %fd103, 0d0000000000000000;
	ld.shared.f64 	%fd105, [%r98+8];
	fma.rn.f64 	%fd106, %fd2, %fd105, %fd104;
	add.s32 	%r100, %r99, 1;
	mul.wide.u32 	%rd65, %r100, 8;
	add.s64 	%rd66, %rd1, %rd65;
	st.global.f64 	[%rd66], %fd106;
	bar.sync 	0;
	ld.shared.f64 	%fd107, [%r96+16];
	fma.rn.f64 	%fd108, %fd1, %fd107, 0d0000000000000000;
	ld.shared.f64 	%fd109, [%r98+16];
	fma.rn.f64 	%fd110, %fd2, %fd109, %fd108;
	add.s32 	%r101, %r99, 2;
	mul.wide.u32 	%rd67, %r101, 8;
	add.s64 	%rd68, %rd1, %rd67;
	st.global.f64 	[%rd68], %fd110;
	bar.sync 	0;
	ld.shared.f64 	%fd111, [%r96+24];
	fma.rn.f64 	%fd112, %fd1, %fd111, 0d0000000000000000;
	ld.shared.f64 	%fd113, [%r98+24];
	fma.rn.f64 	%fd114, %fd2, %fd113, %fd112;
	add.s32 	%r102, %r99, 3;
	mul.wide.u32 	%rd69, %r102, 8;
	add.s64 	%rd70, %rd1, %rd69;
	st.global.f64 	[%rd70], %fd114;
	bar.sync 	0;
	add.s32 	%r120, %r120, 4;
$L__BB0_8:
	setp.eq.s32 	%p18, %r15, 0;
	@%p18 bra 	$L__BB0_25;
	setp.eq.s32 	%p19, %r15, 1;
	@%p19 bra 	$L__BB0_11;
	shl.b32 	%r103, %r120, 3;
	add.s32 	%r105, %r32, %r103;
	ld.shared.f64 	%fd115, [%r105];
	fma.rn.f64 	%fd116, %fd1, %fd115, 0d0000000000000000;
	shl.b32 	%r106, %r28, 3;
	add.s32 	%r107, %r105, %r106;
	ld.shared.f64 	%fd117, [%r107];
	fma.rn.f64 	%fd118, %fd2, %fd117, %fd116;
	add.s32 	%r108, %r120, %r4;
	mul.wide.u32 	%rd71, %r108, 8;
	add.s64 	%rd72, %rd1, %rd71;
	st.global.f64 	[%rd72], %fd118;
	bar.sync 	0;
	ld.shared.f64 	%fd119, [%r105+8];
	fma.rn.f64 	%fd120, %fd1, %fd119, 0d0000000000000000;
	ld.shared.f64 	%fd121, [%r107+8];
	fma.rn.f64 	%fd122, %fd2, %fd121, %fd120;
	add.s32 	%r109, %r108, 1;
	mul.wide.u32 	%rd73, %r109, 8;
	add.s64 	%rd74, %rd1, %rd73;
	st.global.f64 	[%rd74], %fd122;
	bar.sync 	0;
	add.s32 	%r120, %r120, 2;
$L__BB0_11:
	and.b32  	%r110, %r27, 1;
	setp.eq.b32 	%p20, %r110, 1;
	not.pred 	%p21, %p20;
	@%p21 bra 	$L__BB0_25;
	shl.b32 	%r111, %r120, 3;
	add.s32 	%r113, %r32, %r111;
	ld.shared.f64 	%fd123, [%r113];
	fma.rn.f64 	%fd124, %fd1, %fd123, 0d0000000000000000;
	shl.b32 	%r114, %r28, 3;
	add.s32 	%r115, %r113, %r114;
	ld.shared.f64 	%fd125, [%r115];
	fma.rn.f64 	%fd126, %fd2, %fd125, %fd124;
	add.s32 	%r116, %r120, %r4;
	mul.wide.u32 	%rd75, %r116, 8;
	add.s64 	%rd76, %rd1, %rd75;
	st.global.f64 	[%rd76], %fd126;
	bar.sync 	0;
	bra.uni 	$L__BB0_25;
$L__BB0_13:
	sub.s32 	%r40, %r26, %r1;
	setp.ge.u32 	%p2, %r2, %r40;
	setp.lt.s32 	%p3, %r27, 1;
	or.pred  	%p4, %p2, %p3;
	@%p4 bra 	$L__BB0_25;
	mul.lo.s32 	%r9, %r27, %r3;
	and.b32  	%r10, %r27, 7;
	setp.lt.u32 	%p5, %r27, 8;
	mov.b32 	%r123, 0;
	@%p5 bra 	$L__BB0_17;
	and.b32  	%r123, %r27, 2147483640;
	mov.b32 	%r118, 0;
$L__BB0_16:
	.pragma "nounroll";
	shl.b32 	%r43, %r118, 3;
	add.s32 	%r45, %r32, %r43;
	ld.shared.f64 	%fd7, [%r45];
	fma.rn.f64 	%fd8, %fd1, %fd7, 0d0000000000000000;
	shl.b32 	%r46, %r28, 3;
	add.s32 	%r47, %r45, %r46;
	ld.shared.f64 	%fd9, [%r47];
	fma.rn.f64 	%fd10, %fd2, %fd9, %fd8;
	add.s32 	%r48, %r118, %r9;
	mul.wide.u32 	%rd17, %r48, 8;
	add.s64 	%rd18, %rd1, %rd17;
	st.global.f64 	[%rd18], %fd10;
	bar.sync 	0;
	ld.shared.f64 	%fd11, [%r45+8];
	fma.rn.f64 	%fd12, %fd1, %fd11, 0d0000000000000000;
	ld.shared.f64 	%fd13, [%r47+8];
	fma.rn.f64 	%fd14, %fd2, %fd13, %fd12;
	add.s32 	%r49, %r48, 1;
	mul.wide.u32 	%rd19, %r49, 8;
	add.s64 	%rd20, %rd1, %rd19;
	st.global.f64 	[%rd20], %fd14;
	bar.sync 	0;
	ld.shared.f64 	%fd15, [%r45+16];
	fma.rn.f64 	%fd16, %fd1, %fd15, 0d0000000000000000;
	ld.shared.f64 	%fd17, [%r47+16];
	fma.rn.f64 	%fd18, %fd2, %fd17, %fd16;
	add.s32 	%r50, %r48, 2;
	mul.wide.u32 	%rd21, %r50, 8;
	add.s64 	%rd22, %rd1, %rd21;
	st.global.f64 	[%rd22], %fd18;
	bar.sync 	0;
	ld.shared.f64 	%fd19, [%r45+24];
	fma.rn.f64 	%fd20, %fd1, %fd19, 0d0000000000000000;
	ld.shared.f64 	%fd21, [%r47+24];
	fma.rn.f64 	%fd22, %fd2, %fd21, %fd20;
	add.s32 	%r51, %r48, 3;
	mul.wide.u32 	%rd23, %r51, 8;
	add.s64 	%rd24, %rd1, %rd23;
	st.global.f64 	[%rd24], %fd22;
	bar.sync 	0;
	ld.shared.f64 	%fd23, [%r45+32];
	fma.rn.f64 	%fd24, %fd1, %fd23, 0d0000000000000000;
	ld.shared.f64 	%fd25, [%r47+32];
	fma.rn.f64 	%fd26, %fd2, %fd25, %fd24;
	add.s32 	%r52, %r48, 4;
	mul.wide.u32 	%rd25, %r52, 8;
	add.s64 	%rd26, %rd1, %rd25;
	st.global.f64 	[%rd26], %fd26;
	bar.sync 	0;
	ld.shared.f64 	%fd27, [%r45+40];
	fma.rn.f64 	%fd28, %fd1, %fd27, 0d0000000000000000;
	ld.shared.f64 	%fd29, [%r47+40];
	fma.rn.f64 	%fd30, %fd2, %fd29, %fd28;
	add.s32 	%r53, %r48, 5;
	mul.wide.u32 	%rd27, %r53, 8;
	add.s64 	%rd28, %rd1, %rd27;
	st.global.f64 	[%rd28], %fd30;
	bar.sync 	0;
	ld.shared.f64 	%fd31, [%r45+48];
	fma.rn.f64 	%fd32, %fd1, %fd31, 0d0000000000000000;
	ld.shared.f64 	%fd33, [%r47+48];
	fma.rn.f64 	%fd34, %fd2, %fd33, %fd32;
	add.s32 	%r54, %r48, 6;
	mul.wide.u32 	%rd29, %r54, 8;
	add.s64 	%rd30, %rd1, %rd29;
	st.global.f64 	[%rd30], %fd34;
	bar.sync 	0;
	ld.shared.f64 	%fd35, [%r45+56];
	fma.rn.f64 	%fd36, %fd1, %fd35, 0d0000000000000000;
	ld.shared.f64 	%fd37, [%r47+56];
	fma.rn.f64 	%fd38, %fd2, %fd37, %fd36;
	add.s32 	%r55, %r48, 7;
	mul.wide.u32 	%rd31, %r55, 8;
	add.s64 	%rd32, %rd1, %rd31;
	st.global.f64 	[%rd32], %fd38;
	bar.sync 	0;
	add.s32 	%r118, %r118, 8;
	setp.eq.s32 	%p6, %r118, %r123;
	@%p6 bra 	$L__BB0_17;
	bra.uni 	$L__BB0_16;
$L__BB0_17:
	setp.eq.s32 	%p7, %r10, 0;
	@%p7 bra 	$L__BB0_25;
	and.b32  	%r21, %r27, 3;
	setp.lt.u32 	%p8, %r10, 4;
	@%p8 bra 	$L__BB0_20;
	shl.b32 	%r56, %r123, 3;
	add.s32 	%r58, %r32, %r56;
	ld.shared.f64 	%fd39, [%r58];
	fma.rn.f64 	%fd40, %fd1, %fd39, 0d0000000000000000;
	shl.b32 	%r59, %r28, 3;
	add.s32 	%r60, %r58, %r59;
	ld.shared.f64 	%fd41, [%r60];
	fma.rn.f64 	%fd42, %fd2, %fd41, %fd40;
	add.s32 	%r61, %r123, %r9;
	mul.wide.u32 	%rd33, %r61, 8;
	add.s64 	%rd34, %rd1, %rd33;
	st.global.f64 	[%rd34], %fd42;
	bar.sync 	0;
	ld.shared.f64 	%fd43, [%r58+8];
	fma.rn.f64 	%fd44, %fd1, %fd43, 0d0000000000000000;
	ld.shared.f64 	%fd45, [%r60+8];
	fma.rn.f64 	%fd46, %fd2, %fd45, %fd44;
	add.s32 	%r62, %r61, 1;
	mul.wide.u32 	%rd35, %r62, 8;
	add.s64 	%rd36, %rd1, %rd35;
	st.global.f64 	[%rd36], %fd46;
	bar.sync 	0;
	ld.shared.f64 	%fd47, [%r58+16];
	fma.rn.f64 	%fd48, %fd1, %fd47, 0d0000000000000000;
	ld.shared.f64 	%fd49, [%r60+16];
	fma.rn.f64 	%fd50, %fd2, %fd49, %fd48;
	add.s32 	%r63, %r61, 2;
	mul.wide.u32 	%rd37, %r63, 8;
	add.s64 	%rd38, %rd1, %rd37;
	st.global.f64 	[%rd38], %fd50;
	bar.sync 	0;
	ld.shared.f64 	%fd51, [%r58+24];
	fma.rn.f64 	%fd52, %fd1, %fd51, 0d0000000000000000;
	ld.shared.f64 	%fd53, [%r60+24];
	fma.rn.f64 	%fd54, %fd2, %fd53, %fd52;
	add.s32 	%r64, %r61, 3;
	mul.wide.u32 	%rd39, %r64, 8;
	add.s64 	%rd40, %rd1, %rd39;
	st.global.f64 	[%rd40], %fd54;
	bar.sync 	0;
	add.s32 	%r123, %r123, 4;
$L__BB0_20:
	setp.eq.s32 	%p9, %r21, 0;
	@%p9 bra 	$L__BB0_25;
	setp.eq.s32 	%p10, %r21, 1;
	@%p10 bra 	$L__BB0_23;
	shl.b32 	%r65, %r123, 3;
	add.s32 	%r67, %r32, %r65;
	ld.shared.f64 	%fd55, [%r67];
	fma.rn.f64 	%fd56, %fd1, %fd55, 0d0000000000000000;
	shl.b32 	%r68, %r28, 3;
	add.s32 	%r69, %r67, %r68;
	ld.shared.f64 	%fd57, [%r69];
	fma.rn.f64 	%fd58, %fd2, %fd57, %fd56;
	add.s32 	%r70, %r123, %r9;
	mul.wide.u32 	%rd41, %r70, 8;
	add.s64 	%rd42, %rd1, %rd41;
	st.global.f64 	[%rd42], %fd58;
	bar.sync 	0;
	ld.shared.f64 	%fd59, [%r67+8];
	fma.rn.f64 	%fd60, %fd1, %fd59, 0d0000000000000000;
	ld.shared.f64 	%fd61, [%r69+8];
	fma.rn.f64 	%fd62, %fd2, %fd61, %fd60;
	add.s32 	%r71, %r70, 1;
	mul.wide.u32 	%rd43, %r71, 8;
	add.s64 	%rd44, %rd1, %rd43;
	st.global.f64 	[%rd44], %fd62;
	bar.sync 	0;
	add.s32 	%r123, %r123, 2;
$L__BB0_23:
	and.b32  	%r72, %r27, 1;
	setp.eq.b32 	%p11, %r72, 1;
	not.pred 	%p12, %p11;
	@%p12 bra 	$L__BB0_25;
	shl.b32 	%r73, %r123, 3;
	add.s32 	%r75, %r32, %r73;
	ld.shared.f64 	%fd63, [%r75];
	fma.rn.f64 	%fd64, %fd1, %fd63, 0d0000000000000000;
	shl.b32 	%r76, %r28, 3;
	add.s32 	%r77, %r75, %r76;
	ld.shared.f64 	%fd65, [%r77];
	fma.rn.f64 	%fd66, %fd2, %fd65, %fd64;
	add.s32 	%r78, %r123, %r9;
	mul.wide.u32 	%rd45, %r78, 8;
	add.s64 	%rd46, %rd1, %rd45;
	st.global.f64 	[%rd46], %fd66;
	bar.sync 	0;
$L__BB0_25:
	ret;

}
	// .globl	_Z19cu_mtxmq_integral_4PKdiS0_iPdiidd
.visible .entry _Z19cu_mtxmq_integral_4PKdiS0_iPdiidd(
	.param .u64 .ptr .align 1 _Z19cu_mtxmq_integral_4PKdiS0_iPdiidd_param_0,
	.param .u32 _Z19cu_mtxmq_integral_4PKdiS0_iPdiidd_param_1,
	.param .u64 .ptr .align 1 _Z19cu_mtxmq_integral_4PKdiS0_iPdiidd_param_2,
	.param .u32 _Z19cu_mtxmq_integral_4PKdiS0_iPdiidd_param_3,
	.param .u64 .ptr .align 1 _Z19cu_mtxmq_integral_4PKdiS0_iPdiidd_param_4,
	.param .u32 _Z19cu_mtxmq_integral_4PKdiS0_iPdiidd_param_5,
	.param .u32 _Z19cu_mtxmq_integral_4PKdiS0_iPdiidd_param_6,
	.param .f64 _Z19cu_mtxmq_integral_4PKdiS0_iPdiidd_param_7,
	.param .f64 _Z19cu_mtxmq_integral_4PKdiS0_iPdiidd_param_8
)
{
	.reg .pred 	%p<18>;
	.reg .b32 	%r<103>;
	.reg .b64 	%rd<47>;
	.reg .b64 	%fd<121>;

	ld.param.u64 	%rd2, [_Z19cu_mtxmq_integral_4PKdiS0_iPdiidd_param_0];
	ld.param.u32 	%r20, [_Z19cu_mtxmq_integral_4PKdiS0_iPdiidd_param_1];
	ld.param.u64 	%rd3, [_Z19cu_mtxmq_integral_4PKdiS0_iPdiidd_param_2];
	ld.param.u32 	%r21, [_Z19cu_mtxmq_integral_4PKdiS0_iPdiidd_param_3];
	ld.param.u64 	%rd4, [_Z19cu_mtxmq_integral_4PKdiS0_iPdiidd_param_4];
	ld.param.u32 	%r22, [_Z19cu_mtxmq_integral_4PKdiS0_iPdiidd_param_6];
	cvta.to.global.u64 	%rd5, %rd3;
	cvta.to.global.u64 	%rd1, %rd4;
	mov.u32 	%r23, %ctaid.x;
	mov.u32 	%r24, %ntid.x;
	mul.lo.s32 	%r1, %r23, %r24;
	mov.u32 	%r2, %tid.x;
	add.s32 	%r3, %r1, %r2;
	cvta.to.global.u64 	%rd6, %rd2;
	mul.wide.s32 	%rd7, %r3, 8;
	add.s64 	%rd8, %rd6, %rd7;
	ld.global.f64 	%fd1, [%rd8];
	mul.wide.s32 	%rd9, %r20, 8;
	add.s64 	%rd10, %rd8, %rd9;
	ld.global.f64 	%fd2, [%rd10];
	add.s64 	%rd11, %rd10, %rd9;
	ld.global.f64 	%fd3, [%rd11];
	add.s64 	%rd12, %rd11, %rd9;
	ld.global.f64 	%fd4, [%rd12];
	bar.sync 	0;
	mul.wide.u32 	%rd13, %r2, 8;
	add.s64 	%rd14, %rd5, %rd13;
	ld.global.f64 	%fd5, [%rd14];
	shl.b32 	%r25, %r2, 3;
	mov.u32 	%r26, Bs;
	add.s32 	%r27, %r26, %r25;
	st.shared.f64 	[%r27], %fd5;
	mul.wide.s32 	%rd15, %r24, 8;
	add.s64 	%rd16, %rd14, %rd15;
	ld.global.f64 	%fd6, [%rd16];
	shl.b32 	%r28, %r24, 3;
	add.s32 	%r29, %r27, %r28;
	st.shared.f64 	[%r29], %fd6;
	add.s64 	%rd17, %rd16, %rd15;
	ld.global.f64 	%fd7, [%rd17];
	add.s32 	%r30, %r29, %r28;
	st.shared.f64 	[%r30], %fd7;
	add.s64 	%rd18, %rd17, %rd15;
	ld.global.f64 	%fd8, [%rd18];
	add.s32 	%r31, %r30, %r28;
	st.shared.f64 	[%r31], %fd8;
	bar.sync 	0;
	mov.u32 	%r32, %nctaid.x;
	add.s32 	%r33, %r32, -1;
	setp.ge.u32 	%p1, %r23, %r33;
	@%p1 bra 	$L__BB1_10;
	setp.lt.s32 	%p11, %r21, 1;
	@%p11 bra 	$L__BB1_19;
	mul.lo.s32 	%r4, %r21, %r3;
	and.b32  	%r5, %r21, 3;
	setp.lt.u32 	%p12, %r21, 4;
	mov.b32 	%r100, 0;
	@%p12 bra 	$L__BB1_5;
	and.b32  	%r100, %r21, 2147483644;
	mov.b32 	%r97, 0;
$L__BB1_4:
	.pragma "nounroll";
	shl.b32 	%r68, %r97, 3;
	add.s32 	%r70, %r26, %r68;
	ld.shared.f64 	%fd65, [%r70];
	fma.rn.f64 	%fd66, %fd1, %fd65, 0d0000000000000000;
	shl.b32 	%r71, %r22, 3;
	add.s32 	%r72, %r70, %r71;
	ld.shared.f64 	%fd67, [%r72];
	fma.rn.f64 	%fd68, %fd2, %fd67, %fd66;
	add.s32 	%r73, %r72, %r71;
	ld.shared.f64 	%fd69, [%r73];
	fma.rn.f64 	%fd70, %fd3, %fd69, %fd68;
	add.s32 	%r74, %r73, %r71;
	ld.shared.f64 	%fd71, [%r74];
	fma.rn.f64 	%fd72, %fd4, %fd71, %fd70;
	add.s32 	%r75, %r97, %r4;
	mul.wide.u32 	%rd33, %r75, 8;
	add.s64 	%rd34, %rd1, %rd33;
	st.global.f64 	[%rd34], %fd72;
	bar.sync 	0;
	ld.shared.f64 	%fd73, [%r70+8];
	fma.rn.f64 	%fd74, %fd1, %fd73, 0d0000000000000000;
	ld.shared.f64 	%fd75, [%r72+8];
	fma.rn.f64 	%fd76, %fd2, %fd75, %fd74;
	ld.shared.f64 	%fd77, [%r73+8];
	fma.rn.f64 	%fd78, %fd3, %fd77, %fd76;
	ld.shared.f64 	%fd79, [%r74+8];
	fma.rn.f64 	%fd80, %fd4, %fd79, %fd78;
	add.s32 	%r76, %r75, 1;
	mul.wide.u32 	%rd35, %r76, 8;
	add.s64 	%rd36, %rd1, %rd35;
	st.global.f64 	[%rd36], %fd80;
	bar.sync 	0;
	ld.shared.f64 	%fd81, [%r70+16];
	fma.rn.f64 	%fd82, %fd1, %fd81, 0d0000000000000000;
	ld.shared.f64 	%fd83, [%r72+16];
	fma.rn.f64 	%fd84, %fd2, %fd83, %fd82;
	ld.shared.f64 	%fd85, [%r73+16];
	fma.rn.f64 	%fd86, %fd3, %fd85, %fd84;
	ld.shared.f64 	%fd87, [%r74+16];
	fma.rn.f64 	%fd88, %fd4, %fd87, %fd86;
	add.s32 	%r77, %r75, 2;
	mul.wide.u32 	%rd37, %r77, 8;
	add.s64 	%rd38, %rd1, %rd37;
	st.global.f64 	[%rd38], %fd88;
	bar.sync 	0;
	ld.shared.f64 	%fd89, [%r70+24];
	fma.rn.f64 	%fd90, %fd1, %fd89, 0d0000000000000000;
	ld.shared.f64 	%fd91, [%r72+24];
	fma.rn.f64 	%fd92, %fd2, %fd91, %fd90;
	ld.shared.f64 	%fd93, [%r73+24];
	fma.rn.f64 	%fd94, %fd3, %fd93, %fd92;
	ld.shared.f64 	%fd95, [%r74+24];
	fma.rn.f64 	%fd96, %fd4, %fd95, %fd94;
	add.s32 	%r78, %r75, 3;
	mul.wide.u32 	%rd39, %r78, 8;
	add.s64 	%rd40, %rd1, %rd39;
	st.global.f64 	[%rd40], %fd96;
	bar.sync 	0;
	add.s32 	%r97, %r97, 4;
	setp.eq.s32 	%p13, %r97, %r100;
	@%p13 bra 	$L__BB1_5;
	bra.uni 	$L__BB1_4;
$L__BB1_5:
	setp.eq.s32 	%p14, %r5, 0;
	@%p14 bra 	$L__BB1_19;
	setp.eq.s32 	%p15, %r5, 1;
	@%p15 bra 	$L__BB1_8;
	shl.b32 	%r79, %r100, 3;
	add.s32 	%r81, %r26, %r79;
	ld.shared.f64 	%fd97, [%r81];
	fma.rn.f64 	%fd98, %fd1, %fd97, 0d0000000000000000;
	shl.b32 	%r82, %r22, 3;
	add.s32 	%r83, %r81, %r82;
	ld.shared.f64 	%fd99, [%r83];
	fma.rn.f64 	%fd100, %fd2, %fd99, %fd98;
	add.s32 	%r84, %r83, %r82;
	ld.shared.f64 	%fd101, [%r84];
	fma.rn.f64 	%fd102, %fd3, %fd101, %fd100;
	add.s32 	%r85, %r84, %r82;
	ld.shared.f64 	%fd103, [%r85];
	fma.rn.f64 	%fd104, %fd4, %fd103, %fd102;
	add.s32 	%r86, %r100, %r4;
	mul.wide.u32 	%rd41, %r86, 8;
	add.s64 	%rd42, %rd1, %rd41;
	st.global.f64 	[%rd42], %fd104;
	bar.sync 	0;
	ld.shared.f64 	%fd105, [%r81+8];
	fma.rn.f64 	%fd106, %fd1, %fd105, 0d0000000000000000;
	ld.shared.f64 	%fd107, [%r83+8];
	fma.rn.f64 	%fd108, %fd2, %fd107, %fd106;
	ld.shared.f64 	%fd109, [%r84+8];
	fma.rn.f64 	%fd110, %fd3, %fd109, %fd108;
	ld.shared.f64 	%fd111, [%r85+8];
	fma.rn.f64 	%fd112, %fd4, %fd111, %fd110;
	add.s32 	%r87, %r86, 1;
	mul.wide.u32 	%rd43, %r87, 8;
	add.s64 	%rd44, %rd1, %rd43;
	st.global.f64 	[%rd44], %fd112;
	bar.sync 	0;
	add.s32 	%r100, %r100, 2;
$L__BB1_8:
	and.b32  	%r88, %r21, 1;
	setp.eq.b32 	%p16, %r88, 1;
	not.pred 	%p17, %p16;
	@%p17 bra 	$L__BB1_19;
	shl.b32 	%r89, %r100, 3;
	add.s32 	%r91, %r26, %r89;
	ld.shared.f64 	%fd113, [%r91];
	fma.rn.f64 	%fd114, %fd1, %fd113, 0d0000000000000000;
	shl.b32 	%r92, %r22, 3;
	add.s32 	%r93, %r91, %r92;
	ld.shared.f64 	%fd115, [%r93];
	fma.rn.f64 	%fd116, %fd2, %fd115, %fd114;
	add.s32 	%r94, %r93, %r92;
	ld.shared.f64 	%fd117, [%r94];
	fma.rn.f64 	%fd118, %fd3, %fd117, %fd116;
	add.s32 	%r95, %r94, %r92;
	ld.shared.f64 	%fd119, [%r95];
	fma.rn.f64 	%fd120, %fd4, %fd119, %fd118;
	add.s32 	%r96, %r100, %r4;
	mul.wide.u32 	%rd45, %r96, 8;
	add.s64 	%rd46, %rd1, %rd45;
	st.global.f64 	[%rd46], %fd120;
	bar.sync 	0;
	bra.uni 	$L__BB1_19;
$L__BB1_10:
	sub.s32 	%r34, %r20, %r1;
	setp.ge.u32 	%p2, %r2, %r34;
	setp.lt.s32 	%p3, %r21, 1;
	or.pred  	%p4, %p2, %p3;
	@%p4 bra 	$L__BB1_19;
	mul.lo.s32 	%r9, %r21, %r3;
	and.b32  	%r10, %r21, 3;
	setp.lt.u32 	%p5, %r21, 4;
	mov.b32 	%r102, 0;
	@%p5 bra 	$L__BB1_14;
	and.b32  	%r102, %r21, 2147483644;
	mov.b32 	%r98, 0;
$L__BB1_13:
	.pragma "nounroll";
	shl.b32 	%r37, %r98, 3;
	add.s32 	%r39, %r26, %r37;
	ld.shared.f64 	%fd9, [%r39];
	fma.rn.f64 	%fd10, %fd1, %fd9, 0d0000000000000000;
	shl.b32 	%r40, %r22, 3;
	add.s32 	%r41, %r39, %r40;
	ld.shared.f64 	%fd11, [%r41];
	fma.rn.f64 	%fd12, %fd2, %fd11, %fd10;
	add.s32 	%r42, %r41, %r40;
	ld.shared.f64 	%fd13, [%r42];
	fma.rn.f64 	%fd14, %fd3, %fd13, %fd12;
	add.s32 	%r43, %r42, %r40;
	ld.shared.f64 	%fd15, [%r43];
	fma.rn.f64 	%fd16, %fd4, %fd15, %fd14;
	add.s32 	%r44, %r98, %r9;
	mul.wide.u32 	%rd19, %r44, 8;
	add.s64 	%rd20, %rd1, %rd19;
	st.global.f64 	[%rd20], %fd16;
	bar.sync 	0;
	ld.shared.f64 	%fd17, [%r39+8];
	fma.rn.f64 	%fd18, %fd1, %fd17, 0d0000000000000000;
	ld.shared.f64 	%fd19, [%r41+8];
	fma.rn.f64 	%fd20, %fd2, %fd19, %fd18;
	ld.shared.f64 	%fd21, [%r42+8];
	fma.rn.f64 	%fd22, %fd3, %fd21, %fd20;
	ld.shared.f64 	%fd23, [%r43+8];
	fma.rn.f64 	%fd24, %fd4, %fd23, %fd22;
	add.s32 	%r45, %r44, 1;
	mul.wide.u32 	%rd21, %r45, 8;
	add.s64 	%rd22, %rd1, %rd21;
	st.global.f64 	[%rd22], %fd24;
	bar.sync 	0;
	ld.shared.f64 	%fd25, [%r39+16];
	fma.rn.f64 	%fd26, %fd1, %fd25, 0d0000000000000000;
	ld.shared.f64 	%fd27, [%r41+16];
	fma.rn.f64 	%fd28, %fd2, %fd27, %fd26;
	ld.shared.f64 	%fd29, [%r42+16];
	fma.rn.f64 	%fd30, %fd3, %fd29, %fd28;
	ld.shared.f64 	%fd31, [%r43+16];
	fma.rn.f64 	%fd32, %fd4, %fd31, %fd30;
	add.s32 	%r46, %r44, 2;
	mul.wide.u32 	%rd23, %r46, 8;
	add.s64 	%rd24, %rd1, %rd23;
	st.global.f64 	[%rd24], %fd32;
	bar.sync 	0;
	ld.shared.f64 	%fd33, [%r39+24];
	fma.rn.f64 	%fd34, %fd1, %fd33, 0d0000000000000000;
	ld.shared.f64 	%fd35, [%r41+24];
	fma.rn.f64 	%fd36, %fd2, %fd35, %fd34;
	ld.shared.f64 	%fd37, [%r42+24];
	fma.rn.f64 	%fd38, %fd3, %fd37, %fd36;
	ld.shared.f64 	%fd39, [%r43+24];
	fma.rn.f64 	%fd40, %fd4, %fd39, %fd38;
	add.s32 	%r47, %r44, 3;
	mul.wide.u32 	%rd25, %r47, 8;
	add.s64 	%rd26, %rd1, %rd25;
	st.global.f64 	[%rd26], %fd40;
	bar.sync 	0;
	add.s32 	%r98, %r98, 4;
	setp.eq.s32 	%p6, %r98, %r102;
	@%p6 bra 	$L__BB1_14;
	bra.uni 	$L__BB1_13;
$L__BB1_14:
	setp.eq.s32 	%p7, %r10, 0;
	@%p7 bra 	$L__BB1_19;
	setp.eq.s32 	%p8, %r10, 1;
	@%p8 bra 	$L__BB1_17;
	shl.b32 	%r48, %r102, 3;
	add.s32 	%r50, %r26, %r48;
	ld.shared.f64 	%fd41, [%r50];
	fma.rn.f64 	%fd42, %fd1, %fd41, 0d0000000000000000;
	shl.b32 	%r51, %r22, 3;
	add.s32 	%r52, %r50, %r51;
	ld.shared.f64 	%fd43, [%r52];
	fma.rn.f64 	%fd44, %fd2, %fd43, %fd42;
	add.s32 	%r53, %r52, %r51;
	ld.shared.f64 	%fd45, [%r53];
	fma.rn.f64 	%fd46, %fd3, %fd45, %fd44;
	add.s32 	%r54, %r53, %r51;
	ld.shared.f64 	%fd47, [%r54];
	fma.rn.f64 	%fd48, %fd4, %fd47, %fd46;
	add.s32 	%r55, %r102, %r9;
	mul.wide.u32 	%rd27, %r55, 8;
	add.s64 	%rd28, %rd1, %rd27;
	st.global.f64 	[%rd28], %fd48;
	bar.sync 	0;
	ld.shared.f64 	%fd49, [%r50+8];
	fma.rn.f64 	%fd50, %fd1, %fd49, 0d0000000000000000;
	ld.shared.f64 	%fd51, [%r52+8];
	fma.rn.f64 	%fd52, %fd2, %fd51, %fd50;
	ld.shared.f64 	%fd53, [%r53+8];
	fma.rn.f64 	%fd54, %fd3, %fd53, %fd52;
	ld.shared.f64 	%fd55, [%r54+8];
	fma.rn.f64 	%fd56, %fd4, %fd55, %fd54;
	add.s32 	%r56, %r55, 1;
	mul.wide.u32 	%rd29, %r56, 8;
	add.s64 	%rd30, %rd1, %rd29;
	st.global.f64 	[%rd30], %fd56;
	bar.sync 	0;
	add.s32 	%r102, %r102, 2;
$L__BB1_17:
	and.b32  	%r57, %r21, 1;
	setp.eq.b32 	%p9, %r57, 1;
	not.pred 	%p10, %p9;
	@%p10 bra 	$L__BB1_19;
	shl.b32 	%r58, %r102, 3;
	add.s32 	%r60, %r26, %r58;
	ld.shared.f64 	%fd57, [%r60];
	fma.rn.f64 	%fd58, %fd1, %fd57, 0d0000000000000000;
	shl.b32 	%r61, %r22, 3;
	add.s32 	%r62, %r60, %r61;
	ld.shared.f64 	%fd59, [%r62];
	fma.rn.f64 	%fd60, %fd2, %fd59, %fd58;
	add.s32 	%r63, %r62, %r61;
	ld.shared.f64 	%fd61, [%r63];
	fma.rn.f64 	%fd62, %fd3, %fd61, %fd60;
	add.s32 	%r64, %r63, %r61;
	ld.shared.f64 	%fd63, [%r64];
	fma.rn.f64 	%fd64, %fd4, %fd63, %fd62;
	add.s32 	%r65, %r102, %r9;
	mul.wide.u32 	%rd31, %r65, 8;
	add.s64 	%rd32, %rd1, %rd31;
	st.global.f64 	[%rd32], %fd64;
	bar.sync 	0;
$L__BB1_19:
	ret;

}
	// .globl	_Z19cu_mtxmq_integral_6PKdiS0_iPdiidd
.visible .entry _Z19cu_mtxmq_integral_6PKdiS0_iPdiidd(
	.param .u64 .ptr .align 1 _Z19cu_mtxmq_integral_6PKdiS0_iPdiidd_param_0,
	.param .u32 _Z19cu_mtxmq_integral_6PKdiS0_iPdiidd_param_1,
	.param .u64 .ptr .align 1 _Z19cu_mtxmq_integral_6PKdiS0_iPdiidd_param_2,
	.param .u32 _Z19cu_mtxmq_integral_6PKdiS0_iPdiidd_param_3,
	.param .u64 .ptr .align 1 _Z19cu_mtxmq_integral_6PKdiS0_iPdiidd_param_4,
	.param .u32 _Z19cu_mtxmq_integral_6PKdiS0_iPdiidd_param_5,
	.param .u32 _Z19cu_mtxmq_integral_6PKdiS0_iPdiidd_param_6,
	.param .f64 _Z19cu_mtxmq_integral_6PKdiS0_iPdiidd_param_7,
	.param .f64 _Z19cu_mtxmq_integral_6PKdiS0_iPdiidd_param_8
)
{
	.reg .pred 	%p<18>;
	.reg .b32 	%r<147>;
	.reg .b64 	%rd<60>;
	.reg .b64 	%fd<179>;

	ld.param.u64 	%rd2, [_Z19cu_mtxmq_integral_6PKdiS0_iPdiidd_param_0];
	ld.param.u32 	%r32, [_Z19cu_mtxmq_integral_6PKdiS0_iPdiidd_param_1];
	ld.param.u64 	%rd3, [_Z19cu_mtxmq_integral_6PKdiS0_iPdiidd_param_2];
	cvta.to.global.u64 	%rd4, %rd3;
	mov.u32 	%r35, %ctaid.x;
	mov.u32 	%r36, %ntid.x;
	mul.lo.s32 	%r1, %r35, %r36;
	mov.u32 	%r2, %tid.x;
	add.s32 	%r3, %r1, %r2;
	cvta.to.global.u64 	%rd5, %rd2;
	mul.wide.s32 	%rd6, %r3, 8;
	add.s64 	%rd7, %rd5, %rd6;
	ld.global.f64 	%fd1, [%rd7];
	mul.wide.s32 	%rd8, %r32, 8;
	add.s64 	%rd9, %rd7, %rd8;
	ld.global.f64 	%fd2, [%rd9];
	add.s64 	%rd10, %rd9, %rd8;
	ld.global.f64 	%fd3, [%rd10];
	add.s64 	%rd11, %rd10, %rd8;
	ld.global.f64 	%fd4, [%rd11];
	add.s64 	%rd12, %rd11, %rd8;
	ld.global.f64 	%fd5, [%rd12];
	add.s64 	%rd13, %rd12, %rd8;
	ld.global.f64 	%fd6, [%rd13];
	bar.sync 	0;
	mul.wide.u32 	%rd14, %r2, 8;
	add.s64 	%rd15, %rd4, %rd14;
	ld.global.f64 	%fd7, [%rd15];
	shl.b32 	%r37, %r2, 3;
	mov.u32 	%r38, Bs;
	add.s32 	%r39, %r38, %r37;
	st.shared.f64 	[%r39], %fd7;
	mul.wide.s32 	%rd16, %r36, 8;
	add.s64 	%rd17, %rd15, %rd16;
	ld.global.f64 	%fd8, [%rd17];
	shl.b32 	%r40, %r36, 3;
	add.s32 	%r41, %r39, %r40;
	st.shared.f64 	[%r41], %fd8;
	add.s64 	%rd18, %rd17, %rd16;
	ld.global.f64 	%fd9, [%rd18];
	add.s32 	%r42, %r41, %r40;
	st.shared.f64 	[%r42], %fd9;
	add.s64 	%rd19, %rd18, %rd16;
	ld.global.f64 	%fd10, [%rd19];
	add.s32 	%r43, %r42, %r40;
	st.shared.f64 	[%r43], %fd10;
	bar.sync 	0;
	mov.u32 	%r44, %nctaid.x;
	add.s32 	%r45, %r44, -1;
	setp.ge.u32 	%p1, %r35, %r45;
	@%p1 bra 	$L__BB2_10;
	ld.param.u32 	%r125, [_Z19cu_mtxmq_integral_6PKdiS0_iPdiidd_param_3];
	setp.lt.s32 	%p11, %r125, 1;
	@%p11 bra 	$L__BB2_19;
	ld.param.u32 	%r126, [_Z19cu_mtxmq_integral_6PKdiS0_iPdiidd_param_3];
	mul.lo.s32 	%r4, %r126, %r3;
	setp.lt.u32 	%p12, %r126, 4;
	mov.b32 	%r144, 0;
	@%p12 bra 	$L__BB2_5;
	ld.param.u32 	%r127, [_Z19cu_mtxmq_integral_6PKdiS0_iPdiidd_param_3];
	and.b32  	%r85, %r127, 2147483644;
	neg.s32 	%r139, %r85;
	add.s32 	%r138, %r38, 16;
	add.s32 	%r137, %r4, 3;
$L__BB2_4:
	.pragma "nounroll";
	ld.param.u32 	%r134, [_Z19cu_mtxmq_integral_6PKdiS0_iPdiidd_param_6];
	ld.param.u64 	%rd57, [_Z19cu_mtxmq_integral_6PKdiS0_iPdiidd_param_4];
	ld.param.u32 	%r128, [_Z19cu_mtxmq_integral_6PKdiS0_iPdiidd_param_3];
	and.b32  	%r144, %r128, 2147483644;
	add.s32 	%r87, %r138, -16;
	ld.shared.f64 	%fd95, [%r138+-16];
	fma.rn.f64 	%fd96, %fd1, %fd95, 0d0000000000000000;
	shl.b32 	%r88, %r134, 3;
	add.s32 	%r89, %r87, %r88;
	ld.shared.f64 	%fd97, [%r89];
	fma.rn.f64 	%fd98, %fd2, %fd97, %fd96;
	add.s32 	%r90, %r89, %r88;
	ld.shared.f64 	%fd99, [%r90];
	fma.rn.f64 	%fd100, %fd3, %fd99, %fd98;
	add.s32 	%r91, %r90, %r88;
	ld.shared.f64 	%fd101, [%r91];
	fma.rn.f64 	%fd102, %fd4, %fd101, %fd100;
	add.s32 	%r92, %r91, %r88;
	ld.shared.f64 	%fd103, [%r92];
	fma.rn.f64 	%fd104, %fd5, %fd103, %fd102;
	add.s32 	%r93, %r92, %r88;
	ld.shared.f64 	%fd105, [%r93];
	fma.rn.f64 	%fd106, %fd6, %fd105, %fd104;
	add.s32 	%r94, %r137, -2;
	add.s32 	%r95, %r137, -3;
	cvta.to.global.u64 	%rd37, %rd57;
	mul.wide.u32 	%rd38, %r95, 8;
	add.s64 	%rd39, %rd37, %rd38;
	st.global.f64 	[%rd39], %fd106;
	bar.sync 	0;
	ld.shared.f64 	%fd107, [%r138+-8];
	fma.rn.f64 	%fd108, %fd1, %fd107, 0d0000000000000000;
	ld.shared.f64 	%fd109, [%r89+8];
	fma.rn.f64 	%fd110, %fd2, %fd109, %fd108;
	ld.shared.f64 	%fd111, [%r90+8];
	fma.rn.f64 	%fd112, %fd3, %fd111, %fd110;
	ld.shared.f64 	%fd113, [%r91+8];
	fma.rn.f64 	%fd114, %fd4, %fd113, %fd112;
	ld.shared.f64 	%fd115, [%r92+8];
	fma.rn.f64 	%fd116, %fd5, %fd115, %fd114;
	ld.shared.f64 	%fd117, [%r93+8];
	fma.rn.f64 	%fd118, %fd6, %fd117, %fd116;
	mul.wide.u32 	%rd40, %r94, 8;
	add.s64 	%rd41, %rd37, %rd40;
	st.global.f64 	[%rd41], %fd118;
	bar.sync 	0;
	ld.shared.f64 	%fd119, [%r138];
	fma.rn.f64 	%fd120, %fd1, %fd119, 0d0000000000000000;
	ld.shared.f64 	%fd121, [%r89+16];
	fma.rn.f64 	%fd122, %fd2, %fd121, %fd120;
	ld.shared.f64 	%fd123, [%r90+16];
	fma.rn.f64 	%fd124, %fd3, %fd123, %fd122;
	ld.shared.f64 	%fd125, [%r91+16];
	fma.rn.f64 	%fd126, %fd4, %fd125, %fd124;
	ld.shared.f64 	%fd127, [%r92+16];
	fma.rn.f64 	%fd128, %fd5, %fd127, %fd126;
	ld.shared.f64 	%fd129, [%r93+16];
	fma.rn.f64 	%fd130, %fd6, %fd129, %fd128;
	add.s32 	%r96, %r137, -1;
	mul.wide.u32 	%rd42, %r96, 8;
	add.s64 	%rd43, %rd37, %rd42;
	st.global.f64 	[%rd43], %fd130;
	bar.sync 	0;
	ld.shared.f64 	%fd131, [%r138+8];
	fma.rn.f64 	%fd132, %fd1, %fd131, 0d0000000000000000;
	ld.shared.f64 	%fd133, [%r89+24];
	fma.rn.f64 	%fd134, %fd2, %fd133, %fd132;
	ld.shared.f64 	%fd135, [%r90+24];
	fma.rn.f64 	%fd136, %fd3, %fd135, %fd134;
	ld.shared.f64 	%fd137, [%r91+24];
	fma.rn.f64 	%fd138, %fd4, %fd137, %fd136;
	ld.shared.f64 	%fd139, [%r92+24];
	fma.rn.f64 	%fd140, %fd5, %fd139, %fd138;
	ld.shared.f64 	%fd141, [%r93+24];
	fma.rn.f64 	%fd142, %fd6, %fd141, %fd140;
	mul.wide.u32 	%rd44, %r137, 8;
	add.s64 	%rd45, %rd37, %rd44;
	st.global.f64 	[%rd45], %fd142;
	bar.sync 	0;
	add.s32 	%r139, %r139, 4;
	add.s32 	%r138, %r138, 32;
	add.s32 	%r137, %r137, 4;
	setp.eq.s32 	%p13, %r139, 0;
	@%p13 bra 	$L__BB2_5;
	bra.uni 	$L__BB2_4;
$L__BB2_5:
	ld.param.u32 	%r129, [_Z19cu_mtxmq_integral_6PKdiS0_iPdiidd_param_3];
	and.b32  	%r25, %r129, 3;
	setp.eq.s32 	%p14, %r25, 0;
	@%p14 bra 	$L__BB2_19;
	setp.eq.s32 	%p15, %r25, 1;
	@%p15 bra 	$L__BB2_8;
	ld.param.u32 	%r135, [_Z19cu_mtxmq_integral_6PKdiS0_iPdiidd_param_6];
	ld.param.u64 	%rd58, [_Z19cu_mtxmq_integral_6PKdiS0_iPdiidd_param_4];
	shl.b32 	%r97, %r144, 3;
	add.s32 	%r99, %r38, %r97;
	ld.shared.f64 	%fd143, [%r99];
	fma.rn.f64 	%fd144, %fd1, %fd143, 0d0000000000000000;
	shl.b32 	%r100, %r135, 3;
	add.s32 	%r101, %r99, %r100;
	ld.shared.f64 	%fd145, [%r101];
	fma.rn.f64 	%fd146, %fd2, %fd145, %fd144;
	add.s32 	%r102, %r101, %r100;
	ld.shared.f64 	%fd147, [%r102];
	fma.rn.f64 	%fd148, %fd3, %fd147, %fd146;
	add.s32 	%r103, %r102, %r100;
	ld.shared.f64 	%fd149, [%r103];
	fma.rn.f64 	%fd150, %fd4, %fd149, %fd148;
	add.s32 	%r104, %r103, %r100;
	ld.shared.f64 	%fd151, [%r104];
	fma.rn.f64 	%fd152, %fd5, %fd151, %fd150;
	add.s32 	%r105, %r104, %r100;
	ld.shared.f64 	%fd153, [%r105];
	fma.rn.f64 	%fd154, %fd6, %fd153, %fd152;
	add.s32 	%r106, %r144, %r4;
	cvta.to.global.u64 	%rd46, %rd58;
	mul.wide.u32 	%rd47, %r106, 8;
	add.s64 	%rd48, %rd46, %rd47;
	st.global.f64 	[%rd48], %fd154;
	bar.sync 	0;
	ld.shared.f64 	%fd155, [%r99+8];
	fma.rn.f64 	%fd156, %fd1, %fd155, 0d0000000000000000;
	ld.shared.f64 	%fd157, [%r101+8];
	fma.rn.f64 	%fd158, %fd2, %fd157, %fd156;
	ld.shared.f64 	%fd159, [%r102+8];
	fma.rn.f64 	%fd160, %fd3, %fd159, %fd158;
	ld.shared.f64 	%fd161, [%r103+8];
	fma.rn.f64 	%fd162, %fd4, %fd161, %fd160;
	ld.shared.f64 	%fd163, [%r104+8];
	fma.rn.f64 	%fd164, %fd5, %fd163, %fd162;
	ld.shared.f64 	%fd165, [%r105+8];
	fma.rn.f64 	%fd166, %fd6, %fd165, %fd164;
	add.s32 	%r107, %r106, 1;
	mul.wide.u32 	%rd49, %r107, 8;
	add.s64 	%rd50, %rd46, %rd49;
	st.global.f64 	[%rd50], %fd166;
	bar.sync 	0;
	add.s32 	%r144, %r144, 2;
$L__BB2_8:
	ld.param.u32 	%r130, [_Z19cu_mtxmq_integral_6PKdiS0_iPdiidd_param_3];
	and.b32  	%r108, %r130, 1;
	setp.eq.b32 	%p16, %r108, 1;
	not.pred 	%p17, %p16;
	@%p17 bra 	$L__BB2_19;
	ld.param.u32 	%r136, [_Z19cu_mtxmq_integral_6PKdiS0_iPdiidd_param_6];
	ld.param.u64 	%rd59, [_Z19cu_mtxmq_integral_6PKdiS0_iPdiidd_param_4];
	shl.b32 	%r109, %r144, 3;
	add.s32 	%r111, %r38, %r109;
	ld.shared.f64 	%fd167, [%r111];
	fma.rn.f64 	%fd168, %fd1, %fd167, 0d0000000000000000;
	shl.b32 	%r112, %r136, 3;
	add.s32 	%r113, %r111, %r112;
	ld.shared.f64 	%fd169, [%r113];
	fma.rn.f64 	%fd170, %fd2, %fd169, %fd168;
	add.s32 	%r114, %r113, %r112;
	ld.shared.f64 	%fd171, [%r114];
	fma.rn.f64 	%fd172, %fd3, %fd171, %fd170;
	add.s32 	%r115, %r114, %r112;
	ld.shared.f64 	%fd173, [%r115];
	fma.rn.f64 	%fd174, %fd4, %fd173, %fd172;
	add.s32 	%r116, %r115, %r112;
	ld.shared.f64 	%fd175, [%r116];
	fma.rn.f64 	%fd176, %fd5, %fd175, %fd174;
	add.s32 	%r117, %r116, %r112;
	ld.shared.f64 	%fd177, [%r117];
	fma.rn.f64 	%fd178, %fd6, %fd177, %fd176;
	add.s32 	%r118, %r144, %r4;
	cvta.to.global.u64 	%rd51, %rd59;
	mul.wide.u32 	%rd52, %r118, 8;
	add.s64 	%rd53, %rd51, %rd52;
	st.global.f64 	[%rd53], %fd178;
	bar.sync 	0;
	bra.uni 	$L__BB2_19;
$L__BB2_10:
	ld.param.u32 	%r119, [_Z19cu_mtxmq_integral_6PKdiS0_iPdiidd_param_3];
	sub.s32 	%r46, %r32, %r1;
	setp.ge.u32 	%p2, %r2, %r46;
	setp.lt.s32 	%p3, %r119, 1;
	or.pred  	%p4, %p2, %p3;
	@%p4 bra 	$L__BB2_19;
	ld.param.u32 	%r120, [_Z19cu_mtxmq_integral_6PKdiS0_iPdiidd_param_3];
	mul.lo.s32 	%r14, %r120, %r3;
	setp.lt.u32 	%p5, %r120, 4;
	mov.b32 	%r146, 0;
	@%p5 bra 	$L__BB2_14;
	ld.param.u32 	%r121, [_Z19cu_mtxmq_integral_6PKdiS0_iPdiidd_param_3];
	and.b32  	%r49, %r121, 2147483644;
	neg.s32 	%r142, %r49;
	add.s32 	%r141, %r38, 16;
	add.s32 	%r140, %r14, 3;
$L__BB2_13:
	.pragma "nounroll";
	ld.param.u32 	%r131, [_Z19cu_mtxmq_integral_6PKdiS0_iPdiidd_param_6];
	ld.param.u64 	%rd54, [_Z19cu_mtxmq_integral_6PKdiS0_iPdiidd_param_4];
	ld.param.u32 	%r122, [_Z19cu_mtxmq_integral_6PKdiS0_iPdiidd_param_3];
	and.b32  	%r146, %r122, 2147483644;
	add.s32 	%r51, %r141, -16;
	ld.shared.f64 	%fd11, [%r141+-16];
	fma.rn.f64 	%fd12, %fd1, %fd11, 0d0000000000000000;
	shl.b32 	%r52, %r131, 3;
	add.s32 	%r53, %r51, %r52;
	ld.shared.f64 	%fd13, [%r53];
	fma.rn.f64 	%fd14, %fd2, %fd13, %fd12;
	add.s32 	%r54, %r53, %r52;
	ld.shared.f64 	%fd15, [%r54];
	fma.rn.f64 	%fd16, %fd3, %fd15, %fd14;
	add.s32 	%r55, %r54, %r52;
	ld.shared.f64 	%fd17, [%r55];
	fma.rn.f64 	%fd18, %fd4, %fd17, %fd16;
	add.s32 	%r56, %r55, %r52;
	ld.shared.f64 	%fd19, [%r56];
	fma.rn.f64 	%fd20, %fd5, %fd19, %fd18;
	add.s32 	%r57, %r56, %r52;
	ld.shared.f64 	%fd21, [%r57];
	fma.rn.f64 	%fd22, %fd6, %fd21, %fd20;
	add.s32 	%r58, %r140, -2;
	add.s32 	%r59, %r140, -3;
	cvta.to.global.u64 	%rd20, %rd54;
	mul.wide.u32 	%rd21, %r59, 8;
	add.s64 	%rd22, %rd20, %rd21;
	st.global.f64 	[%rd22], %fd22;
	bar.sync 	0;
	ld.shared.f64 	%fd23, [%r141+-8];
	fma.rn.f64 	%fd24, %fd1, %fd23, 0d0000000000000000;
	ld.shared.f64 	%fd25, [%r53+8];
	fma.rn.f64 	%fd26, %fd2, %fd25, %fd24;
	ld.shared.f64 	%fd27, [%r54+8];
	fma.rn.f64 	%fd28, %fd3, %fd27, %fd26;
	ld.shared.f64 	%fd29, [%r55+8];
	fma.rn.f64 	%fd30, %fd4, %fd29, %fd28;
	ld.shared.f64 	%fd31, [%r56+8];
	fma.rn.f64 	%fd32, %fd5, %fd31, %fd30;
	ld.shared.f64 	%fd33, [%r57+8];
	fma.rn.f64 	%fd34, %fd6, %fd33, %fd32;
	mul.wide.u32 	%rd23, %r58, 8;
	add.s64 	%rd24, %rd20, %rd23;
	st.global.f64 	[%rd24], %fd34;
	bar.sync 	0;
	ld.shared.f64 	%fd35, [%r141];
	fma.rn.f64 	%fd36, %fd1, %fd35, 0d0000000000000000;
	ld.shared.f64 	%fd37, [%r53+16];
	fma.rn.f64 	%fd38, %fd2, %fd37, %fd36;
	ld.shared.f64 	%fd39, [%r54+16];
	fma.rn.f64 	%fd40, %fd3, %fd39, %fd38;
	ld.shared.f64 	%fd41, [%r55+16];
	fma.rn.f64 	%fd42, %fd4, %fd41, %fd40;
	ld.shared.f64 	%fd43, [%r56+16];
	fma.rn.f64 	%fd44, %fd5, %fd43, %fd42;
	ld.shared.f64 	%fd45, [%r57+16];
	fma.rn.f64 	%fd46, %fd6, %fd45, %fd44;
	add.s32 	%r60, %r140, -1;
	mul.wide.u32 	%rd25, %r60, 8;
	add.s64 	%rd26, %rd20, %rd25;
	st.global.f64 	[%rd26], %fd46;
	bar.sync 	0;
	ld.shared.f64 	%fd47, [%r141+8];
	fma.rn.f64 	%fd48, %fd1, %fd47, 0d0000000000000000;
	ld.shared.f64 	%fd49, [%r53+24];
	fma.rn.f64 	%fd50, %fd2, %fd49, %fd48;
	ld.shared.f64 	%fd51, [%r54+24];
	fma.rn.f64 	%fd52, %fd3, %fd51, %fd50;
	ld.shared.f64 	%fd53, [%r55+24];
	fma.rn.f64 	%fd54, %fd4, %fd53, %fd52;
	ld.shared.f64 	%fd55, [%r56+24];
	fma.rn.f64 	%fd56, %fd5, %fd55, %fd54;
	ld.shared.f64 	%fd57, [%r57+24];
	fma.rn.f64 	%fd58, %fd6, %fd57, %fd56;
	mul.wide.u32 	%rd27, %r140, 8;
	add.s64 	%rd28, %rd20, %rd27;
	st.global.f64 	[%rd28], %fd58;
	bar.sync 	0;
	add.s32 	%r142, %r142, 4;
	add.s32 	%r141, %r141, 32;
	add.s32 	%r140, %r140, 4;
	setp.eq.s32 	%p6, %r142, 0;
	@%p6 bra 	$L__BB2_14;
	bra.uni 	$L__BB2_13;
$L__BB2_14:
	ld.param.u32 	%r123, [_Z19cu_mtxmq_integral_6PKdiS0_iPdiidd_param_3];
	and.b32  	%r29, %r123, 3;
	setp.eq.s32 	%p7, %r29, 0;
	@%p7 bra 	$L__BB2_19;
	setp.eq.s32 	%p8, %r29, 1;
	@%p8 bra 	$L__BB2_17;
	ld.param.u32 	%r132, [_Z19cu_mtxmq_integral_6PKdiS0_iPdiidd_param_6];
	ld.param.u64 	%rd55, [_Z19cu_mtxmq_integral_6PKdiS0_iPdiidd_param_4];
	shl.b32 	%r61, %r146, 3;
	add.s32 	%r63, %r38, %r61;
	ld.shared.f64 	%fd59, [%r63];
	fma.rn.f64 	%fd60, %fd1, %fd59, 0d0000000000000000;
	shl.b32 	%r64, %r132, 3;
	add.s32 	%r65, %r63, %r64;
	ld.shared.f64 	%fd61, [%r65];
	fma.rn.f64 	%fd62, %fd2, %fd61, %fd60;
	add.s32 	%r66, %r65, %r64;
	ld.shared.f64 	%fd63, [%r66];
	fma.rn.f64 	%fd64, %fd3, %fd63, %fd62;
	add.s32 	%r67, %r66, %r64;
	ld.shared.f64 	%fd65, [%r67];
	fma.rn.f64 	%fd66, %fd4, %fd65, %fd64;
	add.s32 	%r68, %r67, %r64;
	ld.shared.f64 	%fd67, [%r68];
	fma.rn.f64 	%fd68, %fd5, %fd67, %fd66;
	add.s32 	%r69, %r68, %r64;
	ld.shared.f64 	%fd69, [%r69];
	fma.rn.f64 	%fd70, %fd6, %fd69, %fd68;
	add.s32 	%r70, %r146, %r14;
	cvta.to.global.u64 	%rd29, %rd55;
	mul.wide.u32 	%rd30, %r70, 8;
	add.s64 	%rd31, %rd29, %rd30;
	st.global.f64 	[%rd31], %fd70;
	bar.sync 	0;
	ld.shared.f64 	%fd71, [%r63+8];
	fma.rn.f64 	%fd72, %fd1, %fd71, 0d0000000000000000;
	ld.shared.f64 	%fd73, [%r65+8];
	fma.rn.f64 	%fd74, %fd2, %fd73, %fd72;
	ld.shared.f64 	%fd75, [%r66+8];
	fma.rn.f64 	%fd76, %fd3, %fd75, %fd74;
	ld.shared.f64 	%fd77, [%r67+8];
	fma.rn.f64 	%fd78, %fd4, %fd77, %fd76;
	ld.shared.f64 	%fd79, [%r68+8];
	fma.rn.f64 	%fd80, %fd5, %fd79, %fd78;
	ld.shared.f64 	%fd81, [%r69+8];
	fma.rn.f64 	%fd82, %fd6, %fd81, %fd80;
	add.s32 	%r71, %r70, 1;
	mul.wide.u32 	%rd32, %r71, 8;
	add.s64 	%rd33, %rd29, %rd32;
	st.global.f64 	[%rd33], %fd82;
	bar.sync 	0;
	add.s32 	%r146, %r146, 2;
$L__BB2_17:
	ld.param.u32 	%r124, [_Z19cu_mtxmq_integral_6PKdiS0_iPdiidd_param_3];
	and.b32  	%r72, %r124, 1;
	setp.eq.b32 	%p9, %r72, 1;
	not.pred 	%p10, %p9;
	@%p10 bra 	$L__BB2_19;
	ld.param.u32 	%r133, [_Z19cu_mtxmq_integral_6PKdiS0_iPdiidd_param_6];
	ld.param.u64 	%rd56, [_Z19cu_mtxmq_integral_6PKdiS0_iPdiidd_param_4];
	shl.b32 	%r73, %r146, 3;
	add.s32 	%r75, %r38, %r73;
	ld.shared.f64 	%fd83, [%r75];
	fma.rn.f64 	%fd84, %fd1, %fd83, 0d0000000000000000;
	shl.b32 	%r76, %r133, 3;
	add.s32 	%r77, %r75, %r76;
	ld.shared.f64 	%fd85, [%r77];
	fma.rn.f64 	%fd86, %fd2, %fd85, %fd84;
	add.s32 	%r78, %r77, %r76;
	ld.shared.f64 	%fd87, [%r78];
	fma.rn.f64 	%fd88, %fd3, %fd87, %fd86;
	add.s32 	%r79, %r78, %r76;
	ld.shared.f64 	%fd89, [%r79];
	fma.rn.f64 	%fd90, %fd4, %fd89, %fd88;
	add.s32 	%r80, %r79, %r76;
	ld.shared.f64 	%fd91, [%r80];
	fma.rn.f64 	%fd92, %fd5, %fd91, %fd90;
	add.s32 	%r81, %r80, %r76;
	ld.shared.f64 	%fd93, [%r81];
	fma.rn.f64 	%fd94, %fd6, %fd93, %fd92;
	add.s32 	%r82, %r146, %r14;
	cvta.to.global.u64 	%rd34, %rd56;
	mul.wide.u32 	%rd35, %r82, 8;
	add.s64 	%rd36, %rd34, %rd35;
	st.global.f64 	[%rd36], %fd94;
	bar.sync 	0;
$L__BB2_19:
	ret;

}
	// .globl	_Z19cu_mtxmq_integral_8PKdiS0_iPdiidd
.visible .entry _Z19cu_mtxmq_integral_8PKdiS0_iPdiidd(
	.param .u64 .ptr .align 1 _Z19cu_mtxmq_integral_8PKdiS0_iPdiidd_param_0,
	.param .u32 _Z19cu_mtxmq_integral_8PKdiS0_iPdiidd_param_1,
	.param .u64 .ptr .align 1 _Z19cu_mtxmq_integral_8PKdiS0_iPdiidd_param_2,
	.param .u32 _Z19cu_mtxmq_integral_8PKdiS0_iPdiidd_param_3,
	.param .u64 .ptr .align 1 _Z19cu_mtxmq_integral_8PKdiS0_iPdiidd_param_4,
	.param .u32 _Z19cu_mtxmq_integral_8PKdiS0_iPdiidd_param_5,
	.param .u32 _Z19cu_mtxmq_integral_8PKdiS0_iPdiidd_param_6,
	.param .f64 _Z19cu_mtxmq_integral_8PKdiS0_iPdiidd_param_7,
	.param .f64 _Z19cu_mtxmq_integral_8PKdiS0_iPdiidd_param_8
)
{
	.reg .pred 	%p<18>;
	.reg .b32 	%r<180>;
	.reg .b64 	%rd<62>;
	.reg .b64 	%fd<237>;

	ld.param.u64 	%rd2, [_Z19cu_mtxmq_integral_8PKdiS0_iPdiidd_param_0];
	ld.param.u32 	%r32, [_Z19cu_mtxmq_integral_8PKdiS0_iPdiidd_param_1];
	ld.param.u64 	%rd3, [_Z19cu_mtxmq_integral_8PKdiS0_iPdiidd_param_2];
	cvta.to.global.u64 	%rd4, %rd3;
	mov.u32 	%r35, %ctaid.x;
	mov.u32 	%r36, %ntid.x;
	mul.lo.s32 	%r1, %r35, %r36;
	mov.u32 	%r2, %tid.x;
	add.s32 	%r3, %r1, %r2;
	cvta.to.global.u64 	%rd5, %rd2;
	mul.wide.s32 	%rd6, %r3, 8;
	add.s64 	%rd7, %rd5, %rd6;
	ld.global.f64 	%fd1, [%rd7];
	mul.wide.s32 	%rd8, %r32, 8;
	add.s64 	%rd9, %rd7, %rd8;
	ld.global.f64 	%fd2, [%rd9];
	add.s64 	%rd10, %rd9, %rd8;
	ld.global.f64 	%fd3, [%rd10];
	add.s64 	%rd11, %rd10, %rd8;
	ld.global.f64 	%fd4, [%rd11];
	add.s64 	%rd12, %rd11, %rd8;
	ld.global.f64 	%fd5, [%rd12];
	add.s64 	%rd13, %rd12, %rd8;
	ld.global.f64 	%fd6, [%rd13];
	add.s64 	%rd14, %rd13, %rd8;
	ld.global.f64 	%fd7, [%rd14];
	add.s64 	%rd15, %rd14, %rd8;
	ld.global.f64 	%fd8, [%rd15];
	bar.sync 	0;
	mul.wide.u32 	%rd16, %r2, 8;
	add.s64 	%rd17, %rd4, %rd16;
	ld.global.f64 	%fd9, [%rd17];
	shl.b32 	%r37, %r2, 3;
	mov.u32 	%r38, Bs;
	add.s32 	%r39, %r38, %r37;
	st.shared.f64 	[%r39], %fd9;
	mul.wide.s32 	%rd18, %r36, 8;
	add.s64 	%rd19, %rd17, %rd18;
	ld.global.f64 	%fd10, [%rd19];
	shl.b32 	%r40, %r36, 3;
	add.s32 	%r41, %r39, %r40;
	st.shared.f64 	[%r41], %fd10;
	add.s64 	%rd20, %rd19, %rd18;
	ld.global.f64 	%fd11, [%rd20];
	add.s32 	%r42, %r41, %r40;
	st.shared.f64 	[%r42], %fd11;
	add.s64 	%rd21, %rd20, %rd18;
	ld.global.f64 	%fd12, [%rd21];
	add.s32 	%r43, %r42, %r40;
	st.shared.f64 	[%r43], %fd12;
	bar.sync 	0;
	mov.u32 	%r44, %nctaid.x;
	add.s32 	%r45, %r44, -1;
	setp.ge.u32 	%p1, %r35, %r45;
	@%p1 bra 	$L__BB3_10;
	ld.param.u32 	%r156, [_Z19cu_mtxmq_integral_8PKdiS0_iPdiidd_param_3];
	setp.lt.s32 	%p11, %r156, 1;
	@%p11 bra 	$L__BB3_19;
	ld.param.u32 	%r157, [_Z19cu_mtxmq_integral_8PKdiS0_iPdiidd_param_3];
	mul.lo.s32 	%r4, %r157, %r3;
	setp.lt.u32 	%p12, %r157, 4;
	mov.b32 	%r177, 0;
	@%p12 bra 	$L__BB3_5;
	ld.param.u32 	%r158, [_Z19cu_mtxmq_integral_8PKdiS0_iPdiidd_param_3];
	and.b32  	%r99, %r158, 2147483644;
	neg.s32 	%r172, %r99;
	add.s32 	%r171, %r38, 16;
	add.s32 	%r170, %r4, 3;
$L__BB3_4:
	.pragma "nounroll";
	ld.param.u32 	%r167, [_Z19cu_mtxmq_integral_8PKdiS0_iPdiidd_param_6];
	ld.param.u64 	%rd59, [_Z19cu_mtxmq_integral_8PKdiS0_iPdiidd_param_4];
	ld.param.u32 	%r159, [_Z19cu_mtxmq_integral_8PKdiS0_iPdiidd_param_3];
	and.b32  	%r177, %r159, 2147483644;
	add.s32 	%r101, %r171, -16;
	ld.shared.f64 	%fd125, [%r171+-16];
	fma.rn.f64 	%fd126, %fd1, %fd125, 0d0000000000000000;
	shl.b32 	%r102, %r167, 3;
	add.s32 	%r103, %r101, %r102;
	ld.shared.f64 	%fd127, [%r103];
	fma.rn.f64 	%fd128, %fd2, %fd127, %fd126;
	add.s32 	%r104, %r103, %r102;
	ld.shared.f64 	%fd129, [%r104];
	fma.rn.f64 	%fd130, %fd3, %fd129, %fd128;
	add.s32 	%r105, %r104, %r102;
	ld.shared.f64 	%fd131, [%r105];
	fma.rn.f64 	%fd132, %fd4, %fd131, %fd130;
	add.s32 	%r106, %r105, %r102;
	ld.shared.f64 	%fd133, [%r106];
	fma.rn.f64 	%fd134, %fd5, %fd133, %fd132;
	add.s32 	%r107, %r106, %r102;
	ld.shared.f64 	%fd135, [%r107];
	fma.rn.f64 	%fd136, %fd6, %fd135, %fd134;
	add.s32 	%r108, %r107, %r102;
	ld.shared.f64 	%fd137, [%r108];
	fma.rn.f64 	%fd138, %fd7, %fd137, %fd136;
	add.s32 	%r109, %r108, %r102;
	ld.shared.f64 	%fd139, [%r109];
	fma.rn.f64 	%fd140, %fd8, %fd139, %fd138;
	add.s32 	%r110, %r170, -2;
	add.s32 	%r111, %r170, -3;
	cvta.to.global.u64 	%rd39, %rd59;
	mul.wide.u32 	%rd40, %r111, 8;
	add.s64 	%rd41, %rd39, %rd40;
	st.global.f64 	[%rd41], %fd140;
	bar.sync 	0;
	ld.shared.f64 	%fd141, [%r171+-8];
	fma.rn.f64 	%fd142, %fd1, %fd141, 0d0000000000000000;
	ld.shared.f64 	%fd143, [%r103+8];
	fma.rn.f64 	%fd144, %fd2, %fd143, %fd142;
	ld.shared.f64 	%fd145, [%r104+8];
	fma.rn.f64 	%fd146, %fd3, %fd145, %fd144;
	ld.shared.f64 	%fd147, [%r105+8];
	fma.rn.f64 	%fd148, %fd4, %fd147, %fd146;
	ld.shared.f64 	%fd149, [%r106+8];
	fma.rn.f64 	%fd150, %fd5, %fd149, %fd148;
	ld.shared.f64 	%fd151, [%r107+8];
	fma.rn.f64 	%fd152, %fd6, %fd151, %fd150;
	ld.shared.f64 	%fd153, [%r108+8];
	fma.rn.f64 	%fd154, %fd7, %fd153, %fd152;
	ld.shared.f64 	%fd155, [%r109+8];
	fma.rn.f64 	%fd156, %fd8, %fd155, %fd154;
	mul.wide.u32 	%rd42, %r110, 8;
	add.s64 	%rd43, %rd39, %rd42;
	st.global.f64 	[%rd43], %fd156;
	bar.sync 	0;
	ld.shared.f64 	%fd157, [%r171];
	fma.rn.f64 	%fd158, %fd1, %fd157, 0d0000000000000000;
	ld.shared.f64 	%fd159, [%r103+16];
	fma.rn.f64 	%fd160, %fd2, %fd159, %fd158;
	ld.shared.f64 	%fd161, [%r104+16];
	fma.rn.f64 	%fd162, %fd3, %fd161, %fd160;
	ld.shared.f64 	%fd163, [%r105+16];
	fma.rn.f64 	%fd164, %fd4, %fd163, %fd162;
	ld.shared.f64 	%fd165, [%r106+16];
	fma.rn.f64 	%fd166, %fd5, %fd165, %fd164;
	ld.shared.f64 	%fd167, [%r107+16];
	fma.rn.f64 	%fd168, %fd6, %fd167, %fd166;
	ld.shared.f64 	%fd169, [%r108+16];
	fma.rn.f64 	%fd170, %fd7, %fd169, %fd168;
	ld.shared.f64 	%fd171, [%r109+16];
	fma.rn.f64 	%fd172, %fd8, %fd171, %fd170;
	add.s32 	%r112, %r170, -1;
	mul.wide.u32 	%rd44, %r112, 8;
	add.s64 	%rd45, %rd39, %rd44;
	st.global.f64 	[%rd45], %fd172;
	bar.sync 	0;
	ld.shared.f64 	%fd173, [%r171+8];
	fma.rn.f64 	%fd174, %fd1, %fd173, 0d0000000000000000;
	ld.shared.f64 	%fd175, [%r103+24];
	fma.rn.f64 	%fd176, %fd2, %fd175, %fd174;
	ld.shared.f64 	%fd177, [%r104+24];
	fma.rn.f64 	%fd178, %fd3, %fd177, %fd176;
	ld.shared.f64 	%fd179, [%r105+24];
	fma.rn.f64 	%fd180, %fd4, %fd179, %fd178;
	ld.shared.f64 	%fd181, [%r106+24];
	fma.rn.f64 	%fd182, %fd5, %fd181, %fd180;
	ld.shared.f64 	%fd183, [%r107+24];
	fma.rn.f64 	%fd184, %fd6, %fd183, %fd182;
	ld.shared.f64 	%fd185, [%r108+24];
	fma.rn.f64 	%fd186, %fd7, %fd185, %fd184;
	ld.shared.f64 	%fd187, [%r109+24];
	fma.rn.f64 	%fd188, %fd8, %fd187, %fd186;
	mul.wide.u32 	%rd46, %r170, 8;
	add.s64 	%rd47, %rd39, %rd46;
	st.global.f64 	[%rd47], %fd188;
	bar.sync 	0;
	add.s32 	%r172, %r172, 4;
	add.s32 	%r171, %r171, 32;
	add.s32 	%r170, %r170, 4;
	setp.eq.s32 	%p13, %r172, 0;
	@%p13 bra 	$L__BB3_5;
	bra.uni 	$L__BB3_4;
$L__BB3_5:
	ld.param.u32 	%r160, [_Z19cu_mtxmq_integral_8PKdiS0_iPdiidd_param_3];
	and.b32  	%r25, %r160, 3;
	setp.eq.s32 	%p14, %r25, 0;
	@%p14 bra 	$L__BB3_19;
	setp.eq.s32 	%p15, %r25, 1;
	@%p15 bra 	$L__BB3_8;
	ld.param.u32 	%r168, [_Z19cu_mtxmq_integral_8PKdiS0_iPdiidd_param_6];
	ld.param.u64 	%rd60, [_Z19cu_mtxmq_integral_8PKdiS0_iPdiidd_param_4];
	ld.param.u32 	%r161, [_Z19cu_mtxmq_integral_8PKdiS0_iPdiidd_param_3];
	shl.b32 	%r113, %r177, 3;
	mov.u32 	%r114, Bs;
	add.s32 	%r115, %r114, %r113;
	ld.shared.f64 	%fd189, [%r115];
	fma.rn.f64 	%fd190, %fd1, %fd189, 0d0000000000000000;
	shl.b32 	%r116, %r168, 3;
	add.s32 	%r117, %r115, %r116;
	ld.shared.f64 	%fd191, [%r117];
	fma.rn.f64 	%fd192, %fd2, %fd191, %fd190;
	add.s32 	%r118, %r117, %r116;
	ld.shared.f64 	%fd193, [%r118];
	fma.rn.f64 	%fd194, %fd3, %fd193, %fd192;
	add.s32 	%r119, %r118, %r116;
	ld.shared.f64 	%fd195, [%r119];
	fma.rn.f64 	%fd196, %fd4, %fd195, %fd194;
	add.s32 	%r120, %r119, %r116;
	ld.shared.f64 	%fd197, [%r120];
	fma.rn.f64 	%fd198, %fd5, %fd197, %fd196;
	add.s32 	%r121, %r120, %r116;
	ld.shared.f64 	%fd199, [%r121];
	fma.rn.f64 	%fd200, %fd6, %fd199, %fd198;
	add.s32 	%r122, %r121, %r116;
	ld.shared.f64 	%fd201, [%r122];
	fma.rn.f64 	%fd202, %fd7, %fd201, %fd200;
	add.s32 	%r123, %r122, %r116;
	ld.shared.f64 	%fd203, [%r123];
	fma.rn.f64 	%fd204, %fd8, %fd203, %fd202;
	mov.u32 	%r124, %ctaid.x;
	mov.u32 	%r125, %ntid.x;
	mov.u32 	%r126, %tid.x;
	mad.lo.s32 	%r127, %r124, %r125, %r126;
	mad.lo.s32 	%r128, %r161, %r127, %r177;
	cvta.to.global.u64 	%rd48, %rd60;
	mul.wide.u32 	%rd49, %r128, 8;
	add.s64 	%rd50, %rd48, %rd49;
	st.global.f64 	[%rd50], %fd204;
	bar.sync 	0;
	ld.shared.f64 	%fd205, [%r115+8];
	fma.rn.f64 	%fd206, %fd1, %fd205, 0d0000000000000000;
	ld.shared.f64 	%fd207, [%r117+8];
	fma.rn.f64 	%fd208, %fd2, %fd207, %fd206;
	ld.shared.f64 	%fd209, [%r118+8];
	fma.rn.f64 	%fd210, %fd3, %fd209, %fd208;
	ld.shared.f64 	%fd211, [%r119+8];
	fma.rn.f64 	%fd212, %fd4, %fd211, %fd210;
	ld.shared.f64 	%fd213, [%r120+8];
	fma.rn.f64 	%fd214, %fd5, %fd213, %fd212;
	ld.shared.f64 	%fd215, [%r121+8];
	fma.rn.f64 	%fd216, %fd6, %fd215, %fd214;
	ld.shared.f64 	%fd217, [%r122+8];
	fma.rn.f64 	%fd218, %fd7, %fd217, %fd216;
	ld.shared.f64 	%fd219, [%r123+8];
	fma.rn.f64 	%fd220, %fd8, %fd219, %fd218;
	add.s32 	%r129, %r128, 1;
	mul.wide.u32 	%rd51, %r129, 8;
	add.s64 	%rd52, %rd48, %rd51;
	st.global.f64 	[%rd52], %fd220;
	bar.sync 	0;
	add.s32 	%r177, %r177, 2;
$L__BB3_8:
	ld.param.u32 	%r162, [_Z19cu_mtxmq_integral_8PKdiS0_iPdiidd_param_3];
	and.b32  	%r130, %r162, 1;
	setp.eq.b32 	%p16, %r130, 1;
	not.pred 	%p17, %p16;
	@%p17 bra 	$L__BB3_19;
	ld.param.u32 	%r169, [_Z19cu_mtxmq_integral_8PKdiS0_iPdiidd_param_6];
	ld.param.u64 	%rd61, [_Z19cu_mtxmq_integral_8PKdiS0_iPdiidd_param_4];
	ld.param.u32 	%r163, [_Z19cu_mtxmq_integral_8PKdiS0_iPdiidd_param_3];
	shl.b32 	%r131, %r177, 3;
	mov.u32 	%r132, Bs;
	add.s32 	%r133, %r132, %r131;
	ld.shared.f64 	%fd221, [%r133];
	fma.rn.f64 	%fd222, %fd1, %fd221, 0d0000000000000000;
	shl.b32 	%r134, %r169, 3;
	add.s32 	%r135, %r133, %r134;
	ld.shared.f64 	%fd223, [%r135];
	fma.rn.f64 	%fd224, %fd2, %fd223, %fd222;
	add.s32 	%r136, %r135, %r134;
	ld.shared.f64 	%fd225, [%r136];
	fma.rn.f64 	%fd226, %fd3, %fd225, %fd224;
	add.s32 	%r137, %r136, %r134;
	ld.shared.f64 	%fd227, [%r137];
	fma.rn.f64 	%fd228, %fd4, %fd227, %fd226;
	add.s32 	%r138, %r137, %r134;
	ld.shared.f64 	%fd229, [%r138];
	fma.rn.f64 	%fd230, %fd5, %fd229, %fd228;
	add.s32 	%r139, %r138, %r134;
	ld.shared.f64 	%fd231, [%r139];
	fma.rn.f64 	%fd232, %fd6, %fd231, %fd230;
	add.s32 	%r140, %r139, %r134;
	ld.shared.f64 	%fd233, [%r140];
	fma.rn.f64 	%fd234, %fd7, %fd233, %fd232;
	add.s32 	%r141, %r140, %r134;
	ld.shared.f64 	%fd235, [%r141];
	fma.rn.f64 	%fd236, %fd8, %fd235, %fd234;
	mov.u32 	%r142, %ctaid.x;
	mov.u32 	%r143, %ntid.x;
	mov.u32 	%r144, %tid.x;
	mad.lo.s32 	%r145, %r142, %r143, %r144;
	mad.lo.s32 	%r146, %r163, %r145, %r177;
	cvta.to.global.u64 	%rd53, %rd61;
	mul.wide.u32 	%rd54, %r146, 8;
	add.s64 	%rd55, %rd53, %rd54;
	st.global.f64 	[%rd55], %fd236;
	bar.sync 	0;
	bra.uni 	$L__BB3_19;
$L__BB3_10:
	ld.param.u32 	%r148, [_Z19cu_mtxmq_integral_8PKdiS0_iPdiidd_param_3];
	ld.param.u32 	%r147, [_Z19cu_mtxmq_integral_8PKdiS0_iPdiidd_param_1];
	sub.s32 	%r46, %r147, %r1;
	setp.ge.u32 	%p2, %r2, %r46;
	setp.lt.s32 	%p3, %r148, 1;
	or.pred  	%p4, %p2, %p3;
	@%p4 bra 	$L__BB3_19;
	ld.param.u32 	%r149, [_Z19cu_mtxmq_integral_8PKdiS0_iPdiidd_param_3];
	mul.lo.s32 	%r14, %r149, %r3;
	setp.lt.u32 	%p5, %r149, 4;
	mov.b32 	%r179, 0;
	@%p5 bra 	$L__BB3_14;
	ld.param.u32 	%r150, [_Z19cu_mtxmq_integral_8PKdiS0_iPdiidd_param_3];
	and.b32  	%r49, %r150, 2147483644;
	neg.s32 	%r175, %r49;
	add.s32 	%r174, %r38, 16;
	add.s32 	%r173, %r14, 3;
$L__BB3_13:
	.pragma "nounroll";
	ld.param.u32 	%r164, [_Z19cu_mtxmq_integral_8PKdiS0_iPdiidd_param_6];
	ld.param.u64 	%rd56, [_Z19cu_mtxmq_integral_8PKdiS0_iPdiidd_param_4];
	ld.param.u32 	%r151, [_Z19cu_mtxmq_integral_8PKdiS0_iPdiidd_param_3];
	and.b32  	%r179, %r151, 2147483644;
	add.s32 	%r51, %r174, -16;
	ld.shared.f64 	%fd13, [%r174+-16];
	fma.rn.f64 	%fd14, %fd1, %fd13, 0d0000000000000000;
	shl.b32 	%r52, %r164, 3;
	add.s32 	%r53, %r51, %r52;
	ld.shared.f64 	%fd15, [%r53];
	fma.rn.f64 	%fd16, %fd2, %fd15, %fd14;
	add.s32 	%r54, %r53, %r52;
	ld.shared.f64 	%fd17, [%r54];
	fma.rn.f64 	%fd18, %fd3, %fd17, %fd16;
	add.s32 	%r55, %r54, %r52;
	ld.shared.f64 	%fd19, [%r55];
	fma.rn.f64 	%fd20, %fd4, %fd19, %fd18;
	add.s32 	%r56, %r55, %r52;
	ld.shared.f64 	%fd21, [%r56];
	fma.rn.f64 	%fd22, %fd5, %fd21, %fd20;
	add.s32 	%r57, %r56, %r52;
	ld.shared.f64 	%fd23, [%r57];
	fma.rn.f64 	%fd24, %fd6, %fd23, %fd22;
	add.s32 	%r58, %r57, %r52;
	ld.shared.f64 	%fd25, [%r58];
	fma.rn.f64 	%fd26, %fd7, %fd25, %fd24;
	add.s32 	%r59, %r58, %r52;
	ld.shared.f64 	%fd27, [%r59];
	fma.rn.f64 	%fd28, %fd8, %fd27, %fd26;
	add.s32 	%r60, %r173, -2;
	add.s32 	%r61, %r173, -3;
	cvta.to.global.u64 	%rd22, %rd56;
	mul.wide.u32 	%rd23, %r61, 8;
	add.s64 	%rd24, %rd22, %rd23;
	st.global.f64 	[%rd24], %fd28;
	bar.sync 	0;
	ld.shared.f64 	%fd29, [%r174+-8];
	fma.rn.f64 	%fd30, %fd1, %fd29, 0d0000000000000000;
	ld.shared.f64 	%fd31, [%r53+8];
	fma.rn.f64 	%fd32, %fd2, %fd31, %fd30;
	ld.shared.f64 	%fd33, [%r54+8];
	fma.rn.f64 	%fd34, %fd3, %fd33, %fd32;
	ld.shared.f64 	%fd35, [%r55+8];
	fma.rn.f64 	%fd36, %fd4, %fd35, %fd34;
	ld.shared.f64 	%fd37, [%r56+8];
	fma.rn.f64 	%fd38, %fd5, %fd37, %fd36;
	ld.shared.f64 	%fd39, [%r57+8];
	fma.rn.f64 	%fd40, %fd6, %fd39, %fd38;
	ld.shared.f64 	%fd41, [%r58+8];
	fma.rn.f64 	%fd42, %fd7, %fd41, %fd40;
	ld.shared.f64 	%fd43, [%r59+8];
	fma.rn.f64 	%fd44, %fd8, %fd43, %fd42;
	mul.wide.u32 	%rd25, %r60, 8;
	add.s64 	%rd26, %rd22, %rd25;
	st.global.f64 	[%rd26], %fd44;
	bar.sync 	0;
	ld.shared.f64 	%fd45, [%r174];
	fma.rn.f64 	%fd46, %fd1, %fd45, 0d0000000000000000;
	ld.shared.f64 	%fd47, [%r53+16];
	fma.rn.f64 	%fd48, %fd2, %fd47, %fd46;
	ld.shared.f64 	%fd49, [%r54+16];
	fma.rn.f64 	%fd50, %fd3, %fd49, %fd48;
	ld.shared.f64 	%fd51, [%r55+16];
	fma.rn.f64 	%fd52, %fd4, %fd51, %fd50;
	ld.shared.f64 	%fd53, [%r56+16];
	fma.rn.f64 	%fd54, %fd5, %fd53, %fd52;
	ld.shared.f64 	%fd55, [%r57+16];
	fma.rn.f64 	%fd56, %fd6, %fd55, %fd54;
	ld.shared.f64 	%fd57, [%r58+16];
	fma.rn.f64 	%fd58, %fd7, %fd57, %fd56;
	ld.shared.f64 	%fd59, [%r59+16];
	fma.rn.f64 	%fd60, %fd8, %fd59, %fd58;
	add.s32 	%r62, %r173, -1;
	mul.wide.u32 	%rd27, %r62, 8;
	add.s64 	%rd28, %rd22, %rd27;
	st.global.f64 	[%rd28], %fd60;
	bar.sync 	0;
	ld.shared.f64 	%fd61, [%r174+8];
	fma.rn.f64 	%fd62, %fd1, %fd61, 0d0000000000000000;
	ld.shared.f64 	%fd63, [%r53+24];
	fma.rn.f64 	%fd64, %fd2, %fd63, %fd62;
	ld.shared.f64 	%fd65, [%r54+24];
	fma.rn.f64 	%fd66, %fd3, %fd65, %fd64;
	ld.shared.f64 	%fd67, [%r55+24];
	fma.rn.f64 	%fd68, %fd4, %fd67, %fd66;
	ld.shared.f64 	%fd69, [%r56+24];
	fma.rn.f64 	%fd70, %fd5, %fd69, %fd68;
	ld.shared.f64 	%fd71, [%r57+24];
	fma.rn.f64 	%fd72, %fd6, %fd71, %fd70;
	ld.shared.f64 	%fd73, [%r58+24];
	fma.rn.f64 	%fd74, %fd7, %fd73, %fd72;
	ld.shared.f64 	%fd75, [%r59+24];
	fma.rn.f64 	%fd76, %fd8, %fd75, %fd74;
	mul.wide.u32 	%rd29, %r173, 8;
	add.s64 	%rd30, %rd22, %rd29;
	st.global.f64 	[%rd30], %fd76;
	bar.sync 	0;
	add.s32 	%r175, %r175, 4;
	add.s32 	%r174, %r174, 32;
	add.s32 	%r173, %r173, 4;
	setp.eq.s32 	%p6, %r175, 0;
	@%p6 bra 	$L__BB3_14;
	bra.uni 	$L__BB3_13;
$L__BB3_14:
	ld.param.u32 	%r152, [_Z19cu_mtxmq_integral_8PKdiS0_iPdiidd_param_3];
	and.b32  	%r29, %r152, 3;
	setp.eq.s32 	%p7, %r29, 0;
	@%p7 bra 	$L__BB3_19;
	setp.eq.s32 	%p8, %r29, 1;
	@%p8 bra 	$L__BB3_17;
	ld.param.u32 	%r165, [_Z19cu_mtxmq_integral_8PKdiS0_iPdiidd_param_6];
	ld.param.u64 	%rd57, [_Z19cu_mtxmq_integral_8PKdiS0_iPdiidd_param_4];
	ld.param.u32 	%r153, [_Z19cu_mtxmq_integral_8PKdiS0_iPdiidd_param_3];
	shl.b32 	%r63, %r179, 3;
	mov.u32 	%r64, Bs;
	add.s32 	%r65, %r64, %r63;
	ld.shared.f64 	%fd77, [%r65];
	fma.rn.f64 	%fd78, %fd1, %fd77, 0d0000000000000000;
	shl.b32 	%r66, %r165, 3;
	add.s32 	%r67, %r65, %r66;
	ld.shared.f64 	%fd79, [%r67];
	fma.rn.f64 	%fd80, %fd2, %fd79, %fd78;
	add.s32 	%r68, %r67, %r66;
	ld.shared.f64 	%fd81, [%r68];
	fma.rn.f64 	%fd82, %fd3, %fd81, %fd80;
	add.s32 	%r69, %r68, %r66;
	ld.shared.f64 	%fd83, [%r69];
	fma.rn.f64 	%fd84, %fd4, %fd83, %fd82;
	add.s32 	%r70, %r69, %r66;
	ld.shared.f64 	%fd85, [%r70];
	fma.rn.f64 	%fd86, %fd5, %fd85, %fd84;
	add.s32 	%r71, %r70, %r66;
	ld.shared.f64 	%fd87, [%r71];
	fma.rn.f64 	%fd88, %fd6, %fd87, %fd86;
	add.s32 	%r72, %r71, %r66;
	ld.shared.f64 	%fd89, [%r72];
	fma.rn.f64 	%fd90, %fd7, %fd89, %fd88;
	add.s32 	%r73, %r72, %r66;
	ld.shared.f64 	%fd91, [%r73];
	fma.rn.f64 	%fd92, %fd8, %fd91, %fd90;
	mov.u32 	%r74, %ctaid.x;
	mov.u32 	%r75, %ntid.x;
	mov.u32 	%r76, %tid.x;
	mad.lo.s32 	%r77, %r74, %r75, %r76;
	mad.lo.s32 	%r78, %r153, %r77, %r179;
	cvta.to.global.u64 	%rd31, %rd57;
	mul.wide.u32 	%rd32, %r78, 8;
	add.s64 	%rd33, %rd31, %rd32;
	st.global.f64 	[%rd33], %fd92;
	bar.sync 	0;
	ld.shared.f64 	%fd93, [%r65+8];
	fma.rn.f64 	%fd94, %fd1, %fd93, 0d0000000000000000;
	ld.shared.f64 	%fd95, [%r67+8];
	fma.rn.f64 	%fd96, %fd2, %fd95, %fd94;
	ld.shared.f64 	%fd97, [%r68+8];
	fma.rn.f64 	%fd98, %fd3, %fd97, %fd96;
	ld.shared.f64 	%fd99, [%r69+8];
	fma.rn.f64 	%fd100, %fd4, %fd99, %fd98;
	ld.shared.f64 	%fd101, [%r70+8];
	fma.rn.f64 	%fd102, %fd5, %fd101, %fd100;
	ld.shared.f64 	%fd103, [%r71+8];
	fma.rn.f64 	%fd104, %fd6, %fd103, %fd102;
	ld.shared.f64 	%fd105, [%r72+8];
	fma.rn.f64 	%fd106, %fd7, %fd105, %fd104;
	ld.shared.f64 	%fd107, [%r73+8];
	fma.rn.f64 	%fd108, %fd8, %fd107, %fd106;
	add.s32 	%r79, %r78, 1;
	mul.wide.u32 	%rd34, %r79, 8;
	add.s64 	%rd35, %rd31, %rd34;
	st.global.f64 	[%rd35], %fd108;
	bar.sync 	0;
	add.s32 	%r179, %r179, 2;
$L__BB3_17:
	ld.param.u32 	%r154, [_Z19cu_mtxmq_integral_8PKdiS0_iPdiidd_param_3];
	and.b32  	%r80, %r154, 1;
	setp.eq.b32 	%p9, %r80, 1;
	not.pred 	%p10, %p9;
	@%p10 bra 	$L__BB3_19;
	ld.param.u32 	%r166, [_Z19cu_mtxmq_integral_8PKdiS0_iPdiidd_param_6];
	ld.param.u64 	%rd58, [_Z19cu_mtxmq_integral_8PKdiS0_iPdiidd_param_4];
	ld.param.u32 	%r155, [_Z19cu_mtxmq_integral_8PKdiS0_iPdiidd_param_3];
	shl.b32 	%r81, %r179, 3;
	mov.u32 	%r82, Bs;
	add.s32 	%r83, %r82, %r81;
	ld.shared.f64 	%fd109, [%r83];
	fma.rn.f64 	%fd110, %fd1, %fd109, 0d0000000000000000;
	shl.b32 	%r84, %r166, 3;
	add.s32 	%r85, %r83, %r84;
	ld.shared.f64 	%fd111, [%r85];
	fma.rn.f64 	%fd112, %fd2, %fd111, %fd110;
	add.s32 	%r86, %r85, %r84;
	ld.shared.f64 	%fd113, [%r86];
	fma.rn.f64 	%fd114, %fd3, %fd113, %fd112;
	add.s32 	%r87, %r86, %r84;
	ld.shared.f64 	%fd115, [%r87];
	fma.rn.f64 	%fd116, %fd4, %fd115, %fd114;
	add.s32 	%r88, %r87, %r84;
	ld.shared.f64 	%fd117, [%r88];
	fma.rn.f64 	%fd118, %fd5, %fd117, %fd116;
	add.s32 	%r89, %r88, %r84;
	ld.shared.f64 	%fd119, [%r89];
	fma.rn.f64 	%fd120, %fd6, %fd119, %fd118;
	add.s32 	%r90, %r89, %r84;
	ld.shared.f64 	%fd121, [%r90];
	fma.rn.f64 	%fd122, %fd7, %fd121, %fd120;
	add.s32 	%r91, %r90, %r84;
	ld.shared.f64 	%fd123, [%r91];
	fma.rn.f64 	%fd124, %fd8, %fd123, %fd122;
	mov.u32 	%r92, %ctaid.x;
	mov.u32 	%r93, %ntid.x;
	mov.u32 	%r94, %tid.x;
	mad.lo.s32 	%r95, %r92, %r93, %r94;
	mad.lo.s32 	%r96, %r155, %r95, %r179;
	cvta.to.global.u64 	%rd36, %rd58;
	mul.wide.u32 	%rd37, %r96, 8;
	add.s64 	%rd38, %rd36, %rd37;
	st.global.f64 	[%rd38], %fd124;
	bar.sync 	0;
$L__BB3_19:
	ret;

}
	// .globl	_Z20cu_mtxmq_integral_10PKdiS0_iPdiidd
.visible .entry _Z20cu_mtxmq_integral_10PKdiS0_iPdiidd(
	.param .u64 .ptr .align 1 _Z20cu_mtxmq_integral_10PKdiS0_iPdiidd_param_0,
	.param .u32 _Z20cu_mtxmq_integral_10PKdiS0_iPdiidd_param_1,
	.param .u64 .ptr .align 1 _Z20cu_mtxmq_integral_10PKdiS0_iPdiidd_param_2,
	.param .u32 _Z20cu_mtxmq_integral_10PKdiS0_iPdiidd_param_3,
	.param .u64 .ptr .align 1 _Z20cu_mtxmq_integral_10PKdiS0_iPdiidd_param_4,
	.param .u32 _Z20cu_mtxmq_integral_10PKdiS0_iPdiidd_param_5,
	.param .u32 _Z20cu_mtxmq_integral_10PKdiS0_iPdiidd_param_6,
	.param .f64 _Z20cu_mtxmq_integral_10PKdiS0_iPdiidd_param_7,
	.param .f64 _Z20cu_mtxmq_integral_10PKdiS0_iPdiidd_param_8
)
{
	.reg .pred 	%p<18>;
	.reg .b32 	%r<171>;
	.reg .b64 	%rd<64>;
	.reg .b64 	%fd<295>;

	ld.param.u64 	%rd2, [_Z20cu_mtxmq_integral_10PKdiS0_iPdiidd_param_0];
	ld.param.u32 	%r32, [_Z20cu_mtxmq_integral_10PKdiS0_iPdiidd_param_1];
	ld.param.u64 	%rd3, [_Z20cu_mtxmq_integral_10PKdiS0_iPdiidd_param_2];
	cvta.to.global.u64 	%rd4, %rd3;
	mov.u32 	%r35, %ctaid.x;
	mov.u32 	%r36, %ntid.x;
	mul.lo.s32 	%r1, %r35, %r36;
	mov.u32 	%r2, %tid.x;
	add.s32 	%r3, %r1, %r2;
	cvta.to.global.u64 	%rd5, %rd2;
	mul.wide.s32 	%rd6, %r3, 8;
	add.s64 	%rd7, %rd5, %rd6;
	ld.global.f64 	%fd1, [%rd7];
	mul.wide.s32 	%rd8, %r32, 8;
	add.s64 	%rd9, %rd7, %rd8;
	ld.global.f64 	%fd2, [%rd9];
	add.s64 	%rd10, %rd9, %rd8;
	ld.global.f64 	%fd3, [%rd10];
	add.s64 	%rd11, %rd10, %rd8;
	ld.global.f64 	%fd4, [%rd11];
	add.s64 	%rd12, %rd11, %rd8;
	ld.global.f64 	%fd5, [%rd12];
	add.s64 	%rd13, %rd12, %rd8;
	ld.global.f64 	%fd6, [%rd13];
	add.s64 	%rd14, %rd13, %rd8;
	ld.global.f64 	%fd7, [%rd14];
	add.s64 	%rd15, %rd14, %rd8;
	ld.global.f64 	%fd8, [%rd15];
	add.s64 	%rd16, %rd15, %rd8;
	ld.global.f64 	%fd9, [%rd16];
	add.s64 	%rd17, %rd16, %rd8;
	ld.global.f64 	%fd10, [%rd17];
	bar.sync 	0;
	mul.wide.u32 	%rd18, %r2, 8;
	add.s64 	%rd19, %rd4, %rd18;
	ld.global.f64 	%fd11, [%rd19];
	shl.b32 	%r37, %r2, 3;
	mov.u32 	%r38, Bs;
	add.s32 	%r39, %r38, %r37;
	st.shared.f64 	[%r39], %fd11;
	mul.wide.s32 	%rd20, %r36, 8;
	add.s64 	%rd21, %rd19, %rd20;
	ld.global.f64 	%fd12, [%rd21];
	shl.b32 	%r40, %r36, 3;
	add.s32 	%r41, %r39, %r40;
	st.shared.f64 	[%r41], %fd12;
	add.s64 	%rd22, %rd21, %rd20;
	ld.global.f64 	%fd13, [%rd22];
	add.s32 	%r42, %r41, %r40;
	st.shared.f64 	[%r42], %fd13;
	add.s64 	%rd23, %rd22, %rd20;
	ld.global.f64 	%fd14, [%rd23];
	add.s32 	%r43, %r42, %r40;
	st.shared.f64 	[%r43], %fd14;
	bar.sync 	0;
	mov.u32 	%r44, %nctaid.x;
	add.s32 	%r45, %r44, -1;
	setp.ge.u32 	%p1, %r35, %r45;
	@%p1 bra 	$L__BB4_10;
	ld.param.u32 	%r149, [_Z20cu_mtxmq_integral_10PKdiS0_iPdiidd_param_3];
	setp.lt.s32 	%p11, %r149, 1;
	@%p11 bra 	$L__BB4_19;
	ld.param.u32 	%r150, [_Z20cu_mtxmq_integral_10PKdiS0_iPdiidd_param_3];
	mul.lo.s32 	%r4, %r150, %r3;
	setp.lt.u32 	%p12, %r150, 4;
	mov.b32 	%r168, 0;
	@%p12 bra 	$L__BB4_5;
	ld.param.u32 	%r151, [_Z20cu_mtxmq_integral_10PKdiS0_iPdiidd_param_3];
	and.b32  	%r97, %r151, 2147483644;
	neg.s32 	%r163, %r97;
	add.s32 	%r162, %r38, 16;
	add.s32 	%r161, %r4, 3;
$L__BB4_4:
	.pragma "nounroll";
	ld.param.u32 	%r158, [_Z20cu_mtxmq_integral_10PKdiS0_iPdiidd_param_6];
	ld.param.u64 	%rd61, [_Z20cu_mtxmq_integral_10PKdiS0_iPdiidd_param_4];
	ld.param.u32 	%r152, [_Z20cu_mtxmq_integral_10PKdiS0_iPdiidd_param_3];
	and.b32  	%r168, %r152, 2147483644;
	add.s32 	%r99, %r162, -16;
	ld.shared.f64 	%fd155, [%r162+-16];
	fma.rn.f64 	%fd156, %fd1, %fd155, 0d0000000000000000;
	shl.b32 	%r100, %r158, 3;
	add.s32 	%r101, %r99, %r100;
	ld.shared.f64 	%fd157, [%r101];
	fma.rn.f64 	%fd158, %fd2, %fd157, %fd156;
	add.s32 	%r102, %r101, %r100;
	ld.shared.f64 	%fd159, [%r102];
	fma.rn.f64 	%fd160, %fd3, %fd159, %fd158;
	add.s32 	%r103, %r102, %r100;
	ld.shared.f64 	%fd161, [%r103];
	fma.rn.f64 	%fd162, %fd4, %fd161, %fd160;
	add.s32 	%r104, %r103, %r100;
	ld.shared.f64 	%fd163, [%r104];
	fma.rn.f64 	%fd164, %fd5, %fd163, %fd162;
	add.s32 	%r105, %r104, %r100;
	ld.shared.f64 	%fd165, [%r105];
	fma.rn.f64 	%fd166, %fd6, %fd165, %fd164;
	add.s32 	%r106, %r105, %r100;
	ld.shared.f64 	%fd167, [%r106];
	fma.rn.f64 	%fd168, %fd7, %fd167, %fd166;
	add.s32 	%r107, %r106, %r100;
	ld.shared.f64 	%fd169, [%r107];
	fma.rn.f64 	%fd170, %fd8, %fd169, %fd168;
	add.s32 	%r108, %r107, %r100;
	ld.shared.f64 	%fd171, [%r108];
	fma.rn.f64 	%fd172, %fd9, %fd171, %fd170;
	add.s32 	%r109, %r108, %r100;
	ld.shared.f64 	%fd173, [%r109];
	fma.rn.f64 	%fd174, %fd10, %fd173, %fd172;
	add.s32 	%r110, %r161, -2;
	add.s32 	%r111, %r161, -3;
	cvta.to.global.u64 	%rd41, %rd61;
	mul.wide.u32 	%rd42, %r111, 8;
	add.s64 	%rd43, %rd41, %rd42;
	st.global.f64 	[%rd43], %fd174;
	bar.sync 	0;
	ld.shared.f64 	%fd175, [%r162+-8];
	fma.rn.f64 	%fd176, %fd1, %fd175, 0d0000000000000000;
	ld.shared.f64 	%fd177, [%r101+8];
	fma.rn.f64 	%fd178, %fd2, %fd177, %fd176;
	ld.shared.f64 	%fd179, [%r102+8];
	fma.rn.f64 	%fd180, %fd3, %fd179, %fd178;
	ld.shared.f64 	%fd181, [%r103+8];
	fma.rn.f64 	%fd182, %fd4, %fd181, %fd180;
	ld.shared.f64 	%fd183, [%r104+8];
	fma.rn.f64 	%fd184, %fd5, %fd183, %fd182;
	ld.shared.f64 	%fd185, [%r105+8];
	fma.rn.f64 	%fd186, %fd6, %fd185, %fd184;
	ld.shared.f64 	%fd187, [%r106+8];
	fma.rn.f64 	%fd188, %fd7, %fd187, %fd186;
	ld.shared.f64 	%fd189, [%r107+8];
	fma.rn.f64 	%fd190, %fd8, %fd189, %fd188;
	ld.shared.f64 	%fd191, [%r108+8];
	fma.rn.f64 	%fd192, %fd9, %fd191, %fd190;
	ld.shared.f64 	%fd193, [%r109+8];
	fma.rn.f64 	%fd194, %fd10, %fd193, %fd192;
	mul.wide.u32 	%rd44, %r110, 8;
	add.s64 	%rd45, %rd41, %rd44;
	st.global.f64 	[%rd45], %fd194;
	bar.sync 	0;
	ld.shared.f64 	%fd195, [%r162];
	fma.rn.f64 	%fd196, %fd1, %fd195, 0d0000000000000000;
	ld.shared.f64 	%fd197, [%r101+16];
	fma.rn.f64 	%fd198, %fd2, %fd197, %fd196;
	ld.shared.f64 	%fd199, [%r102+16];
	fma.rn.f64 	%fd200, %fd3, %fd199, %fd198;
	ld.shared.f64 	%fd201, [%r103+16];
	fma.rn.f64 	%fd202, %fd4, %fd201, %fd200;
	ld.shared.f64 	%fd203, [%r104+16];
	fma.rn.f64 	%fd204, %fd5, %fd203, %fd202;
	ld.shared.f64 	%fd205, [%r105+16];
	fma.rn.f64 	%fd206, %fd6, %fd205, %fd204;
	ld.shared.f64 	%fd207, [%r106+16];
	fma.rn.f64 	%fd208, %fd7, %fd207, %fd206;
	ld.shared.f64 	%fd209, [%r107+16];
	fma.rn.f64 	%fd210, %fd8, %fd209, %fd208;
	ld.shared.f64 	%fd211, [%r108+16];
	fma.rn.f64 	%fd212, %fd9, %fd211, %fd210;
	ld.shared.f64 	%fd213, [%r109+16];
	fma.rn.f64 	%fd214, %fd10, %fd213, %fd212;
	add.s32 	%r112, %r161, -1;
	mul.wide.u32 	%rd46, %r112, 8;
	add.s64 	%rd47, %rd41, %rd46;
	st.global.f64 	[%rd47], %fd214;
	bar.sync 	0;
	ld.shared.f64 	%fd215, [%r162+8];
	fma.rn.f64 	%fd216, %fd1, %fd215, 0d0000000000000000;
	ld.shared.f64 	%fd217, [%r101+24];
	fma.rn.f64 	%fd218, %fd2, %fd217, %fd216;
	ld.shared.f64 	%fd219, [%r102+24];
	fma.rn.f64 	%fd220, %fd3, %fd219, %fd218;
	ld.shared.f64 	%fd221, [%r103+24];
	fma.rn.f64 	%fd222, %fd4, %fd221, %fd220;
	ld.shared.f64 	%fd223, [%r104+24];
	fma.rn.f64 	%fd224, %fd5, %fd223, %fd222;
	ld.shared.f64 	%fd225, [%r105+24];
	fma.rn.f64 	%fd226, %fd6, %fd225, %fd224;
	ld.shared.f64 	%fd227, [%r106+24];
	fma.rn.f64 	%fd228, %fd7, %fd227, %fd226;
	ld.shared.f64 	%fd229, [%r107+24];
	fma.rn.f64 	%fd230, %fd8, %fd229, %fd228;
	ld.shared.f64 	%fd231, [%r108+24];
	fma.rn.f64 	%fd232, %fd9, %fd231, %fd230;
	ld.shared.f64 	%fd233, [%r109+24];
	fma.rn.f64 	%fd234, %fd10, %fd233, %fd232;
	mul.wide.u32 	%rd48, %r161, 8;
	add.s64 	%rd49, %rd41, %rd48;
	st.global.f64 	[%rd49], %fd234;
	bar.sync 	0;
	add.s32 	%r163, %r163, 4;
	add.s32 	%r162, %r162, 32;
	add.s32 	%r161, %r161, 4;
	setp.eq.s32 	%p13, %r163, 0;
	@%p13 bra 	$L__BB4_5;
	bra.uni 	$L__BB4_4;
$L__BB4_5:
	ld.param.u32 	%r153, [_Z20cu_mtxmq_integral_10PKdiS0_iPdiidd_param_3];
	and.b32  	%r25, %r153, 3;
	setp.eq.s32 	%p14, %r25, 0;
	@%p14 bra 	$L__BB4_19;
	setp.eq.s32 	%p15, %r25, 1;
	@%p15 bra 	$L__BB4_8;
	ld.param.u32 	%r159, [_Z20cu_mtxmq_integral_10PKdiS0_iPdiidd_param_6];
	ld.param.u64 	%rd62, [_Z20cu_mtxmq_integral_10PKdiS0_iPdiidd_param_4];
	shl.b32 	%r113, %r168, 3;
	mov.u32 	%r114, Bs;
	add.s32 	%r115, %r114, %r113;
	ld.shared.f64 	%fd235, [%r115];
	fma.rn.f64 	%fd236, %fd1, %fd235, 0d0000000000000000;
	shl.b32 	%r116, %r159, 3;
	add.s32 	%r117, %r115, %r116;
	ld.shared.f64 	%fd237, [%r117];
	fma.rn.f64 	%fd238, %fd2, %fd237, %fd236;
	add.s32 	%r118, %r117, %r116;
	ld.shared.f64 	%fd239, [%r118];
	fma.rn.f64 	%fd240, %fd3, %fd239, %fd238;
	add.s32 	%r119, %r118, %r116;
	ld.shared.f64 	%fd241, [%r119];
	fma.rn.f64 	%fd242, %fd4, %fd241, %fd240;
	add.s32 	%r120, %r119, %r116;
	ld.shared.f64 	%fd243, [%r120];
	fma.rn.f64 	%fd244, %fd5, %fd243, %fd242;
	add.s32 	%r121, %r120, %r116;
	ld.shared.f64 	%fd245, [%r121];
	fma.rn.f64 	%fd246, %fd6, %fd245, %fd244;
	add.s32 	%r122, %r121, %r116;
	ld.shared.f64 	%fd247, [%r122];
	fma.rn.f64 	%fd248, %fd7, %fd247, %fd246;
	add.s32 	%r123, %r122, %r116;
	ld.shared.f64 	%fd249, [%r123];
	fma.rn.f64 	%fd250, %fd8, %fd249, %fd248;
	add.s32 	%r124, %r123, %r116;
	ld.shared.f64 	%fd251, [%r124];
	fma.rn.f64 	%fd252, %fd9, %fd251, %fd250;
	add.s32 	%r125, %r124, %r116;
	ld.shared.f64 	%fd253, [%r125];
	fma.rn.f64 	%fd254, %fd10, %fd253, %fd252;
	add.s32 	%r126, %r168, %r4;
	cvta.to.global.u64 	%rd50, %rd62;
	mul.wide.u32 	%rd51, %r126, 8;
	add.s64 	%rd52, %rd50, %rd51;
	st.global.f64 	[%rd52], %fd254;
	bar.sync 	0;
	ld.shared.f64 	%fd255, [%r115+8];
	fma.rn.f64 	%fd256, %fd1, %fd255, 0d0000000000000000;
	ld.shared.f64 	%fd257, [%r117+8];
	fma.rn.f64 	%fd258, %fd2, %fd257, %fd256;
	ld.shared.f64 	%fd259, [%r118+8];
	fma.rn.f64 	%fd260, %fd3, %fd259, %fd258;
	ld.shared.f64 	%fd261, [%r119+8];
	fma.rn.f64 	%fd262, %fd4, %fd261, %fd260;
	ld.shared.f64 	%fd263, [%r120+8];
	fma.rn.f64 	%fd264, %fd5, %fd263, %fd262;
	ld.shared.f64 	%fd265, [%r121+8];
	fma.rn.f64 	%fd266, %fd6, %fd265, %fd264;
	ld.shared.f64 	%fd267, [%r122+8];
	fma.rn.f64 	%fd268, %fd7, %fd267, %fd266;
	ld.shared.f64 	%fd269, [%r123+8];
	fma.rn.f64 	%fd270, %fd8, %fd269, %fd268;
	ld.shared.f64 	%fd271, [%r124+8];
	fma.rn.f64 	%fd272, %fd9, %fd271, %fd270;
	ld.shared.f64 	%fd273, [%r125+8];
	fma.rn.f64 	%fd274, %fd10, %fd273, %fd272;
	add.s32 	%r127, %r126, 1;
	mul.wide.u32 	%rd53, %r127, 8;
	add.s64 	%rd54, %rd50, %rd53;
	st.global.f64 	[%rd54], %fd274;
	bar.sync 	0;
	add.s32 	%r168, %r168, 2;
$L__BB4_8:
	ld.param.u32 	%r154, [_Z20cu_mtxmq_integral_10PKdiS0_iPdiidd_param_3];
	and.b32  	%r128, %r154, 1;
	setp.eq.b32 	%p16, %r128, 1;
	not.pred 	%p17, %p16;
	@%p17 bra 	$L__BB4_19;
	ld.param.u32 	%r160, [_Z20cu_mtxmq_integral_10PKdiS0_iPdiidd_param_6];
	ld.param.u64 	%rd63, [_Z20cu_mtxmq_integral_10PKdiS0_iPdiidd_param_4];
	shl.b32 	%r129, %r168, 3;
	mov.u32 	%r130, Bs;
	add.s32 	%r131, %r130, %r129;
	ld.shared.f64 	%fd275, [%r131];
	fma.rn.f64 	%fd276, %fd1, %fd275, 0d0000000000000000;
	shl.b32 	%r132, %r160, 3;
	add.s32 	%r133, %r131, %r132;
	ld.shared.f64 	%fd277, [%r133];
	fma.rn.f64 	%fd278, %fd2, %fd277, %fd276;
	add.s32 	%r134, %r133, %r132;
	ld.shared.f64 	%fd279, [%r134];
	fma.rn.f64 	%fd280, %fd3, %fd279, %fd278;
	add.s32 	%r135, %r134, %r132;
	ld.shared.f64 	%fd281, [%r135];
	fma.rn.f64 	%fd282, %fd4, %fd281, %fd280;
	add.s32 	%r136, %r135, %r132;
	ld.shared.f64 	%fd283, [%r136];
	fma.rn.f64 	%fd284, %fd5, %fd283, %fd282;
	add.s32 	%r137, %r136, %r132;
	ld.shared.f64 	%fd285, [%r137];
	fma.rn.f64 	%fd286, %fd6, %fd285, %fd284;
	add.s32 	%r138, %r137, %r132;
	ld.shared.f64 	%fd287, [%r138];
	fma.rn.f64 	%fd288, %fd7, %fd287, %fd286;
	add.s32 	%r139, %r138, %r132;
	ld.shared.f64 	%fd289, [%r139];
	fma.rn.f64 	%fd290, %fd8, %fd289, %fd288;
	add.s32 	%r140, %r139, %r132;
	ld.shared.f64 	%fd291, [%r140];
	fma.rn.f64 	%fd292, %fd9, %fd291, %fd290;
	add.s32 	%r141, %r140, %r132;
	ld.shared.f64 	%fd293, [%r141];
	fma.rn.f64 	%fd294, %fd10, %fd293, %fd292;
	add.s32 	%r142, %r168, %r4;
	cvta.to.global.u64 	%rd55, %rd63;
	mul.wide.u32 	%rd56, %r142, 8;
	add.s64 	%rd57, %rd55, %rd56;
	st.global.f64 	[%rd57], %fd294;
	bar.sync 	0;
	bra.uni 	$L__BB4_19;
$L__BB4_10:
	ld.param.u32 	%r143, [_Z20cu_mtxmq_integral_10PKdiS0_iPdiidd_param_3];
	sub.s32 	%r46, %r32, %r1;
	setp.ge.u32 	%p2, %r2, %r46;
	setp.lt.s32 	%p3, %r143, 1;
	or.pred  	%p4, %p2, %p3;
	@%p4 bra 	$L__BB4_19;
	ld.param.u32 	%r144, [_Z20cu_mtxmq_integral_10PKdiS0_iPdiidd_param_3];
	mul.lo.s32 	%r14, %r144, %r3;
	setp.lt.u32 	%p5, %r144, 4;
	mov.b32 	%r170, 0;
	@%p5 bra 	$L__BB4_14;
	ld.param.u32 	%r145, [_Z20cu_mtxmq_integral_10PKdiS0_iPdiidd_param_3];
	and.b32  	%r49, %r145, 2147483644;
	neg.s32 	%r166, %r49;
	add.s32 	%r165, %r38, 16;
	add.s32 	%r164, %r14, 3;
$L__BB4_13:
	.pragma "nounroll";
	ld.param.u32 	%r155, [_Z20cu_mtxmq_integral_10PKdiS0_iPdiidd_param_6];
	ld.param.u64 	%rd58, [_Z20cu_mtxmq_integral_10PKdiS0_iPdiidd_param_4];
	ld.param.u32 	%r146, [_Z20cu_mtxmq_integral_10PKdiS0_iPdiidd_param_3];
	and.b32  	%r170, %r146, 2147483644;
	add.s32 	%r51, %r165, -16;
	ld.shared.f64 	%fd15, [%r165+-16];
	fma.rn.f64 	%fd16, %fd1, %fd15, 0d0000000000000000;
	shl.b32 	%r52, %r155, 3;
	add.s32 	%r53, %r51, %r52;
	ld.shared.f64 	%fd17, [%r53];
	fma.rn.f64 	%fd18, %fd2, %fd17, %fd16;
	add.s32 	%r54, %r53, %r52;
	ld.shared.f64 	%fd19, [%r54];
	fma.rn.f64 	%fd20, %fd3, %fd19, %fd18;
	add.s32 	%r55, %r54, %r52;
	ld.shared.f64 	%fd21, [%r55];
	fma.rn.f64 	%fd22, %fd4, %fd21, %fd20;
	add.s32 	%r56, %r55, %r52;
	ld.shared.f64 	%fd23, [%r56];
	fma.rn.f64 	%fd24, %fd5, %fd23, %fd22;
	add.s32 	%r57, %r56, %r52;
	ld.shared.f64 	%fd25, [%r57];
	fma.rn.f64 	%fd26, %fd6, %fd25, %fd24;
	add.s32 	%r58, %r57, %r52;
	ld.shared.f64 	%fd27, [%r58];
	fma.rn.f64 	%fd28, %fd7, %fd27, %fd26;
	add.s32 	%r59, %r58, %r52;
	ld.shared.f64 	%fd29, [%r59];
	fma.rn.f64 	%fd30, %fd8, %fd29, %fd28;
	add.s32 	%r60, %r59, %r52;
	ld.shared.f64 	%fd31, [%r60];
	fma.rn.f64 	%fd32, %fd9, %fd31, %fd30;
	add.s32 	%r61, %r60, %r52;
	ld.shared.f64 	%fd33, [%r61];
	fma.rn.f64 	%fd34, %fd10, %fd33, %fd32;
	add.s32 	%r62, %r164, -2;
	add.s32 	%r63, %r164, -3;
	cvta.to.global.u64 	%rd24, %rd58;
	mul.wide.u32 	%rd25, %r63, 8;
	add.s64 	%rd26, %rd24, %rd25;
	st.global.f64 	[%rd26], %fd34;
	bar.sync 	0;
	ld.shared.f64 	%fd35, [%r165+-8];
	fma.rn.f64 	%fd36, %fd1, %fd35, 0d0000000000000000;
	ld.shared.f64 	%fd37, [%r53+8];
	fma.rn.f64 	%fd38, %fd2, %fd37, %fd36;
	ld.shared.f64 	%fd39, [%r54+8];
	fma.rn.f64 	%fd40, %fd3, %fd39, %fd38;
	ld.shared.f64 	%fd41, [%r55+8];
	fma.rn.f64 	%fd42, %fd4, %fd41, %fd40;
	ld.shared.f64 	%fd43, [%r56+8];
	fma.rn.f64 	%fd44, %fd5, %fd43, %fd42;
	ld.shared.f64 	%fd45, [%r57+8];
	fma.rn.f64 	%fd46, %fd6, %fd45, %fd44;
	ld.shared.f64 	%fd47, [%r58+8];
	fma.rn.f64 	%fd48, %fd7, %fd47, %fd46;
	ld.shared.f64 	%fd49, [%r59+8];
	fma.rn.f64 	%fd50, %fd8, %fd49, %fd48;
	ld.shared.f64 	%fd51, [%r60+8];
	fma.rn.f64 	%fd52, %fd9, %fd51, %fd50;
	ld.shared.f64 	%fd53, [%r61+8];
	fma.rn.f64 	%fd54, %fd10, %fd53, %fd52;
	mul.wide.u32 	%rd27, %r62, 8;
	add.s64 	%rd28, %rd24, %rd27;
	st.global.f64 	[%rd28], %fd54;
	bar.sync 	0;
	ld.shared.f64 	%fd55, [%r165];
	fma.rn.f64 	%fd56, %fd1, %fd55, 0d0000000000000000;
	ld.shared.f64 	%fd57, [%r53+16];
	fma.rn.f64 	%fd58, %fd2, %fd57, %fd56;
	ld.shared.f64 	%fd59, [%r54+16];
	fma.rn.f64 	%fd60, %fd3, %fd59, %fd58;
	ld.shared.f64 	%fd61, [%r55+16];
	fma.rn.f64 	%fd62, %fd4, %fd61, %fd60;
	ld.shared.f64 	%fd63, [%r56+16];
	fma.rn.f64 	%fd64, %fd5, %fd63, %fd62;
	ld.shared.f64 	%fd65, [%r57+16];
	fma.rn.f64 	%fd66, %fd6, %fd65, %fd64;
	ld.shared.f64 	%fd67, [%r58+16];
	fma.rn.f64 	%fd68, %fd7, %fd67, %fd66;
	ld.shared.f64 	%fd69, [%r59+16];
	fma.rn.f64 	%fd70, %fd8, %fd69, %fd68;
	ld.shared.f64 	%fd71, [%r60+16];
	fma.rn.f64 	%fd72, %fd9, %fd71, %fd70;
	ld.shared.f64 	%fd73, [%r61+16];
	fma.rn.f64 	%fd74, %fd10, %fd73, %fd72;
	add.s32 	%r64, %r164, -1;
	mul.wide.u32 	%rd29, %r64, 8;
	add.s64 	%rd30, %rd24, %rd29;
	st.global.f64 	[%rd30], %fd74;
	bar.sync 	0;
	ld.shared.f64 	%fd75, [%r165+8];
	fma.rn.f64 	%fd76, %fd1, %fd75, 0d0000000000000000;
	ld.shared.f64 	%fd77, [%r53+24];
	fma.rn.f64 	%fd78, %fd2, %fd77, %fd76;
	ld.shared.f64 	%fd79, [%r54+24];
	fma.rn.f64 	%fd80, %fd3, %fd79, %fd78;
	ld.shared.f64 	%fd81, [%r55+24];
	fma.rn.f64 	%fd82, %fd4, %fd81, %fd80;
	ld.shared.f64 	%fd83, [%r56+24];
	fma.rn.f64 	%fd84, %fd5, %fd83, %fd82;
	ld.shared.f64 	%fd85, [%r57+24];
	fma.rn.f64 	%fd86, %fd6, %fd85, %fd84;
	ld.shared.f64 	%fd87, [%r58+24];
	fma.rn.f64 	%fd88, %fd7, %fd87, %fd86;
	ld.shared.f64 	%fd89, [%r59+24];
	fma.rn.f64 	%fd90, %fd8, %fd89, %fd88;
	ld.shared.f64 	%fd91, [%r60+24];
	fma.rn.f64 	%fd92, %fd9, %fd91, %fd90;
	ld.shared.f64 	%fd93, [%r61+24];
	fma.rn.f64 	%fd94, %fd10, %fd93, %fd92;
	mul.wide.u32 	%rd31, %r164, 8;
	add.s64 	%rd32, %rd24, %rd31;
	st.global.f64 	[%rd32], %fd94;
	bar.sync 	0;
	add.s32 	%r166, %r166, 4;
	add.s32 	%r165, %r165, 32;
	add.s32 	%r164, %r164, 4;
	setp.eq.s32 	%p6, %r166, 0;
	@%p6 bra 	$L__BB4_14;
	bra.uni 	$L__BB4_13;
$L__BB4_14:
	ld.param.u32 	%r147, [_Z20cu_mtxmq_integral_10PKdiS0_iPdiidd_param_3];
	and.b32  	%r29, %r147, 3;
	setp.eq.s32 	%p7, %r29, 0;
	@%p7 bra 	$L__BB4_19;
	setp.eq.s32 	%p8, %r29, 1;
	@%p8 bra 	$L__BB4_17;
	ld.param.u32 	%r156, [_Z20cu_mtxmq_integral_10PKdiS0_iPdiidd_param_6];
	ld.param.u64 	%rd59, [_Z20cu_mtxmq_integral_10PKdiS0_iPdiidd_param_4];
	shl.b32 	%r65, %r170, 3;
	mov.u32 	%r66, Bs;
	add.s32 	%r67, %r66, %r65;
	ld.shared.f64 	%fd95, [%r67];
	fma.rn.f64 	%fd96, %fd1, %fd95, 0d0000000000000000;
	shl.b32 	%r68, %r156, 3;
	add.s32 	%r69, %r67, %r68;
	ld.shared.f64 	%fd97, [%r69];
	fma.rn.f64 	%fd98, %fd2, %fd97, %fd96;
	add.s32 	%r70, %r69, %r68;
	ld.shared.f64 	%fd99, [%r70];
	fma.rn.f64 	%fd100, %fd3, %fd99, %fd98;
	add.s32 	%r71, %r70, %r68;
	ld.shared.f64 	%fd101, [%r71];
	fma.rn.f64 	%fd102, %fd4, %fd101, %fd100;
	add.s32 	%r72, %r71, %r68;
	ld.shared.f64 	%fd103, [%r72];
	fma.rn.f64 	%fd104, %fd5, %fd103, %fd102;
	add.s32 	%r73, %r72, %r68;
	ld.shared.f64 	%fd105, [%r73];
	fma.rn.f64 	%fd106, %fd6, %fd105, %fd104;
	add.s32 	%r74, %r73, %r68;
	ld.shared.f64 	%fd107, [%r74];
	fma.rn.f64 	%fd108, %fd7, %fd107, %fd106;
	add.s32 	%r75, %r74, %r68;
	ld.shared.f64 	%fd109, [%r75];
	fma.rn.f64 	%fd110, %fd8, %fd109, %fd108;
	add.s32 	%r76, %r75, %r68;
	ld.shared.f64 	%fd111, [%r76];
	fma.rn.f64 	%fd112, %fd9, %fd111, %fd110;
	add.s32 	%r77, %r76, %r68;
	ld.shared.f64 	%fd113, [%r77];
	fma.rn.f64 	%fd114, %fd10, %fd113, %fd112;
	add.s32 	%r78, %r170, %r14;
	cvta.to.global.u64 	%rd33, %rd59;
	mul.wide.u32 	%rd34, %r78, 8;
	add.s64 	%rd35, %rd33, %rd34;
	st.global.f64 	[%rd35], %fd114;
	bar.sync 	0;
	ld.shared.f64 	%fd115, [%r67+8];
	fma.rn.f64 	%fd116, %fd1, %fd115, 0d0000000000000000;
	ld.shared.f64 	%fd117, [%r69+8];
	fma.rn.f64 	%fd118, %fd2, %fd117, %fd116;
	ld.shared.f64 	%fd119, [%r70+8];
	fma.rn.f64 	%fd120, %fd3, %fd119, %fd118;
	ld.shared.f64 	%fd121, [%r71+8];
	fma.rn.f64 	%fd122, %fd4, %fd121, %fd120;
	ld.shared.f64 	%fd123, [%r72+8];
	fma.rn.f64 	%fd124, %fd5, %fd123, %fd122;
	ld.shared.f64 	%fd125, [%r73+8];
	fma.rn.f64 	%fd126, %fd6, %fd125, %fd124;
	ld.shared.f64 	%fd127, [%r74+8];
	fma.rn.f64 	%fd128, %fd7, %fd127, %fd126;
	ld.shared.f64 	%fd129, [%r75+8];
	fma.rn.f64 	%fd130, %fd8, %fd129, %fd128;
	ld.shared.f64 	%fd131, [%r76+8];
	fma.rn.f64 	%fd132, %fd9, %fd131, %fd130;
	ld.shared.f64 	%fd133, [%r77+8];
	fma.rn.f64 	%fd134, %fd10, %fd133, %fd132;
	add.s32 	%r79, %r78, 1;
	mul.wide.u32 	%rd36, %r79, 8;
	add.s64 	%rd37, %rd33, %rd36;
	st.global.f64 	[%rd37], %fd134;
	bar.sync 	0;
	add.s32 	%r170, %r170, 2;
$L__BB4_17:
	ld.param.u32 	%r148, [_Z20cu_mtxmq_integral_10PKdiS0_iPdiidd_param_3];
	and.b32  	%r80, %r148, 1;
	setp.eq.b32 	%p9, %r80, 1;
	not.pred 	%p10, %p9;
	@%p10 bra 	$L__BB4_19;
	ld.param.u32 	%r157, [_Z20cu_mtxmq_integral_10PKdiS0_iPdiidd_param_6];
	ld.param.u64 	%rd60, [_Z20cu_mtxmq_integral_10PKdiS0_iPdiidd_param_4];
	shl.b32 	%r81, %r170, 3;
	mov.u32 	%r82, Bs;
	add.s32 	%r83, %r82, %r81;
	ld.shared.f64 	%fd135, [%r83];
	fma.rn.f64 	%fd136, %fd1, %fd135, 0d0000000000000000;
	shl.b32 	%r84, %r157, 3;
	add.s32 	%r85, %r83, %r84;
	ld.shared.f64 	%fd137, [%r85];
	fma.rn.f64 	%fd138, %fd2, %fd137, %fd136;
	add.s32 	%r86, %r85, %r84;
	ld.shared.f64 	%fd139, [%r86];
	fma.rn.f64 	%fd140, %fd3, %fd139, %fd138;
	add.s32 	%r87, %r86, %r84;
	ld.shared.f64 	%fd141, [%r87];
	fma.rn.f64 	%fd142, %fd4, %fd141, %fd140;
	add.s32 	%r88, %r87, %r84;
	ld.shared.f64 	%fd143, [%r88];
	fma.rn.f64 	%fd144, %fd5, %fd143, %fd142;
	add.s32 	%r89, %r88, %r84;
	ld.shared.f64 	%fd145, [%r89];
	fma.rn.f64 	%fd146, %fd6, %fd145, %fd144;
	add.s32 	%r90, %r89, %r84;
	ld.shared.f64 	%fd147, [%r90];
	fma.rn.f64 	%fd148, %fd7, %fd147, %fd146;
	add.s32 	%r91, %r90, %r84;
	ld.shared.f64 	%fd149, [%r91];
	fma.rn.f64 	%fd150, %fd8, %fd149, %fd148;
	add.s32 	%r92, %r91, %r84;
	ld.shared.f64 	%fd151, [%r92];
	fma.rn.f64 	%fd152, %fd9, %fd151, %fd150;
	add.s32 	%r93, %r92, %r84;
	ld.shared.f64 	%fd153, [%r93];
	fma.rn.f64 	%fd154, %fd10, %fd153, %fd152;
	add.s32 	%r94, %r170, %r14;
	cvta.to.global.u64 	%rd38, %rd60;
	mul.wide.u32 	%rd39, %r94, 8;
	add.s64 	%rd40, %rd38, %rd39;
	st.global.f64 	[%rd40], %fd154;
	bar.sync 	0;
$L__BB4_19:
	ret;

}
	// .globl	_Z26cu_mtxmq_integral_10triplePKdiS0_iPdiidd
.visible .entry _Z26cu_mtxmq_integral_10triplePKdiS0_iPdiidd(
	.param .u64 .ptr .align 1 _Z26cu_mtxmq_integral_10triplePKdiS0_iPdiidd_param_0,
	.param .u32 _Z26cu_mtxmq_integral_10triplePKdiS0_iPdiidd_param_1,
	.param .u64 .ptr .align 1 _Z26cu_mtxmq_integral_10triplePKdiS0_iPdiidd_param_2,
	.param .u32 _Z26cu_mtxmq_integral_10triplePKdiS0_iPdiidd_param_3,
	.param .u64 .ptr .align 1 _Z26cu_mtxmq_integral_10triplePKdiS0_iPdiidd_param_4,
	.param .u32 _Z26cu_mtxmq_integral_10triplePKdiS0_iPdiidd_param_5,
	.param .u32 _Z26cu_mtxmq_integral_10triplePKdiS0_iPdiidd_param_6,
	.param .f64 _Z26cu_mtxmq_integral_10triplePKdiS0_iPdiidd_param_7,
	.param .f64 _Z26cu_mtxmq_integral_10triplePKdiS0_iPdiidd_param_8
)
{
	.reg .pred 	%p<8>;
	.reg .b32 	%r<70>;
	.reg .b64 	%rd<29>;
	.reg .b64 	%fd<147>;

	ld.param.u64 	%rd2, [_Z26cu_mtxmq_integral_10triplePKdiS0_iPdiidd_param_0];
	ld.param.u32 	%r22, [_Z26cu_mtxmq_integral_10triplePKdiS0_iPdiidd_param_1];
	ld.param.u64 	%rd3, [_Z26cu_mtxmq_integral_10triplePKdiS0_iPdiidd_param_2];
	ld.param.u64 	%rd4, [_Z26cu_mtxmq_integral_10triplePKdiS0_iPdiidd_param_4];
	cvta.to.global.u64 	%rd5, %rd3;
	cvta.to.global.u64 	%rd1, %rd4;
	mov.u32 	%r25, %ctaid.x;
	mov.u32 	%r26, %ntid.x;
	mul.lo.s32 	%r1, %r25, %r26;
	mov.u32 	%r2, %tid.x;
	add.s32 	%r3, %r1, %r2;
	cvta.to.global.u64 	%rd6, %rd2;
	mul.wide.s32 	%rd7, %r3, 8;
	add.s64 	%rd8, %rd6, %rd7;
	ld.global.f64 	%fd11, [%rd8];
	add.f64 	%fd12, %fd11, %fd11;
	sub.f64 	%fd1, %fd12, %fd11;
	mul.wide.s32 	%rd9, %r22, 8;
	add.s64 	%rd10, %rd8, %rd9;
	ld.global.f64 	%fd13, [%rd10];
	add.f64 	%fd14, %fd13, %fd13;
	sub.f64 	%fd2, %fd14, %fd13;
	add.s64 	%rd11, %rd10, %rd9;
	ld.global.f64 	%fd15, [%rd11];
	add.f64 	%fd16, %fd15, %fd15;
	sub.f64 	%fd3, %fd16, %fd15;
	add.s64 	%rd12, %rd11, %rd9;
	ld.global.f64 	%fd17, [%rd12];
	add.f64 	%fd18, %fd17, %fd17;
	sub.f64 	%fd4, %fd18, %fd17;
	add.s64 	%rd13, %rd12, %rd9;
	ld.global.f64 	%fd19, [%rd13];
	add.f64 	%fd20, %fd19, %fd19;
	sub.f64 	%fd5, %fd20, %fd19;
	add.s64 	%rd14, %rd13, %rd9;
	ld.global.f64 	%fd21, [%rd14];
	add.f64 	%fd22, %fd21, %fd21;
	sub.f64 	%fd6, %fd22, %fd21;
	add.s64 	%rd15, %rd14, %rd9;
	ld.global.f64 	%fd23, [%rd15];
	add.f64 	%fd24, %fd23, %fd23;
	sub.f64 	%fd7, %fd24, %fd23;
	add.s64 	%rd16, %rd15, %rd9;
	ld.global.f64 	%fd25, [%rd16];
	add.f64 	%fd26, %fd25, %fd25;
	sub.f64 	%fd8, %fd26, %fd25;
	add.s64 	%rd17, %rd16, %rd9;
	ld.global.f64 	%fd27, [%rd17];
	add.f64 	%fd28, %fd27, %fd27;
	sub.f64 	%fd9, %fd28, %fd27;
	add.s64 	%rd18, %rd17, %rd9;
	ld.global.f64 	%fd29, [%rd18];
	add.f64 	%fd30, %fd29, %fd29;
	sub.f64 	%fd10, %fd30, %fd29;
	bar.sync 	0;
	mul.wide.u32 	%rd19, %r2, 8;
	add.s64 	%rd20, %rd5, %rd19;
	ld.global.f64 	%fd31, [%rd20];
	shl.b32 	%r27, %r2, 3;
	mov.u32 	%r69, Bs;
	add.s32 	%r29, %r69, %r27;
	add.f64 	%fd32, %fd31, %fd31;
	sub.f64 	%fd33, %fd32, %fd31;
	st.shared.f64 	[%r29], %fd33;
	mul.wide.s32 	%rd21, %r26, 8;
	add.s64 	%rd22, %rd20, %rd21;
	ld.global.f64 	%fd34, [%rd22];
	shl.b32 	%r30, %r26, 3;
	add.s32 	%r31, %r29, %r30;
	add.f64 	%fd35, %fd34, %fd34;
	sub.f64 	%fd36, %fd35, %fd34;
	st.shared.f64 	[%r31], %fd36;
	add.s64 	%rd23, %rd22, %rd21;
	ld.global.f64 	%fd37, [%rd23];
	add.s32 	%r32, %r31, %r30;
	add.f64 	%fd38, %fd37, %fd37;
	sub.f64 	%fd39, %fd38, %fd37;
	st.shared.f64 	[%r32], %fd39;
	add.s64 	%rd24, %rd23, %rd21;
	ld.global.f64 	%fd40, [%rd24];
	add.s32 	%r33, %r32, %r30;
	add.f64 	%fd41, %fd40, %fd40;
	sub.f64 	%fd42, %fd41, %fd40;
	st.shared.f64 	[%r33], %fd42;
	bar.sync 	0;
	mov.u32 	%r34, %nctaid.x;
	add.s32 	%r35, %r34, -1;
	setp.ge.u32 	%p1, %r25, %r35;
	@%p1 bra 	$L__BB5_4;
	ld.param.u32 	%r60, [_Z26cu_mtxmq_integral_10triplePKdiS0_iPdiidd_param_3];
	setp.lt.s32 	%p6, %r60, 1;
	@%p6 bra 	$L__BB5_7;
	ld.param.u32 	%r63, [_Z26cu_mtxmq_integral_10triplePKdiS0_iPdiidd_param_6];
	ld.param.u32 	%r61, [_Z26cu_mtxmq_integral_10triplePKdiS0_iPdiidd_param_3];
	mul.lo.s32 	%r65, %r61, %r3;
	neg.s32 	%r64, %r61;
	shl.b32 	%r6, %r63, 3;
	mov.u32 	%r66, Bs;
$L__BB5_3:
	ld.shared.f64 	%fd95, [%r66];
	mul.f64 	%fd96, %fd1, %fd95;
	add.f64 	%fd97, %fd96, 0d0000000000000000;
	sub.f64 	%fd98, %fd97, %fd96;
	add.f64 	%fd99, %fd96, %fd98;
	add.s32 	%r48, %r66, %r6;
	ld.shared.f64 	%fd100, [%r48];
	mul.f64 	%fd101, %fd2, %fd100;
	add.f64 	%fd102, %fd99, %fd101;
	sub.f64 	%fd103, %fd102, %fd101;
	add.f64 	%fd104, %fd101, %fd103;
	add.s32 	%r49, %r48, %r6;
	ld.shared.f64 	%fd105, [%r49];
	mul.f64 	%fd106, %fd3, %fd105;
	add.f64 	%fd107, %fd104, %fd106;
	sub.f64 	%fd108, %fd107, %fd106;
	add.f64 	%fd109, %fd106, %fd108;
	add.s32 	%r50, %r49, %r6;
	ld.shared.f64 	%fd110, [%r50];
	mul.f64 	%fd111, %fd4, %fd110;
	add.f64 	%fd112, %fd109, %fd111;
	sub.f64 	%fd113, %fd112, %fd111;
	add.f64 	%fd114, %fd111, %fd113;
	add.s32 	%r51, %r50, %r6;
	ld.shared.f64 	%fd115, [%r51];
	mul.f64 	%fd116, %fd5, %fd115;
	add.f64 	%fd117, %fd114, %fd116;
	sub.f64 	%fd118, %fd117, %fd116;
	add.f64 	%fd119, %fd116, %fd118;
	add.s32 	%r52, %r51, %r6;
	ld.shared.f64 	%fd120, [%r52];
	mul.f64 	%fd121, %fd6, %fd120;
	add.f64 	%fd122, %fd119, %fd121;
	sub.f64 	%fd123, %fd122, %fd121;
	add.f64 	%fd124, %fd121, %fd123;
	add.s32 	%r53, %r52, %r6;
	ld.shared.f64 	%fd125, [%r53];
	mul.f64 	%fd126, %fd7, %fd125;
	add.f64 	%fd127, %fd124, %fd126;
	sub.f64 	%fd128, %fd127, %fd126;
	add.f64 	%fd129, %fd126, %fd128;
	add.s32 	%r54, %r53, %r6;
	ld.shared.f64 	%fd130, [%r54];
	mul.f64 	%fd131, %fd8, %fd130;
	add.f64 	%fd132, %fd129, %fd131;
	sub.f64 	%fd133, %fd132, %fd131;
	add.f64 	%fd134, %fd131, %fd133;
	add.s32 	%r55, %r54, %r6;
	ld.shared.f64 	%fd135, [%r55];
	mul.f64 	%fd136, %fd9, %fd135;
	add.f64 	%fd137, %fd134, %fd136;
	sub.f64 	%fd138, %fd137, %fd136;
	add.f64 	%fd139, %fd136, %fd138;
	add.s32 	%r56, %r55, %r6;
	ld.shared.f64 	%fd140, [%r56];
	mul.f64 	%fd141, %fd10, %fd140;
	add.f64 	%fd142, %fd139, %fd141;
	sub.f64 	%fd143, %fd142, %fd141;
	add.f64 	%fd144, %fd141, %fd143;
	mul.wide.u32 	%rd27, %r65, 8;
	add.s64 	%rd28, %rd1, %rd27;
	add.f64 	%fd145, %fd144, %fd144;
	sub.f64 	%fd146, %fd145, %fd144;
	st.global.f64 	[%rd28], %fd146;
	bar.sync 	0;
	add.s32 	%r66, %r66, 8;
	add.s32 	%r65, %r65, 1;
	add.s32 	%r64, %r64, 1;
	setp.eq.s32 	%p7, %r64, 0;
	@%p7 bra 	$L__BB5_7;
	bra.uni 	$L__BB5_3;
$L__BB5_4:
	ld.param.u32 	%r58, [_Z26cu_mtxmq_integral_10triplePKdiS0_iPdiidd_param_3];
	ld.param.u32 	%r57, [_Z26cu_mtxmq_integral_10triplePKdiS0_iPdiidd_param_1];
	sub.s32 	%r36, %r57, %r1;
	setp.ge.u32 	%p2, %r2, %r36;
	setp.lt.s32 	%p3, %r58, 1;
	or.pred  	%p4, %p2, %p3;
	@%p4 bra 	$L__BB5_7;
	ld.param.u32 	%r62, [_Z26cu_mtxmq_integral_10triplePKdiS0_iPdiidd_param_6];
	ld.param.u32 	%r59, [_Z26cu_mtxmq_integral_10triplePKdiS0_iPdiidd_param_3];
	mul.lo.s32 	%r68, %r59, %r3;
	neg.s32 	%r67, %r59;
	shl.b32 	%r15, %r62, 3;
$L__BB5_6:
	ld.shared.f64 	%fd43, [%r69];
	mul.f64 	%fd44, %fd1, %fd43;
	add.f64 	%fd45, %fd44, 0d0000000000000000;
	add.f64 	%fd46, %fd45, %fd44;
	sub.f64 	%fd47, %fd46, %fd44;
	add.s32 	%r38, %r69, %r15;
	ld.shared.f64 	%fd48, [%r38];
	mul.f64 	%fd49, %fd2, %fd48;
	add.f64 	%fd50, %fd47, %fd49;
	add.f64 	%fd51, %fd50, %fd49;
	sub.f64 	%fd52, %fd51, %fd49;
	add.s32 	%r39, %r38, %r15;
	ld.shared.f64 	%fd53, [%r39];
	mul.f64 	%fd54, %fd3, %fd53;
	add.f64 	%fd55, %fd52, %fd54;
	add.f64 	%fd56, %fd55, %fd54;
	sub.f64 	%fd57, %fd56, %fd54;
	add.s32 	%r40, %r39, %r15;
	ld.shared.f64 	%fd58, [%r40];
	mul.f64 	%fd59, %fd4, %fd58;
	add.f64 	%fd60, %fd57, %fd59;
	add.f64 	%fd61, %fd60, %fd59;
	sub.f64 	%fd62, %fd61, %fd59;
	add.s32 	%r41, %r40, %r15;
	ld.shared.f64 	%fd63, [%r41];
	mul.f64 	%fd64, %fd5, %fd63;
	add.f64 	%fd65, %fd62, %fd64;
	add.f64 	%fd66, %fd65, %fd64;
	sub.f64 	%fd67, %fd66, %fd64;
	add.s32 	%r42, %r41, %r15;
	ld.shared.f64 	%fd68, [%r42];
	mul.f64 	%fd69, %fd6, %fd68;
	add.f64 	%fd70, %fd67, %fd69;
	add.f64 	%fd71, %fd70, %fd69;
	sub.f64 	%fd72, %fd71, %fd69;
	add.s32 	%r43, %r42, %r15;
	ld.shared.f64 	%fd73, [%r43];
	mul.f64 	%fd74, %fd7, %fd73;
	add.f64 	%fd75, %fd72, %fd74;
	add.f64 	%fd76, %fd75, %fd74;
	sub.f64 	%fd77, %fd76, %fd74;
	add.s32 	%r44, %r43, %r15;
	ld.shared.f64 	%fd78, [%r44];
	mul.f64 	%fd79, %fd8, %fd78;
	add.f64 	%fd80, %fd77, %fd79;
	add.f64 	%fd81, %fd80, %fd79;
	sub.f64 	%fd82, %fd81, %fd79;
	add.s32 	%r45, %r44, %r15;
	ld.shared.f64 	%fd83, [%r45];
	mul.f64 	%fd84, %fd9, %fd83;
	add.f64 	%fd85, %fd82, %fd84;
	add.f64 	%fd86, %fd85, %fd84;
	sub.f64 	%fd87, %fd86, %fd84;
	add.s32 	%r46, %r45, %r15;
	ld.shared.f64 	%fd88, [%r46];
	mul.f64 	%fd89, %fd10, %fd88;
	add.f64 	%fd90, %fd87, %fd89;
	add.f64 	%fd91, %fd90, %fd89;
	sub.f64 	%fd92, %fd91, %fd89;
	mul.wide.u32 	%rd25, %r68, 8;
	add.s64 	%rd26, %rd1, %rd25;
	add.f64 	%fd93, %fd92, %fd92;
	sub.f64 	%fd94, %fd93, %fd92;
	st.global.f64 	[%rd26], %fd94;
	bar.sync 	0;
	add.s32 	%r69, %r69, 8;
	add.s32 	%r68, %r68, 1;
	add.s32 	%r67, %r67, 1;
	setp.ne.s32 	%p5, %r67, 0;
	@%p5 bra 	$L__BB5_6;
$L__BB5_7:
	ret;

}
	// .globl	_Z29cu_mtxmq_integral_10fivetimesPKdiS0_iPdiidd
.visible .entry _Z29cu_mtxmq_integral_10fivetimesPKdiS0_iPdiidd(
	.param .u64 .ptr .align 1 _Z29cu_mtxmq_integral_10fivetimesPKdiS0_iPdiidd_param_0,
	.param .u32 _Z29cu_mtxmq_integral_10fivetimesPKdiS0_iPdiidd_param_1,
	.param .u64 .ptr .align 1 _Z29cu_mtxmq_integral_10fivetimesPKdiS0_iPdiidd_param_2,
	.param .u32 _Z29cu_mtxmq_integral_10fivetimesPKdiS0_iPdiidd_param_3,
	.param .u64 .ptr .align 1 _Z29cu_mtxmq_integral_10fivetimesPKdiS0_iPdiidd_param_4,
	.param .u32 _Z29cu_mtxmq_integral_10fivetimesPKdiS0_iPdiidd_param_5,
	.param .u32 _Z29cu_mtxmq_integral_10fivetimesPKdiS0_iPdiidd_param_6,
	.param .f64 _Z29cu_mtxmq_integral_10fivetimesPKdiS0_iPdiidd_param_7,
	.param .f64 _Z29cu_mtxmq_integral_10fivetimesPKdiS0_iPdiidd_param_8
)
{
	.reg .pred 	%p<8>;
	.reg .b32 	%r<70>;
	.reg .b64 	%rd<29>;
	.reg .b64 	%fd<199>;

	ld.param.u64 	%rd2, [_Z29cu_mtxmq_integral_10fivetimesPKdiS0_iPdiidd_param_0];
	ld.param.u32 	%r22, [_Z29cu_mtxmq_integral_10fivetimesPKdiS0_iPdiidd_param_1];
	ld.param.u64 	%rd3, [_Z29cu_mtxmq_integral_10fivetimesPKdiS0_iPdiidd_param_2];
	ld.param.u64 	%rd4, [_Z29cu_mtxmq_integral_10fivetimesPKdiS0_iPdiidd_param_4];
	cvta.to.global.u64 	%rd5, %rd3;
	cvta.to.global.u64 	%rd1, %rd4;
	mov.u32 	%r25, %ctaid.x;
	mov.u32 	%r26, %ntid.x;
	mul.lo.s32 	%r1, %r25, %r26;
	mov.u32 	%r2, %tid.x;
	add.s32 	%r3, %r1, %r2;
	cvta.to.global.u64 	%rd6, %rd2;
	mul.wide.s32 	%rd7, %r3, 8;
	add.s64 	%rd8, %rd6, %rd7;
	ld.global.f64 	%fd11, [%rd8];
	add.f64 	%fd12, %fd11, %fd11;
	sub.f64 	%fd1, %fd12, %fd11;
	mul.wide.s32 	%rd9, %r22, 8;
	add.s64 	%rd10, %rd8, %rd9;
	ld.global.f64 	%fd13, [%rd10];
	add.f64 	%fd14, %fd13, %fd13;
	sub.f64 	%fd2, %fd14, %fd13;
	add.s64 	%rd11, %rd10, %rd9;
	ld.global.f64 	%fd15, [%rd11];
	add.f64 	%fd16, %fd15, %fd15;
	sub.f64 	%fd3, %fd16, %fd15;
	add.s64 	%rd12, %rd11, %rd9;
	ld.global.f64 	%fd17, [%rd12];
	add.f64 	%fd18, %fd17, %fd17;
	sub.f64 	%fd4, %fd18, %fd17;
	add.s64 	%rd13, %rd12, %rd9;
	ld.global.f64 	%fd19, [%rd13];
	add.f64 	%fd20, %fd19, %fd19;
	sub.f64 	%fd5, %fd20, %fd19;
	add.s64 	%rd14, %rd13, %rd9;
	ld.global.f64 	%fd21, [%rd14];
	add.f64 	%fd22, %fd21, %fd21;
	sub.f64 	%fd6, %fd22, %fd21;
	add.s64 	%rd15, %rd14, %rd9;
	ld.global.f64 	%fd23, [%rd15];
	add.f64 	%fd24, %fd23, %fd23;
	sub.f64 	%fd7, %fd24, %fd23;
	add.s64 	%rd16, %rd15, %rd9;
	ld.global.f64 	%fd25, [%rd16];
	add.f64 	%fd26, %fd25, %fd25;
	sub.f64 	%fd8, %fd26, %fd25;
	add.s64 	%rd17, %rd16, %rd9;
	ld.global.f64 	%fd27, [%rd17];
	add.f64 	%fd28, %fd27, %fd27;
	sub.f64 	%fd9, %fd28, %fd27;
	add.s64 	%rd18, %rd17, %rd9;
	ld.global.f64 	%fd29, [%rd18];
	add.f64 	%fd30, %fd29, %fd29;
	sub.f64 	%fd10, %fd30, %fd29;
	bar.sync 	0;
	mul.wide.u32 	%rd19, %r2, 8;
	add.s64 	%rd20, %rd5, %rd19;
	ld.global.f64 	%fd31, [%rd20];
	shl.b32 	%r27, %r2, 3;
	mov.u32 	%r69, Bs;
	add.s32 	%r29, %r69, %r27;
	add.f64 	%fd32, %fd31, %fd31;
	sub.f64 	%fd33, %fd32, %fd31;
	add.f64 	%fd34, %fd31, %fd33;
	sub.f64 	%fd35, %fd34, %fd31;
	st.shared.f64 	[%r29], %fd35;
	mul.wide.s32 	%rd21, %r26, 8;
	add.s64 	%rd22, %rd20, %rd21;
	ld.global.f64 	%fd36, [%rd22];
	shl.b32 	%r30, %r26, 3;
	add.s32 	%r31, %r29, %r30;
	add.f64 	%fd37, %fd36, %fd36;
	sub.f64 	%fd38, %fd37, %fd36;
	add.f64 	%fd39, %fd36, %fd38;
	sub.f64 	%fd40, %fd39, %fd36;
	st.shared.f64 	[%r31], %fd40;
	add.s64 	%rd23, %rd22, %rd21;
	ld.global.f64 	%fd41, [%rd23];
	add.s32 	%r32, %r31, %r30;
	add.f64 	%fd42, %fd41, %fd41;
	sub.f64 	%fd43, %fd42, %fd41;
	add.f64 	%fd44, %fd41, %fd43;
	sub.f64 	%fd45, %fd44, %fd41;
	st.shared.f64 	[%r32], %fd45;
	add.s64 	%rd24, %rd23, %rd21;
	ld.global.f64 	%fd46, [%rd24];
	add.s32 	%r33, %r32, %r30;
	add.f64 	%fd47, %fd46, %fd46;
	sub.f64 	%fd48, %fd47, %fd46;
	add.f64 	%fd49, %fd46, %fd48;
	sub.f64 	%fd50, %fd49, %fd46;
	st.shared.f64 	[%r33], %fd50;
	bar.sync 	0;
	mov.u32 	%r34, %nctaid.x;
	add.s32 	%r35, %r34, -1;
	setp.ge.u32 	%p1, %r25, %r35;
	@%p1 bra 	$L__BB6_4;
	ld.param.u32 	%r60, [_Z29cu_mtxmq_integral_10fivetimesPKdiS0_iPdiidd_param_3];
	setp.lt.s32 	%p6, %r60, 1;
	@%p6 bra 	$L__BB6_7;
	ld.param.u32 	%r63, [_Z29cu_mtxmq_integral_10fivetimesPKdiS0_iPdiidd_param_6];
	ld.param.u32 	%r61, [_Z29cu_mtxmq_integral_10fivetimesPKdiS0_iPdiidd_param_3];
	mul.lo.s32 	%r65, %r61, %r3;
	neg.s32 	%r64, %r61;
	shl.b32 	%r6, %r63, 3;
	mov.u32 	%r66, Bs;
$L__BB6_3:
	ld.shared.f64 	%fd125, [%r66];
	mul.f64 	%fd126, %fd1, %fd125;
	add.f64 	%fd127, %fd126, 0d0000000000000000;
	sub.f64 	%fd128, %fd127, %fd126;
	add.f64 	%fd129, %fd126, %fd128;
	sub.f64 	%fd130, %fd129, %fd126;
	add.f64 	%fd131, %fd126, %fd130;
	add.s32 	%r48, %r66, %r6;
	ld.shared.f64 	%fd132, [%r48];
	mul.f64 	%fd133, %fd2, %fd132;
	add.f64 	%fd134, %fd131, %fd133;
	sub.f64 	%fd135, %fd134, %fd133;
	add.f64 	%fd136, %fd133, %fd135;
	sub.f64 	%fd137, %fd136, %fd133;
	add.f64 	%fd138, %fd133, %fd137;
	add.s32 	%r49, %r48, %r6;
	ld.shared.f64 	%fd139, [%r49];
	mul.f64 	%fd140, %fd3, %fd139;
	add.f64 	%fd141, %fd138, %fd140;
	sub.f64 	%fd142, %fd141, %fd140;
	add.f64 	%fd143, %fd140, %fd142;
	sub.f64 	%fd144, %fd143, %fd140;
	add.f64 	%fd145, %fd140, %fd144;
	add.s32 	%r50, %r49, %r6;
	ld.shared.f64 	%fd146, [%r50];
	mul.f64 	%fd147, %fd4, %fd146;
	add.f64 	%fd148, %fd145, %fd147;
	sub.f64 	%fd149, %fd148, %fd147;
	add.f64 	%fd150, %fd147, %fd149;
	sub.f64 	%fd151, %fd150, %fd147;
	add.f64 	%fd152, %fd147, %fd151;
	add.s32 	%r51, %r50, %r6;
	ld.shared.f64 	%fd153, [%r51];
	mul.f64 	%fd154, %fd5, %fd153;
	add.f64 	%fd155, %fd152, %fd154;
	sub.f64 	%fd156, %fd155, %fd154;
	add.f64 	%fd157, %fd154, %fd156;
	sub.f64 	%fd158, %fd157, %fd154;
	add.f64 	%fd159, %fd154, %fd158;
	add.s32 	%r52, %r51, %r6;
	ld.shared.f64 	%fd160, [%r52];
	mul.f64 	%fd161, %fd6, %fd160;
	add.f64 	%fd162, %fd159, %fd161;
	sub.f64 	%fd163, %fd162, %fd161;
	add.f64 	%fd164, %fd161, %fd163;
	sub.f64 	%fd165, %fd164, %fd161;
	add.f64 	%fd166, %fd161, %fd165;
	add.s32 	%r53, %r52, %r6;
	ld.shared.f64 	%fd167, [%r53];
	mul.f64 	%fd168, %fd7, %fd167;
	add.f64 	%fd169, %fd166, %fd168;
	sub.f64 	%fd170, %fd169, %fd168;
	add.f64 	%fd171, %fd168, %fd170;
	sub.f64 	%fd172, %fd171, %fd168;
	add.f64 	%fd173, %fd168, %fd172;
	add.s32 	%r54, %r53, %r6;
	ld.shared.f64 	%fd174, [%r54];
	mul.f64 	%fd175, %fd8, %fd174;
	add.f64 	%fd176, %fd173, %fd175;
	sub.f64 	%fd177, %fd176, %fd175;
	add.f64 	%fd178, %fd175, %fd177;
	sub.f64 	%fd179, %fd178, %fd175;
	add.f64 	%fd180, %fd175, %fd179;
	add.s32 	%r55, %r54, %r6;
	ld.shared.f64 	%fd181, [%r55];
	mul.f64 	%fd182, %fd9, %fd181;
	add.f64 	%fd183, %fd180, %fd182;
	sub.f64 	%fd184, %fd183, %fd182;
	add.f64 	%fd185, %fd182, %fd184;
	sub.f64 	%fd186, %fd185, %fd182;
	add.f64 	%fd187, %fd182, %fd186;
	add.s32 	%r56, %r55, %r6;
	ld.shared.f64 	%fd188, [%r56];
	mul.f64 	%fd189, %fd10, %fd188;
	add.f64 	%fd190, %fd187, %fd189;
	sub.f64 	%fd191, %fd190, %fd189;
	add.f64 	%fd192, %fd189, %fd191;
	sub.f64 	%fd193, %fd192, %fd189;
	add.f64 	%fd194, %fd189, %fd193;
	mul.wide.u32 	%rd27, %r65, 8;
	add.s64 	%rd28, %rd1, %rd27;
	add.f64 	%fd195, %fd194, %fd194;
	sub.f64 	%fd196, %fd195, %fd194;
	add.f64 	%fd197, %fd194, %fd196;
	sub.f64 	%fd198, %fd197, %fd194;
	st.global.f64 	[%rd28], %fd198;
	bar.sync 	0;
	add.s32 	%r66, %r66, 8;
	add.s32 	%r65, %r65, 1;
	add.s32 	%r64, %r64, 1;
	setp.eq.s32 	%p7, %r64, 0;
	@%p7 bra 	$L__BB6_7;
	bra.uni 	$L__BB6_3;
$L__BB6_4:
	ld.param.u32 	%r58, [_Z29cu_mtxmq_integral_10fivetimesPKdiS0_iPdiidd_param_3];
	ld.param.u32 	%r57, [_Z29cu_mtxmq_integral_10fivetimesPKdiS0_iPdiidd_param_1];
	sub.s32 	%r36, %r57, %r1;
	setp.ge.u32 	%p2, %r2, %r36;
	setp.lt.s32 	%p3, %r58, 1;
	or.pred  	%p4, %p2, %p3;
	@%p4 bra 	$L__BB6_7;
	ld.param.u32 	%r62, [_Z29cu_mtxmq_integral_10fivetimesPKdiS0_iPdiidd_param_6];
	ld.param.u32 	%r59, [_Z29cu_mtxmq_integral_10fivetimesPKdiS0_iPdiidd_param_3];
	mul.lo.s32 	%r68, %r59, %r3;
	neg.s32 	%r67, %r59;
	shl.b32 	%r15, %r62, 3;
$L__BB6_6:
	ld.shared.f64 	%fd51, [%r69];
	mul.f64 	%fd52, %fd1, %fd51;
	add.f64 	%fd53, %fd52, 0d0000000000000000;
	add.f64 	%fd54, %fd53, %fd52;
	sub.f64 	%fd55, %fd54, %fd52;
	add.f64 	%fd56, %fd55, %fd52;
	sub.f64 	%fd57, %fd56, %fd52;
	add.s32 	%r38, %r69, %r15;
	ld.shared.f64 	%fd58, [%r38];
	mul.f64 	%fd59, %fd2, %fd58;
	add.f64 	%fd60, %fd57, %fd59;
	add.f64 	%fd61, %fd60, %fd59;
	sub.f64 	%fd62, %fd61, %fd59;
	add.f64 	%fd63, %fd62, %fd59;
	sub.f64 	%fd64, %fd63, %fd59;
	add.s32 	%r39, %r38, %r15;
	ld.shared.f64 	%fd65, [%r39];
	mul.f64 	%fd66, %fd3, %fd65;
	add.f64 	%fd67, %fd64, %fd66;
	add.f64 	%fd68, %fd67, %fd66;
	sub.f64 	%fd69, %fd68, %fd66;
	add.f64 	%fd70, %fd69, %fd66;
	sub.f64 	%fd71, %fd70, %fd66;
	add.s32 	%r40, %r39, %r15;
	ld.shared.f64 	%fd72, [%r40];
	mul.f64 	%fd73, %fd4, %fd72;
	add.f64 	%fd74, %fd71, %fd73;
	add.f64 	%fd75, %fd74, %fd73;
	sub.f64 	%fd76, %fd75, %fd73;
	add.f64 	%fd77, %fd76, %fd73;
	sub.f64 	%fd78, %fd77, %fd73;
	add.s32 	%r41, %r40, %r15;
	ld.shared.f64 	%fd79, [%r41];
	mul.f64 	%fd80, %fd5, %fd79;
	add.f64 	%fd81, %fd78, %fd80;
	add.f64 	%fd82, %fd81, %fd80;
	sub.f64 	%fd83, %fd82, %fd80;
	add.f64 	%fd84, %fd83, %fd80;
	sub.f64 	%fd85, %fd84, %fd80;
	add.s32 	%r42, %r41, %r15;
	ld.shared.f64 	%fd86, [%r42];
	mul.f64 	%fd87, %fd6, %fd86;
	add.f64 	%fd88, %fd85, %fd87;
	add.f64 	%fd89, %fd88, %fd87;
	sub.f64 	%fd90, %fd89, %fd87;
	add.f64 	%fd91, %fd90, %fd87;
	sub.f64 	%fd92, %fd91, %fd87;
	add.s32 	%r43, %r42, %r15;
	ld.shared.f64 	%fd93, [%r43];
	mul.f64 	%fd94, %fd7, %fd93;
	add.f64 	%fd95, %fd92, %fd94;
	add.f64 	%fd96, %fd95, %fd94;
	sub.f64 	%fd97, %fd96, %fd94;
	add.f64 	%fd98, %fd97, %fd94;
	sub.f64 	%fd99, %fd98, %fd94;
	add.s32 	%r44, %r43, %r15;
	ld.shared.f64 	%fd100, [%r44];
	mul.f64 	%fd101, %fd8, %fd100;
	add.f64 	%fd102, %fd99, %fd101;
	add.f64 	%fd103, %fd102, %fd101;
	sub.f64 	%fd104, %fd103, %fd101;
	add.f64 	%fd105, %fd104, %fd101;
	sub.f64 	%fd106, %fd105, %fd101;
	add.s32 	%r45, %r44, %r15;
	ld.shared.f64 	%fd107, [%r45];
	mul.f64 	%fd108, %fd9, %fd107;
	add.f64 	%fd109, %fd106, %fd108;
	add.f64 	%fd110, %fd109, %fd108;
	sub.f64 	%fd111, %fd110, %fd108;
	add.f64 	%fd112, %fd111, %fd108;
	sub.f64 	%fd113, %fd112, %fd108;
	add.s32 	%r46, %r45, %r15;
	ld.shared.f64 	%fd114, [%r46];
	mul.f64 	%fd115, %fd10, %fd114;
	add.f64 	%fd116, %fd113, %fd115;
	add.f64 	%fd117, %fd116, %fd115;
	sub.f64 	%fd118, %fd117, %fd115;
	add.f64 	%fd119, %fd118, %fd115;
	sub.f64 	%fd120, %fd119, %fd115;
	mul.wide.u32 	%rd25, %r68, 8;
	add.s64 	%rd26, %rd1, %rd25;
	add.f64 	%fd121, %fd120, %fd120;
	sub.f64 	%fd122, %fd121, %fd120;
	add.f64 	%fd123, %fd120, %fd122;
	sub.f64 	%fd124, %fd123, %fd120;
	st.global.f64 	[%rd26], %fd124;
	bar.sync 	0;
	add.s32 	%r69, %r69, 8;
	add.s32 	%r68, %r68, 1;
	add.s32 	%r67, %r67, 1;
	setp.ne.s32 	%p5, %r67, 0;
	@%p5 bra 	$L__BB6_6;
$L__BB6_7:
	ret;

}
	// .globl	_Z29cu_mtxmq_integral_10ninetimesPKdiS0_iPdiidd
.visible .entry _Z29cu_mtxmq_integral_10ninetimesPKdiS0_iPdiidd(
	.param .u64 .ptr .align 1 _Z29cu_mtxmq_integral_10ninetimesPKdiS0_iPdiidd_param_0,
	.param .u32 _Z29cu_mtxmq_integral_10ninetimesPKdiS0_iPdiidd_param_1,
	.param .u64 .ptr .align 1 _Z29cu_mtxmq_integral_10ninetimesPKdiS0_iPdiidd_param_2,
	.param .u32 _Z29cu_mtxmq_integral_10ninetimesPKdiS0_iPdiidd_param_3,
	.param .u64 .ptr .align 1 _Z29cu_mtxmq_integral_10ninetimesPKdiS0_iPdiidd_param_4,
	.param .u32 _Z29cu_mtxmq_integral_10ninetimesPKdiS0_iPdiidd_param_5,
	.param .u32 _Z29cu_mtxmq_integral_10ninetimesPKdiS0_iPdiidd_param_6,
	.param .f64 _Z29cu_mtxmq_integral_10ninetimesPKdiS0_iPdiidd_param_7,
	.param .f64 _Z29cu_mtxmq_integral_10ninetimesPKdiS0_iPdiidd_param_8
)
{
	.reg .pred 	%p<8>;
	.reg .b32 	%r<70>;
	.reg .b64 	%rd<29>;
	.reg .b64 	%fd<303>;

	ld.param.u64 	%rd2, [_Z29cu_mtxmq_integral_10ninetimesPKdiS0_iPdiidd_param_0];
	ld.param.u32 	%r22, [_Z29cu_mtxmq_integral_10ninetimesPKdiS0_iPdiidd_param_1];
	ld.param.u64 	%rd3, [_Z29cu_mtxmq_integral_10ninetimesPKdiS0_iPdiidd_param_2];
	ld.param.u64 	%rd4, [_Z29cu_mtxmq_integral_10ninetimesPKdiS0_iPdiidd_param_4];
	cvta.to.global.u64 	%rd5, %rd3;
	cvta.to.global.u64 	%rd1, %rd4;
	mov.u32 	%r25, %ctaid.x;
	mov.u32 	%r26, %ntid.x;
	mul.lo.s32 	%r1, %r25, %r26;
	mov.u32 	%r2, %tid.x;
	add.s32 	%r3, %r1, %r2;
	cvta.to.global.u64 	%rd6, %rd2;
	mul.wide.s32 	%rd7, %r3, 8;
	add.s64 	%rd8, %rd6, %rd7;
	ld.global.f64 	%fd11, [%rd8];
	add.f64 	%fd12, %fd11, %fd11;
	sub.f64 	%fd1, %fd12, %fd11;
	mul.wide.s32 	%rd9, %r22, 8;
	add.s64 	%rd10, %rd8, %rd9;
	ld.global.f64 	%fd13, [%rd10];
	add.f64 	%fd14, %fd13, %fd13;
	sub.f64 	%fd2, %fd14, %fd13;
	add.s64 	%rd11, %rd10, %rd9;
	ld.global.f64 	%fd15, [%rd11];
	add.f64 	%fd16, %fd15, %fd15;
	sub.f64 	%fd3, %fd16, %fd15;
	add.s64 	%rd12, %rd11, %rd9;
	ld.global.f64 	%fd17, [%rd12];
	add.f64 	%fd18, %fd17, %fd17;
	sub.f64 	%fd4, %fd18, %fd17;
	add.s64 	%rd13, %rd12, %rd9;
	ld.global.f64 	%fd19, [%rd13];
	add.f64 	%fd20, %fd19, %fd19;
	sub.f64 	%fd5, %fd20, %fd19;
	add.s64 	%rd14, %rd13, %rd9;
	ld.global.f64 	%fd21, [%rd14];
	add.f64 	%fd22, %fd21, %fd21;
	sub.f64 	%fd6, %fd22, %fd21;
	add.s64 	%rd15, %rd14, %rd9;
	ld.global.f64 	%fd23, [%rd15];
	add.f64 	%fd24, %fd23, %fd23;
	sub.f64 	%fd7, %fd24, %fd23;
	add.s64 	%rd16, %rd15, %rd9;
	ld.global.f64 	%fd25, [%rd16];
	add.f64 	%fd26, %fd25, %fd25;
	sub.f64 	%fd8, %fd26, %fd25;
	add.s64 	%rd17, %rd16, %rd9;
	ld.global.f64 	%fd27, [%rd17];
	add.f64 	%fd28, %fd27, %fd27;
	sub.f64 	%fd9, %fd28, %fd27;
	add.s64 	%rd18, %rd17, %rd9;
	ld.global.f64 	%fd29, [%rd18];
	add.f64 	%fd30, %fd29, %fd29;
	sub.f64 	%fd10, %fd30, %fd29;
	bar.sync 	0;
	mul.wide.u32 	%rd19, %r2, 8;
	add.s64 	%rd20, %rd5, %rd19;
	ld.global.f64 	%fd31, [%rd20];
	shl.b32 	%r27, %r2, 3;
	mov.u32 	%r69, Bs;
	add.s32 	%r29, %r69, %r27;
	add.f64 	%fd32, %fd31, %fd31;
	sub.f64 	%fd33, %fd32, %fd31;
	add.f64 	%fd34, %fd31, %fd33;
	sub.f64 	%fd35, %fd34, %fd31;
	add.f64 	%fd36, %fd31, %fd35;
	sub.f64 	%fd37, %fd36, %fd31;
	add.f64 	%fd38, %fd31, %fd37;
	sub.f64 	%fd39, %fd38, %fd31;
	st.shared.f64 	[%r29], %fd39;
	mul.wide.s32 	%rd21, %r26, 8;
	add.s64 	%rd22, %rd20, %rd21;
	ld.global.f64 	%fd40, [%rd22];
	shl.b32 	%r30, %r26, 3;
	add.s32 	%r31, %r29, %r30;
	add.f64 	%fd41, %fd40, %fd40;
	sub.f64 	%fd42, %fd41, %fd40;
	add.f64 	%fd43, %fd40, %fd42;
	sub.f64 	%fd44, %fd43, %fd40;
	add.f64 	%fd45, %fd40, %fd44;
	sub.f64 	%fd46, %fd45, %fd40;
	add.f64 	%fd47, %fd40, %fd46;
	sub.f64 	%fd48, %fd47, %fd40;
	st.shared.f64 	[%r31], %fd48;
	add.s64 	%rd23, %rd22, %rd21;
	ld.global.f64 	%fd49, [%rd23];
	add.s32 	%r32, %r31, %r30;
	add.f64 	%fd50, %fd49, %fd49;
	sub.f64 	%fd51, %fd50, %fd49;
	add.f64 	%fd52, %fd49, %fd51;
	sub.f64 	%fd53, %fd52, %fd49;
	add.f64 	%fd54, %fd49, %fd53;
	sub.f64 	%fd55, %fd54, %fd49;
	add.f64 	%fd56, %fd49, %fd55;
	sub.f64 	%fd57, %fd56, %fd49;
	st.shared.f64 	[%r32], %fd57;
	add.s64 	%rd24, %rd23, %rd21;
	ld.global.f64 	%fd58, [%rd24];
	add.s32 	%r33, %r32, %r30;
	add.f64 	%fd59, %fd58, %fd58;
	sub.f64 	%fd60, %fd59, %fd58;
	add.f64 	%fd61, %fd58, %fd60;
	sub.f64 	%fd62, %fd61, %fd58;
	add.f64 	%fd63, %fd58, %fd62;
	sub.f64 	%fd64, %fd63, %fd58;
	add.f64 	%fd65, %fd58, %fd64;
	sub.f64 	%fd66, %fd65, %fd58;
	st.shared.f64 	[%r33], %fd66;
	bar.sync 	0;
	mov.u32 	%r34, %nctaid.x;
	add.s32 	%r35, %r34, -1;
	setp.ge.u32 	%p1, %r25, %r35;
	@%p1 bra 	$L__BB7_4;
	ld.param.u32 	%r60, [_Z29cu_mtxmq_integral_10ninetimesPKdiS0_iPdiidd_param_3];
	setp.lt.s32 	%p6, %r60, 1;
	@%p6 bra 	$L__BB7_7;
	ld.param.u32 	%r63, [_Z29cu_mtxmq_integral_10ninetimesPKdiS0_iPdiidd_param_6];
	ld.param.u32 	%r61, [_Z29cu_mtxmq_integral_10ninetimesPKdiS0_iPdiidd_param_3];
	mul.lo.s32 	%r65, %r61, %r3;
	neg.s32 	%r64, %r61;
	shl.b32 	%r6, %r63, 3;
	mov.u32 	%r66, Bs;
$L__BB7_3:
	ld.shared.f64 	%fd185, [%r66];
	mul.f64 	%fd186, %fd1, %fd185;
	add.f64 	%fd187, %fd186, 0d0000000000000000;
	sub.f64 	%fd188, %fd187, %fd186;
	add.f64 	%fd189, %fd186, %fd188;
	sub.f64 	%fd190, %fd189, %fd186;
	add.f64 	%fd191, %fd186, %fd190;
	sub.f64 	%fd192, %fd191, %fd186;
	add.f64 	%fd193, %fd186, %fd192;
	sub.f64 	%fd194, %fd193, %fd186;
	add.f64 	%fd195, %fd186, %fd194;
	add.s32 	%r48, %r66, %r6;
	ld.shared.f64 	%fd196, [%r48];
	mul.f64 	%fd197, %fd2, %fd196;
	add.f64 	%fd198, %fd195, %fd197;
	sub.f64 	%fd199, %fd198, %fd197;
	add.f64 	%fd200, %fd197, %fd199;
	sub.f64 	%fd201, %fd200, %fd197;
	add.f64 	%fd202, %fd197, %fd201;
	sub.f64 	%fd203, %fd202, %fd197;
	add.f64 	%fd204, %fd197, %fd203;
	sub.f64 	%fd205, %fd204, %fd197;
	add.f64 	%fd206, %fd197, %fd205;
	add.s32 	%r49, %r48, %r6;
	ld.shared.f64 	%fd207, [%r49];
	mul.f64 	%fd208, %fd3, %fd207;
	add.f64 	%fd209, %fd206, %fd208;
	sub.f64 	%fd210, %fd209, %fd208;
	add.f64 	%fd211, %fd208, %fd210;
	sub.f64 	%fd212, %fd211, %fd208;
	add.f64 	%fd213, %fd208, %fd212;
	sub.f64 	%fd214, %fd213, %fd208;
	add.f64 	%fd215, %fd208, %fd214;
	sub.f64 	%fd216, %fd215, %fd208;
	add.f64 	%fd217, %fd208, %fd216;
	add.s32 	%r50, %r49, %r6;
	ld.shared.f64 	%fd218, [%r50];
	mul.f64 	%fd219, %fd4, %fd218;
	add.f64 	%fd220, %fd217, %fd219;
	sub.f64 	%fd221, %fd220, %fd219;
	add.f64 	%fd222, %fd219, %fd221;
	sub.f64 	%fd223, %fd222, %fd219;
	add.f64 	%fd224, %fd219, %fd223;
	sub.f64 	%fd225, %fd224, %fd219;
	add.f64 	%fd226, %fd219, %fd225;
	sub.f64 	%fd227, %fd226, %fd219;
	add.f64 	%fd228, %fd219, %fd227;
	add.s32 	%r51, %r50, %r6;
	ld.shared.f64 	%fd229, [%r51];
	mul.f64 	%fd230, %fd5, %fd229;
	add.f64 	%fd231, %fd228, %fd230;
	sub.f64 	%fd232, %fd231, %fd230;
	add.f64 	%fd233, %fd230, %fd232;
	sub.f64 	%fd234, %fd233, %fd230;
	add.f64 	%fd235, %fd230, %fd234;
	sub.f64 	%fd236, %fd235, %fd230;
	add.f64 	%fd237, %fd230, %fd236;
	sub.f64 	%fd238, %fd237, %fd230;
	add.f64 	%fd239, %fd230, %fd238;
	add.s32 	%r52, %r51, %r6;
	ld.shared.f64 	%fd240, [%r52];
	mul.f64 	%fd241, %fd6, %fd240;
	add.f64 	%fd242, %fd239, %fd241;
	sub.f64 	%fd243, %fd242, %fd241;
	add.f64 	%fd244, %fd241, %fd243;
	sub.f64 	%fd245, %fd244, %fd241;
	add.f64 	%fd246, %fd241, %fd245;
	sub.f64 	%fd247, %fd246, %fd241;
	add.f64 	%fd248, %fd241, %fd247;
	sub.f64 	%fd249, %fd248, %fd241;
	add.f64 	%fd250, %fd241, %fd249;
	add.s32 	%r53, %r52, %r6;
	ld.shared.f64 	%fd251, [%r53];
	mul.f64 	%fd252, %fd7, %fd251;
	add.f64 	%fd253, %fd250, %fd252;
	sub.f64 	%fd254, %fd253, %fd252;
	add.f64 	%fd255, %fd252, %fd254;
	sub.f64 	%fd256, %fd255, %fd252;
	add.f64 	%fd257, %fd252, %fd256;
	sub.f64 	%fd258, %fd257, %fd252;
	add.f64 	%fd259, %fd252, %fd258;
	sub.f64 	%fd260, %fd259, %fd252;
	add.f64 	%fd261, %fd252, %fd260;
	add.s32 	%r54, %r53, %r6;
	ld.shared.f64 	%fd262, [%r54];
	mul.f64 	%fd263, %fd8, %fd262;
	add.f64 	%fd264, %fd261, %fd263;
	sub.f64 	%fd265, %fd264, %fd263;
	add.f64 	%fd266, %fd263, %fd265;
	sub.f64 	%fd267, %fd266, %fd263;
	add.f64 	%fd268, %fd263, %fd267;
	sub.f64 	%fd269, %fd268, %fd263;
	add.f64 	%fd270, %fd263, %fd269;
	sub.f64 	%fd271, %fd270, %fd263;
	add.f64 	%fd272, %fd263, %fd271;
	add.s32 	%r55, %r54, %r6;
	ld.shared.f64 	%fd273, [%r55];
	mul.f64 	%fd274, %fd9, %fd273;
	add.f64 	%fd275, %fd272, %fd274;
	sub.f64 	%fd276, %fd275, %fd274;
	add.f64 	%fd277, %fd274, %fd276;
	sub.f64 	%fd278, %fd277, %fd274;
	add.f64 	%fd279, %fd274, %fd278;
	sub.f64 	%fd280, %fd279, %fd274;
	add.f64 	%fd281, %fd274, %fd280;
	sub.f64 	%fd282, %fd281, %fd274;
	add.f64 	%fd283, %fd274, %fd282;
	add.s32 	%r56, %r55, %r6;
	ld.shared.f64 	%fd284, [%r56];
	mul.f64 	%fd285, %fd10, %fd284;
	add.f64 	%fd286, %fd283, %fd285;
	sub.f64 	%fd287, %fd286, %fd285;
	add.f64 	%fd288, %fd285, %fd287;
	sub.f64 	%fd289, %fd288, %fd285;
	add.f64 	%fd290, %fd285, %fd289;
	sub.f64 	%fd291, %fd290, %fd285;
	add.f64 	%fd292, %fd285, %fd291;
	sub.f64 	%fd293, %fd292, %fd285;
	add.f64 	%fd294, %fd285, %fd293;
	mul.wide.u32 	%rd27, %r65, 8;
	add.s64 	%rd28, %rd1, %rd27;
	add.f64 	%fd295, %fd294, %fd294;
	sub.f64 	%fd296, %fd295, %fd294;
	add.f64 	%fd297, %fd294, %fd296;
	sub.f64 	%fd298, %fd297, %fd294;
	add.f64 	%fd299, %fd294, %fd298;
	sub.f64 	%fd300, %fd299, %fd294;
	add.f64 	%fd301, %fd294, %fd300;
	sub.f64 	%fd302, %fd301, %fd294;
	st.global.f64 	[%rd28], %fd302;
	bar.sync 	0;
	add.s32 	%r66, %r66, 8;
	add.s32 	%r65, %r65, 1;
	add.s32 	%r64, %r64, 1;
	setp.eq.s32 	%p7, %r64, 0;
	@%p7 bra 	$L__BB7_7;
	bra.uni 	$L__BB7_3;
$L__BB7_4:
	ld.param.u32 	%r58, [_Z29cu_mtxmq_integral_10ninetimesPKdiS0_iPdiidd_param_3];
	ld.param.u32 	%r57, [_Z29cu_mtxmq_integral_10ninetimesPKdiS0_iPdiidd_param_1];
	sub.s32 	%r36, %r57, %r1;
	setp.ge.u32 	%p2, %r2, %r36;
	setp.lt.s32 	%p3, %r58, 1;
	or.pred  	%p4, %p2, %p3;
	@%p4 bra 	$L__BB7_7;
	ld.param.u32 	%r62, [_Z29cu_mtxmq_integral_10ninetimesPKdiS0_iPdiidd_param_6];
	ld.param.u32 	%r59, [_Z29cu_mtxmq_integral_10ninetimesPKdiS0_iPdiidd_param_3];
	mul.lo.s32 	%r68, %r59, %r3;
	neg.s32 	%r67, %r59;
	shl.b32 	%r15, %r62, 3;
$L__BB7_6:
	ld.shared.f64 	%fd67, [%r69];
	mul.f64 	%fd68, %fd1, %fd67;
	add.f64 	%fd69, %fd68, 0d0000000000000000;
	add.f64 	%fd70, %fd69, %fd68;
	sub.f64 	%fd71, %fd70, %fd68;
	add.f64 	%fd72, %fd71, %fd68;
	sub.f64 	%fd73, %fd72, %fd68;
	add.f64 	%fd74, %fd73, %fd68;
	sub.f64 	%fd75, %fd74, %fd68;
	add.f64 	%fd76, %fd75, %fd68;
	sub.f64 	%fd77, %fd76, %fd68;
	add.s32 	%r38, %r69, %r15;
	ld.shared.f64 	%fd78, [%r38];
	mul.f64 	%fd79, %fd2, %fd78;
	add.f64 	%fd80, %fd77, %fd79;
	add.f64 	%fd81, %fd80, %fd79;
	sub.f64 	%fd82, %fd81, %fd79;
	add.f64 	%fd83, %fd82, %fd79;
	sub.f64 	%fd84, %fd83, %fd79;
	add.f64 	%fd85, %fd84, %fd79;
	sub.f64 	%fd86, %fd85, %fd79;
	add.f64 	%fd87, %fd86, %fd79;
	sub.f64 	%fd88, %fd87, %fd79;
	add.s32 	%r39, %r38, %r15;
	ld.shared.f64 	%fd89, [%r39];
	mul.f64 	%fd90, %fd3, %fd89;
	add.f64 	%fd91, %fd88, %fd90;
	add.f64 	%fd92, %fd91, %fd90;
	sub.f64 	%fd93, %fd92, %fd90;
	add.f64 	%fd94, %fd93, %fd90;
	sub.f64 	%fd95, %fd94, %fd90;
	add.f64 	%fd96, %fd95, %fd90;
	sub.f64 	%fd97, %fd96, %fd90;
	add.f64 	%fd98, %fd97, %fd90;
	sub.f64 	%fd99, %fd98, %fd90;
	add.s32 	%r40, %r39, %r15;
	ld.shared.f64 	%fd100, [%r40];
	mul.f64 	%fd101, %fd4, %fd100;
	add.f64 	%fd102, %fd99, %fd101;
	add.f64 	%fd103, %fd102, %fd101;
	sub.f64 	%fd104, %fd103, %fd101;
	add.f64 	%fd105, %fd104, %fd101;
	sub.f64 	%fd106, %fd105, %fd101;
	add.f64 	%fd107, %fd106, %fd101;
	sub.f64 	%fd108, %fd107, %fd101;
	add.f64 	%fd109, %fd108, %fd101;
	sub.f64 	%fd110, %fd109, %fd101;
	add.s32 	%r41, %r40, %r15;
	ld.shared.f64 	%fd111, [%r41];
	mul.f64 	%fd112, %fd5, %fd111;
	add.f64 	%fd113, %fd110, %fd112;
	add.f64 	%fd114, %fd113, %fd112;
	sub.f64 	%fd115, %fd114, %fd112;
	add.f64 	%fd116, %fd115, %fd112;
	sub.f64 	%fd117, %fd116, %fd112;
	add.f64 	%fd118, %fd117, %fd112;
	sub.f64 	%fd119, %fd118, %fd112;
	add.f64 	%fd120, %fd119, %fd112;
	sub.f64 	%fd121, %fd120, %fd112;
	add.s32 	%r42, %r41, %r15;
	ld.shared.f64 	%fd122, [%r42];
	mul.f64 	%fd123, %fd6, %fd122;
	add.f64 	%fd124, %fd121, %fd123;
	add.f64 	%fd125, %fd124, %fd123;
	sub.f64 	%fd126, %fd125, %fd123;
	add.f64 	%fd127, %fd126, %fd123;
	sub.f64 	%fd128, %fd127, %fd123;
	add.f64 	%fd129, %fd128, %fd123;
	sub.f64 	%fd130, %fd129, %fd123;
	add.f64 	%fd131, %fd130, %fd123;
	sub.f64 	%fd132, %fd131, %fd123;
	add.s32 	%r43, %r42, %r15;
	ld.shared.f64 	%fd133, [%r43];
	mul.f64 	%fd134, %fd7, %fd133;
	add.f64 	%fd135, %fd132, %fd134;
	add.f64 	%fd136, %fd135, %fd134;
	sub.f64 	%fd137, %fd136, %fd134;
	add.f64 	%fd138, %fd137, %fd134;
	sub.f64 	%fd139, %fd138, %fd134;
	add.f64 	%fd140, %fd139, %fd134;
	sub.f64 	%fd141, %fd140, %fd134;
	add.f64 	%fd142, %fd141, %fd134;
	sub.f64 	%fd143, %fd142, %fd134;
	add.s32 	%r44, %r43, %r15;
	ld.shared.f64 	%fd144, [%r44];
	mul.f64 	%fd145, %fd8, %fd144;
	add.f64 	%fd146, %fd143, %fd145;
	add.f64 	%fd147, %fd146, %fd145;
	sub.f64 	%fd148, %fd147, %fd145;
	add.f64 	%fd149, %fd148, %fd145;
	sub.f64 	%fd150, %fd149, %fd145;
	add.f64 	%fd151, %fd150, %fd145;
	sub.f64 	%fd152, %fd151, %fd145;
	add.f64 	%fd153, %fd152, %fd145;
	sub.f64 	%fd154, %fd153, %fd145;
	add.s32 	%r45, %r44, %r15;
	ld.shared.f64 	%fd155, [%r45];
	mul.f64 	%fd156, %fd9, %fd155;
	add.f64 	%fd157, %fd154, %fd156;
	add.f64 	%fd158, %fd157, %fd156;
	sub.f64 	%fd159, %fd158, %fd156;
	add.f64 	%fd160, %fd159, %fd156;
	sub.f64 	%fd161, %fd160, %fd156;
	add.f64 	%fd162, %fd161, %fd156;
	sub.f64 	%fd163, %fd162, %fd156;
	add.f64 	%fd164, %fd163, %fd156;
	sub.f64 	%fd165, %fd164, %fd156;
	add.s32 	%r46, %r45, %r15;
	ld.shared.f64 	%fd166, [%r46];
	mul.f64 	%fd167, %fd10, %fd166;
	add.f64 	%fd168, %fd165, %fd167;
	add.f64 	%fd169, %fd168, %fd167;
	sub.f64 	%fd170, %fd169, %fd167;
	add.f64 	%fd171, %fd170, %fd167;
	sub.f64 	%fd172, %fd171, %fd167;
	add.f64 	%fd173, %fd172, %fd167;
	sub.f64 	%fd174, %fd173, %fd167;
	add.f64 	%fd175, %fd174, %fd167;
	sub.f64 	%fd176, %fd175, %fd167;
	mul.wide.u32 	%rd25, %r68, 8;
	add.s64 	%rd26, %rd1, %rd25;
	add.f64 	%fd177, %fd176, %fd176;
	sub.f64 	%fd178, %fd177, %fd176;
	add.f64 	%fd179, %fd176, %fd178;
	sub.f64 	%fd180, %fd179, %fd176;
	add.f64 	%fd181, %fd176, %fd180;
	sub.f64 	%fd182, %fd181, %fd176;
	add.f64 	%fd183, %fd176, %fd182;
	sub.f64 	%fd184, %fd183, %fd176;
	st.global.f64 	[%rd26], %fd184;
	bar.sync 	0;
	add.s32 	%r69, %r69, 8;
	add.s32 	%r68, %r68, 1;
	add.s32 	%r67, %r67, 1;
	setp.ne.s32 	%p5, %r67, 0;
	@%p5 bra 	$L__BB7_6;
$L__BB7_7:
	ret;

}
	// .globl	_Z20cu_mtxmq_integral_12PKdiS0_iPdiidd
.visible .entry _Z20cu_mtxmq_integral_12PKdiS0_iPdiidd(
	.param .u64 .ptr .align 1 _Z20cu_mtxmq_integral_12PKdiS0_iPdiidd_param_0,
	.param .u32 _Z20cu_mtxmq_integral_12PKdiS0_iPdiidd_param_1,
	.param .u64 .ptr .align 1 _Z20cu_mtxmq_integral_12PKdiS0_iPdiidd_param_2,
	.param .u32 _Z20cu_mtxmq_integral_12PKdiS0_iPdiidd_param_3,
	.param .u64 .ptr .align 1 _Z20cu_mtxmq_integral_12PKdiS0_iPdiidd_param_4,
	.param .u32 _Z20cu_mtxmq_integral_12PKdiS0_iPdiidd_param_5,
	.param .u32 _Z20cu_mtxmq_integral_12PKdiS0_iPdiidd_param_6,
	.param .f64 _Z20cu_mtxmq_integral_12PKdiS0_iPdiidd_param_7,
	.param .f64 _Z20cu_mtxmq_integral_12PKdiS0_iPdiidd_param_8
)
{
	.reg .pred 	%p<18>;
	.reg .b32 	%r<171>;
	.reg .b64 	%rd<66>;
	.reg .b64 	%fd<353>;

	ld.param.u64 	%rd2, [_Z20cu_mtxmq_integral_12PKdiS0_iPdiidd_param_0];
	ld.param.u32 	%r32, [_Z20cu_mtxmq_integral_12PKdiS0_iPdiidd_param_1];
	ld.param.u64 	%rd3, [_Z20cu_mtxmq_integral_12PKdiS0_iPdiidd_param_2];
	ld.param.u32 	%r33, [_Z20cu_mtxmq_integral_12PKdiS0_iPdiidd_param_3];
	cvta.to.global.u64 	%rd4, %rd3;
	mov.u32 	%r35, %ctaid.x;
	mov.u32 	%r36, %ntid.x;
	mul.lo.s32 	%r1, %r35, %r36;
	mov.u32 	%r2, %tid.x;
	add.s32 	%r3, %r1, %r2;
	cvta.to.global.u64 	%rd5, %rd2;
	mul.wide.s32 	%rd6, %r3, 8;
	add.s64 	%rd7, %rd5, %rd6;
	ld.global.f64 	%fd1, [%rd7];
	mul.wide.s32 	%rd8, %r32, 8;
	add.s64 	%rd9, %rd7, %rd8;
	ld.global.f64 	%fd2, [%rd9];
	add.s64 	%rd10, %rd9, %rd8;
	ld.global.f64 	%fd3, [%rd10];
	add.s64 	%rd11, %rd10, %rd8;
	ld.global.f64 	%fd4, [%rd11];
	add.s64 	%rd12, %rd11, %rd8;
	ld.global.f64 	%fd5, [%rd12];
	add.s64 	%rd13, %rd12, %rd8;
	ld.global.f64 	%fd6, [%rd13];
	add.s64 	%rd14, %rd13, %rd8;
	ld.global.f64 	%fd7, [%rd14];
	add.s64 	%rd15, %rd14, %rd8;
	ld.global.f64 	%fd8, [%rd15];
	add.s64 	%rd16, %rd15, %rd8;
	ld.global.f64 	%fd9, [%rd16];
	add.s64 	%rd17, %rd16, %rd8;
	ld.global.f64 	%fd10, [%rd17];
	add.s64 	%rd18, %rd17, %rd8;
	ld.global.f64 	%fd11, [%rd18];
	add.s64 	%rd19, %rd18, %rd8;
	ld.global.f64 	%fd12, [%rd19];
	bar.sync 	0;
	mul.wide.u32 	%rd20, %r2, 8;
	add.s64 	%rd21, %rd4, %rd20;
	ld.global.f64 	%fd13, [%rd21];
	shl.b32 	%r37, %r2, 3;
	mov.u32 	%r38, Bs;
	add.s32 	%r39, %r38, %r37;
	st.shared.f64 	[%r39], %fd13;
	mul.wide.s32 	%rd22, %r36, 8;
	add.s64 	%rd23, %rd21, %rd22;
	ld.global.f64 	%fd14, [%rd23];
	shl.b32 	%r40, %r36, 3;
	add.s32 	%r41, %r39, %r40;
	st.shared.f64 	[%r41], %fd14;
	add.s64 	%rd24, %rd23, %rd22;
	ld.global.f64 	%fd15, [%rd24];
	add.s32 	%r42, %r41, %r40;
	st.shared.f64 	[%r42], %fd15;
	add.s64 	%rd25, %rd24, %rd22;
	ld.global.f64 	%fd16, [%rd25];
	add.s32 	%r43, %r42, %r40;
	st.shared.f64 	[%r43], %fd16;
	bar.sync 	0;
	mov.u32 	%r44, %nctaid.x;
	add.s32 	%r45, %r44, -1;
	setp.ge.u32 	%p1, %r35, %r45;
	@%p1 bra 	$L__BB8_10;
	setp.lt.s32 	%p11, %r33, 1;
	@%p11 bra 	$L__BB8_19;
	mul.lo.s32 	%r4, %r33, %r3;
	setp.lt.u32 	%p12, %r33, 4;
	mov.b32 	%r168, 0;
	@%p12 bra 	$L__BB8_5;
	and.b32  	%r103, %r33, 2147483644;
	neg.s32 	%r163, %r103;
	add.s32 	%r162, %r38, 16;
	add.s32 	%r161, %r4, 3;
$L__BB8_4:
	.pragma "nounroll";
	ld.param.u32 	%r158, [_Z20cu_mtxmq_integral_12PKdiS0_iPdiidd_param_6];
	ld.param.u64 	%rd63, [_Z20cu_mtxmq_integral_12PKdiS0_iPdiidd_param_4];
	and.b32  	%r168, %r33, 2147483644;
	add.s32 	%r105, %r162, -16;
	ld.shared.f64 	%fd185, [%r162+-16];
	fma.rn.f64 	%fd186, %fd1, %fd185, 0d0000000000000000;
	shl.b32 	%r106, %r158, 3;
	add.s32 	%r107, %r105, %r106;
	ld.shared.f64 	%fd187, [%r107];
	fma.rn.f64 	%fd188, %fd2, %fd187, %fd186;
	add.s32 	%r108, %r107, %r106;
	ld.shared.f64 	%fd189, [%r108];
	fma.rn.f64 	%fd190, %fd3, %fd189, %fd188;
	add.s32 	%r109, %r108, %r106;
	ld.shared.f64 	%fd191, [%r109];
	fma.rn.f64 	%fd192, %fd4, %fd191, %fd190;
	add.s32 	%r110, %r109, %r106;
	ld.shared.f64 	%fd193, [%r110];
	fma.rn.f64 	%fd194, %fd5, %fd193, %fd192;
	add.s32 	%r111, %r110, %r106;
	ld.shared.f64 	%fd195, [%r111];
	fma.rn.f64 	%fd196, %fd6, %fd195, %fd194;
	add.s32 	%r112, %r111, %r106;
	ld.shared.f64 	%fd197, [%r112];
	fma.rn.f64 	%fd198, %fd7, %fd197, %fd196;
	add.s32 	%r113, %r112, %r106;
	ld.shared.f64 	%fd199, [%r113];
	fma.rn.f64 	%fd200, %fd8, %fd199, %fd198;
	add.s32 	%r114, %r113, %r106;
	ld.shared.f64 	%fd201, [%r114];
	fma.rn.f64 	%fd202, %fd9, %fd201, %fd200;
	add.s32 	%r115, %r114, %r106;
	ld.shared.f64 	%fd203, [%r115];
	fma.rn.f64 	%fd204, %fd10, %fd203, %fd202;
	add.s32 	%r116, %r115, %r106;
	ld.shared.f64 	%fd205, [%r116];
	fma.rn.f64 	%fd206, %fd11, %fd205, %fd204;
	add.s32 	%r117, %r116, %r106;
	ld.shared.f64 	%fd207, [%r117];
	fma.rn.f64 	%fd208, %fd12, %fd207, %fd206;
	add.s32 	%r118, %r161, -2;
	add.s32 	%r119, %r161, -3;
	cvta.to.global.u64 	%rd43, %rd63;
	mul.wide.u32 	%rd44, %r119, 8;
	add.s64 	%rd45, %rd43, %rd44;
	st.global.f64 	[%rd45], %fd208;
	bar.sync 	0;
	ld.shared.f64 	%fd209, [%r162+-8];
	fma.rn.f64 	%fd210, %fd1, %fd209, 0d0000000000000000;
	ld.shared.f64 	%fd211, [%r107+8];
	fma.rn.f64 	%fd212, %fd2, %fd211, %fd210;
	ld.shared.f64 	%fd213, [%r108+8];
	fma.rn.f64 	%fd214, %fd3, %fd213, %fd212;
	ld.shared.f64 	%fd215, [%r109+8];
	fma.rn.f64 	%fd216, %fd4, %fd215, %fd214;
	ld.shared.f64 	%fd217, [%r110+8];
	fma.rn.f64 	%fd218, %fd5, %fd217, %fd216;
	ld.shared.f64 	%fd219, [%r111+8];
	fma.rn.f64 	%fd220, %fd6, %fd219, %fd218;
	ld.shared.f64 	%fd221, [%r112+8];
	fma.rn.f64 	%fd222, %fd7, %fd221, %fd220;
	ld.shared.f64 	%fd223, [%r113+8];
	fma.rn.f64 	%fd224, %fd8, %fd223, %fd222;
	ld.shared.f64 	%fd225, [%r114+8];
	fma.rn.f64 	%fd226, %fd9, %fd225, %fd224;
	ld.shared.f64 	%fd227, [%r115+8];
	fma.rn.f64 	%fd228, %fd10, %fd227, %fd226;
	ld.shared.f64 	%fd229, [%r116+8];
	fma.rn.f64 	%fd230, %fd11, %fd229, %fd228;
	ld.shared.f64 	%fd231, [%r117+8];
	fma.rn.f64 	%fd232, %fd12, %fd231, %fd230;
	mul.wide.u32 	%rd46, %r118, 8;
	add.s64 	%rd47, %rd43, %rd46;
	st.global.f64 	[%rd47], %fd232;
	bar.sync 	0;
	ld.shared.f64 	%fd233, [%r162];
	fma.rn.f64 	%fd234, %fd1, %fd233, 0d0000000000000000;
	ld.shared.f64 	%fd235, [%r107+16];
	fma.rn.f64 	%fd236, %fd2, %fd235, %fd234;
	ld.shared.f64 	%fd237, [%r108+16];
	fma.rn.f64 	%fd238, %fd3, %fd237, %fd236;
	ld.shared.f64 	%fd239, [%r109+16];
	fma.rn.f64 	%fd240, %fd4, %fd239, %fd238;
	ld.shared.f64 	%fd241, [%r110+16];
	fma.rn.f64 	%fd242, %fd5, %fd241, %fd240;
	ld.shared.f64 	%fd243, [%r111+16];
	fma.rn.f64 	%fd244, %fd6, %fd243, %fd242;
	ld.shared.f64 	%fd245, [%r112+16];
	fma.rn.f64 	%fd246, %fd7, %fd245, %fd244;
	ld.shared.f64 	%fd247, [%r113+16];
	fma.rn.f64 	%fd248, %fd8, %fd247, %fd246;
	ld.shared.f64 	%fd249, [%r114+16];
	fma.rn.f64 	%fd250, %fd9, %fd249, %fd248;
	ld.shared.f64 	%fd251, [%r115+16];
	fma.rn.f64 	%fd252, %fd10, %fd251, %fd250;
	ld.shared.f64 	%fd253, [%r116+16];
	fma.rn.f64 	%fd254, %fd11, %fd253, %fd252;
	ld.shared.f64 	%fd255, [%r117+16];
	fma.rn.f64 	%fd256, %fd12, %fd255, %fd254;
	add.s32 	%r120, %r161, -1;
	mul.wide.u32 	%rd48, %r120, 8;
	add.s64 	%rd49, %rd43, %rd48;
	st.global.f64 	[%rd49], %fd256;
	bar.sync 	0;
	ld.shared.f64 	%fd257, [%r162+8];
	fma.rn.f64 	%fd258, %fd1, %fd257, 0d0000000000000000;
	ld.shared.f64 	%fd259, [%r107+24];
	fma.rn.f64 	%fd260, %fd2, %fd259, %fd258;
	ld.shared.f64 	%fd261, [%r108+24];
	fma.rn.f64 	%fd262, %fd3, %fd261, %fd260;
	ld.shared.f64 	%fd263, [%r109+24];
	fma.rn.f64 	%fd264, %fd4, %fd263, %fd262;
	ld.shared.f64 	%fd265, [%r110+24];
	fma.rn.f64 	%fd266, %fd5, %fd265, %fd264;
	ld.shared.f64 	%fd267, [%r111+24];
	fma.rn.f64 	%fd268, %fd6, %fd267, %fd266;
	ld.shared.f64 	%fd269, [%r112+24];
	fma.rn.f64 	%fd270, %fd7, %fd269, %fd268;
	ld.shared.f64 	%fd271, [%r113+24];
	fma.rn.f64 	%fd272, %fd8, %fd271, %fd270;
	ld.shared.f64 	%fd273, [%r114+24];
	fma.rn.f64 	%fd274, %fd9, %fd273, %fd272;
	ld.shared.f64 	%fd275, [%r115+24];
	fma.rn.f64 	%fd276, %fd10, %fd275, %fd274;
	ld.shared.f64 	%fd277, [%r116+24];
	fma.rn.f64 	%fd278, %fd11, %fd277, %fd276;
	ld.shared.f64 	%fd279, [%r117+24];
	fma.rn.f64 	%fd280, %fd12, %fd279, %fd278;
	mul.wide.u32 	%rd50, %r161, 8;
	add.s64 	%rd51, %rd43, %rd50;
	st.global.f64 	[%rd51], %fd280;
	bar.sync 	0;
	add.s32 	%r163, %r163, 4;
	add.s32 	%r162, %r162, 32;
	add.s32 	%r161, %r161, 4;
	setp.eq.s32 	%p13, %r163, 0;
	@%p13 bra 	$L__BB8_5;
	bra.uni 	$L__BB8_4;
$L__BB8_5:
	and.b32  	%r25, %r33, 3;
	setp.eq.s32 	%p14, %r25, 0;
	@%p14 bra 	$L__BB8_19;
	setp.eq.s32 	%p15, %r25, 1;
	@%p15 bra 	$L__BB8_8;
	ld.param.u32 	%r159, [_Z20cu_mtxmq_integral_12PKdiS0_iPdiidd_param_6];
	ld.param.u64 	%rd64, [_Z20cu_mtxmq_integral_12PKdiS0_iPdiidd_param_4];
	shl.b32 	%r121, %r168, 3;
	mov.u32 	%r122, Bs;
	add.s32 	%r123, %r122, %r121;
	ld.shared.f64 	%fd281, [%r123];
	fma.rn.f64 	%fd282, %fd1, %fd281, 0d0000000000000000;
	shl.b32 	%r124, %r159, 3;
	add.s32 	%r125, %r123, %r124;
	ld.shared.f64 	%fd283, [%r125];
	fma.rn.f64 	%fd284, %fd2, %fd283, %fd282;
	add.s32 	%r126, %r125, %r124;
	ld.shared.f64 	%fd285, [%r126];
	fma.rn.f64 	%fd286, %fd3, %fd285, %fd284;
	add.s32 	%r127, %r126, %r124;
	ld.shared.f64 	%fd287, [%r127];
	fma.rn.f64 	%fd288, %fd4, %fd287, %fd286;
	add.s32 	%r128, %r127, %r124;
	ld.shared.f64 	%fd289, [%r128];
	fma.rn.f64 	%fd290, %fd5, %fd289, %fd288;
	add.s32 	%r129, %r128, %r124;
	ld.shared.f64 	%fd291, [%r129];
	fma.rn.f64 	%fd292, %fd6, %fd291, %fd290;
	add.s32 	%r130, %r129, %r124;
	ld.shared.f64 	%fd293, [%r130];
	fma.rn.f64 	%fd294, %fd7, %fd293, %fd292;
	add.s32 	%r131, %r130, %r124;
	ld.shared.f64 	%fd295, [%r131];
	fma.rn.f64 	%fd296, %fd8, %fd295, %fd294;
	add.s32 	%r132, %r131, %r124;
	ld.shared.f64 	%fd297, [%r132];
	fma.rn.f64 	%fd298, %fd9, %fd297, %fd296;
	add.s32 	%r133, %r132, %r124;
	ld.shared.f64 	%fd299, [%r133];
	fma.rn.f64 	%fd300, %fd10, %fd299, %fd298;
	add.s32 	%r134, %r133, %r124;
	ld.shared.f64 	%fd301, [%r134];
	fma.rn.f64 	%fd302, %fd11, %fd301, %fd300;
	add.s32 	%r135, %r134, %r124;
	ld.shared.f64 	%fd303, [%r135];
	fma.rn.f64 	%fd304, %fd12, %fd303, %fd302;
	add.s32 	%r136, %r168, %r4;
	cvta.to.global.u64 	%rd52, %rd64;
	mul.wide.u32 	%rd53, %r136, 8;
	add.s64 	%rd54, %rd52, %rd53;
	st.global.f64 	[%rd54], %fd304;
	bar.sync 	0;
	ld.shared.f64 	%fd305, [%r123+8];
	fma.rn.f64 	%fd306, %fd1, %fd305, 0d0000000000000000;
	ld.shared.f64 	%fd307, [%r125+8];
	fma.rn.f64 	%fd308, %fd2, %fd307, %fd306;
	ld.shared.f64 	%fd309, [%r126+8];
	fma.rn.f64 	%fd310, %fd3, %fd309, %fd308;
	ld.shared.f64 	%fd311, [%r127+8];
	fma.rn.f64 	%fd312, %fd4, %fd311, %fd310;
	ld.shared.f64 	%fd313, [%r128+8];
	fma.rn.f64 	%fd314, %fd5, %fd313, %fd312;
	ld.shared.f64 	%fd315, [%r129+8];
	fma.rn.f64 	%fd316, %fd6, %fd315, %fd314;
	ld.shared.f64 	%fd317, [%r130+8];
	fma.rn.f64 	%fd318, %fd7, %fd317, %fd316;
	ld.shared.f64 	%fd319, [%r131+8];
	fma.rn.f64 	%fd320, %fd8, %fd319, %fd318;
	ld.shared.f64 	%fd321, [%r132+8];
	fma.rn.f64 	%fd322, %fd9, %fd321, %fd320;
	ld.shared.f64 	%fd323, [%r133+8];
	fma.rn.f64 	%fd324, %fd10, %fd323, %fd322;
	ld.shared.f64 	%fd325, [%r134+8];
	fma.rn.f64 	%fd326, %fd11, %fd325, %fd324;
	ld.shared.f64 	%fd327, [%r135+8];
	fma.rn.f64 	%fd328, %fd12, %fd327, %fd326;
	add.s32 	%r137, %r136, 1;
	mul.wide.u32 	%rd55, %r137, 8;
	add.s64 	%rd56, %rd52, %rd55;
	st.global.f64 	[%rd56], %fd328;
	bar.sync 	0;
	add.s32 	%r168, %r168, 2;
$L__BB8_8:
	and.b32  	%r138, %r33, 1;
	setp.eq.b32 	%p16, %r138, 1;
	not.pred 	%p17, %p16;
	@%p17 bra 	$L__BB8_19;
	ld.param.u32 	%r160, [_Z20cu_mtxmq_integral_12PKdiS0_iPdiidd_param_6];
	ld.param.u64 	%rd65, [_Z20cu_mtxmq_integral_12PKdiS0_iPdiidd_param_4];
	shl.b32 	%r139, %r168, 3;
	mov.u32 	%r140, Bs;
	add.s32 	%r141, %r140, %r139;
	ld.shared.f64 	%fd329, [%r141];
	fma.rn.f64 	%fd330, %fd1, %fd329, 0d0000000000000000;
	shl.b32 	%r142, %r160, 3;
	add.s32 	%r143, %r141, %r142;
	ld.shared.f64 	%fd331, [%r143];
	fma.rn.f64 	%fd332, %fd2, %fd331, %fd330;
	add.s32 	%r144, %r143, %r142;
	ld.shared.f64 	%fd333, [%r144];
	fma.rn.f64 	%fd334, %fd3, %fd333, %fd332;
	add.s32 	%r145, %r144, %r142;
	ld.shared.f64 	%fd335, [%r145];
	fma.rn.f64 	%fd336, %fd4, %fd335, %fd334;
	add.s32 	%r146, %r145, %r142;
	ld.shared.f64 	%fd337, [%r146];
	fma.rn.f64 	%fd338, %fd5, %fd337, %fd336;
	add.s32 	%r147, %r146, %r142;
	ld.shared.f64 	%fd339, [%r147];
	fma.rn.f64 	%fd340, %fd6, %fd339, %fd338;
	add.s32 	%r148, %r147, %r142;
	ld.shared.f64 	%fd341, [%r148];
	fma.rn.f64 	%fd342, %fd7, %fd341, %fd340;
	add.s32 	%r149, %r148, %r142;
	ld.shared.f64 	%fd343, [%r149];
	fma.rn.f64 	%fd344, %fd8, %fd343, %fd342;
	add.s32 	%r150, %r149, %r142;
	ld.shared.f64 	%fd345, [%r150];
	fma.rn.f64 	%fd346, %fd9, %fd345, %fd344;
	add.s32 	%r151, %r150, %r142;
	ld.shared.f64 	%fd347, [%r151];
	fma.rn.f64 	%fd348, %fd10, %fd347, %fd346;
	add.s32 	%r152, %r151, %r142;
	ld.shared.f64 	%fd349, [%r152];
	fma.rn.f64 	%fd350, %fd11, %fd349, %fd348;
	add.s32 	%r153, %r152, %r142;
	ld.shared.f64 	%fd351, [%r153];
	fma.rn.f64 	%fd352, %fd12, %fd351, %fd350;
	add.s32 	%r154, %r168, %r4;
	cvta.to.global.u64 	%rd57, %rd65;
	mul.wide.u32 	%rd58, %r154, 8;
	add.s64 	%rd59, %rd57, %rd58;
	st.global.f64 	[%rd59], %fd352;
	bar.sync 	0;
	bra.uni 	$L__BB8_19;
$L__BB8_10:
	sub.s32 	%r46, %r32, %r1;
	setp.ge.u32 	%p2, %r2, %r46;
	setp.lt.s32 	%p3, %r33, 1;
	or.pred  	%p4, %p2, %p3;
	@%p4 bra 	$L__BB8_19;
	mul.lo.s32 	%r14, %r33, %r3;
	setp.lt.u32 	%p5, %r33, 4;
	mov.b32 	%r170, 0;
	@%p5 bra 	$L__BB8_14;
	and.b32  	%r49, %r33, 2147483644;
	neg.s32 	%r166, %r49;
	add.s32 	%r165, %r38, 16;
	add.s32 	%r164, %r14, 3;
$L__BB8_13:
	.pragma "nounroll";
	ld.param.u32 	%r155, [_Z20cu_mtxmq_integral_12PKdiS0_iPdiidd_param_6];
	ld.param.u64 	%rd60, [_Z20cu_mtxmq_integral_12PKdiS0_iPdiidd_param_4];
	and.b32  	%r170, %r33, 2147483644;
	add.s32 	%r51, %r165, -16;
	ld.shared.f64 	%fd17, [%r165+-16];
	fma.rn.f64 	%fd18, %fd1, %fd17, 0d0000000000000000;
	shl.b32 	%r52, %r155, 3;
	add.s32 	%r53, %r51, %r52;
	ld.shared.f64 	%fd19, [%r53];
	fma.rn.f64 	%fd20, %fd2, %fd19, %fd18;
	add.s32 	%r54, %r53, %r52;
	ld.shared.f64 	%fd21, [%r54];
	fma.rn.f64 	%fd22, %fd3, %fd21, %fd20;
	add.s32 	%r55, %r54, %r52;
	ld.shared.f64 	%fd23, [%r55];
	fma.rn.f64 	%fd24, %fd4, %fd23, %fd22;
	add.s32 	%r56, %r55, %r52;
	ld.shared.f64 	%fd25, [%r56];
	fma.rn.f64 	%fd26, %fd5, %fd25, %fd24;
	add.s32 	%r57, %r56, %r52;
	ld.shared.f64 	%fd27, [%r57];
	fma.rn.f64 	%fd28, %fd6, %fd27, %fd26;
	add.s32 	%r58, %r57, %r52;
	ld.shared.f64 	%fd29, [%r58];
	fma.rn.f64 	%fd30, %fd7, %fd29, %fd28;
	add.s32 	%r59, %r58, %r52;
	ld.shared.f64 	%fd31, [%r59];
	fma.rn.f64 	%fd32, %fd8, %fd31, %fd30;
	add.s32 	%r60, %r59, %r52;
	ld.shared.f64 	%fd33, [%r60];
	fma.rn.f64 	%fd34, %fd9, %fd33, %fd32;
	add.s32 	%r61, %r60, %r52;
	ld.shared.f64 	%fd35, [%r61];
	fma.rn.f64 	%fd36, %fd10, %fd35, %fd34;
	add.s32 	%r62, %r61, %r52;
	ld.shared.f64 	%fd37, [%r62];
	fma.rn.f64 	%fd38, %fd11, %fd37, %fd36;
	add.s32 	%r63, %r62, %r52;
	ld.shared.f64 	%fd39, [%r63];
	fma.rn.f64 	%fd40, %fd12, %fd39, %fd38;
	add.s32 	%r64, %r164, -2;
	add.s32 	%r65, %r164, -3;
	cvta.to.global.u64 	%rd26, %rd60;
	mul.wide.u32 	%rd27, %r65, 8;
	add.s64 	%rd28, %rd26, %rd27;
	st.global.f64 	[%rd28], %fd40;
	bar.sync 	0;
	ld.shared.f64 	%fd41, [%r165+-8];
	fma.rn.f64 	%fd42, %fd1, %fd41, 0d0000000000000000;
	ld.shared.f64 	%fd43, [%r53+8];
	fma.rn.f64 	%fd44, %fd2, %fd43, %fd42;
	ld.shared.f64 	%fd45, [%r54+8];
	fma.rn.f64 	%fd46, %fd3, %fd45, %fd44;
	ld.shared.f64 	%fd47, [%r55+8];
	fma.rn.f64 	%fd48, %fd4, %fd47, %fd46;
	ld.shared.f64 	%fd49, [%r56+8];
	fma.rn.f64 	%fd50, %fd5, %fd49, %fd48;
	ld.shared.f64 	%fd51, [%r57+8];
	fma.rn.f64 	%fd52, %fd6, %fd51, %fd50;
	ld.shared.f64 	%fd53, [%r58+8];
	fma.rn.f64 	%fd54, %fd7, %fd53, %fd52;
	ld.shared.f64 	%fd55, [%r59+8];
	fma.rn.f64 	%fd56, %fd8, %fd55, %fd54;
	ld.shared.f64 	%fd57, [%r60+8];
	fma.rn.f64 	%fd58, %fd9, %fd57, %fd56;
	ld.shared.f64 	%fd59, [%r61+8];
	fma.rn.f64 	%fd60, %fd10, %fd59, %fd58;
	ld.shared.f64 	%fd61, [%r62+8];
	fma.rn.f64 	%fd62, %fd11, %fd61, %fd60;
	ld.shared.f64 	%fd63, [%r63+8];
	fma.rn.f64 	%fd64, %fd12, %fd63, %fd62;
	mul.wide.u32 	%rd29, %r64, 8;
	add.s64 	%rd30, %rd26, %rd29;
	st.global.f64 	[%rd30], %fd64;
	bar.sync 	0;
	ld.shared.f64 	%fd65, [%r165];
	fma.rn.f64 	%fd66, %fd1, %fd65, 0d0000000000000000;
	ld.shared.f64 	%fd67, [%r53+16];
	fma.rn.f64 	%fd68, %fd2, %fd67, %fd66;
	ld.shared.f64 	%fd69, [%r54+16];
	fma.rn.f64 	%fd70, %fd3, %fd69, %fd68;
	ld.shared.f64 	%fd71, [%r55+16];
	fma.rn.f64 	%fd72, %fd4, %fd71, %fd70;
	ld.shared.f64 	%fd73, [%r56+16];
	fma.rn.f64 	%fd74, %fd5, %fd73, %fd72;
	ld.shared.f64 	%fd75, [%r57+16];
	fma.rn.f64 	%fd76, %fd6, %fd75, %fd74;
	ld.shared.f64 	%fd77, [%r58+16];
	fma.rn.f64 	%fd78, %fd7, %fd77, %fd76;
	ld.shared.f64 	%fd79, [%r59+16];
	fma.rn.f64 	%fd80, %fd8, %fd79, %fd78;
	ld.shared.f64 	%fd81, [%r60+16];
	fma.rn.f64 	%fd82, %fd9, %fd81, %fd80;
	ld.shared.f64 	%fd83, [%r61+16];
	fma.rn.f64 	%fd84, %fd10, %fd83, %fd82;
	ld.shared.f64 	%fd85, [%r62+16];
	fma.rn.f64 	%fd86, %fd11, %fd85, %fd84;
	ld.shared.f64 	%fd87, [%r63+16];
	fma.rn.f64 	%fd88, %fd12, %fd87, %fd86;
	add.s32 	%r66, %r164, -1;
	mul.wide.u32 	%rd31, %r66, 8;
	add.s64 	%rd32, %rd26, %rd31;
	st.global.f64 	[%rd32], %fd88;
	bar.sync 	0;
	ld.shared.f64 	%fd89, [%r165+8];
	fma.rn.f64 	%fd90, %fd1, %fd89, 0d0000000000000000;
	ld.shared.f64 	%fd91, [%r53+24];
	fma.rn.f64 	%fd92, %fd2, %fd91, %fd90;
	ld.shared.f64 	%fd93, [%r54+24];
	fma.rn.f64 	%fd94, %fd3, %fd93, %fd92;
	ld.shared.f64 	%fd95, [%r55+24];
	fma.rn.f64 	%fd96, %fd4, %fd95, %fd94;
	ld.shared.f64 	%fd97, [%r56+24];
	fma.rn.f64 	%fd98, %fd5, %fd97, %fd96;
	ld.shared.f64 	%fd99, [%r57+24];
	fma.rn.f64 	%fd100, %fd6, %fd99, %fd98;
	ld.shared.f64 	%fd101, [%r58+24];
	fma.rn.f64 	%fd102, %fd7, %fd101, %fd100;
	ld.shared.f64 	%fd103, [%r59+24];
	fma.rn.f64 	%fd104, %fd8, %fd103, %fd102;
	ld.shared.f64 	%fd105, [%r60+24];
	fma.rn.f64 	%fd106, %fd9, %fd105, %fd104;
	ld.shared.f64 	%fd107, [%r61+24];
	fma.rn.f64 	%fd108, %fd10, %fd107, %fd106;
	ld.shared.f64 	%fd109, [%r62+24];
	fma.rn.f64 	%fd110, %fd11, %fd109, %fd108;
	ld.shared.f64 	%fd111, [%r63+24];
	fma.rn.f64 	%fd112, %fd12, %fd111, %fd110;
	mul.wide.u32 	%rd33, %r164, 8;
	add.s64 	%rd34, %rd26, %rd33;
	st.global.f64 	[%rd34], %fd112;
	bar.sync 	0;
	add.s32 	%r166, %r166, 4;
	add.s32 	%r165, %r165, 32;
	add.s32 	%r164, %r164, 4;
	setp.eq.s32 	%p6, %r166, 0;
	@%p6 bra 	$L__BB8_14;
	bra.uni 	$L__BB8_13;
$L__BB8_14:
	and.b32  	%r29, %r33, 3;
	setp.eq.s32 	%p7, %r29, 0;
	@%p7 bra 	$L__BB8_19;
	setp.eq.s32 	%p8, %r29, 1;
	@%p8 bra 	$L__BB8_17;
	ld.param.u32 	%r156, [_Z20cu_mtxmq_integral_12PKdiS0_iPdiidd_param_6];
	ld.param.u64 	%rd61, [_Z20cu_mtxmq_integral_12PKdiS0_iPdiidd_param_4];
	shl.b32 	%r67, %r170, 3;
	mov.u32 	%r68, Bs;
	add.s32 	%r69, %r68, %r67;
	ld.shared.f64 	%fd113, [%r69];
	fma.rn.f64 	%fd114, %fd1, %fd113, 0d0000000000000000;
	shl.b32 	%r70, %r156, 3;
	add.s32 	%r71, %r69, %r70;
	ld.shared.f64 	%fd115, [%r71];
	fma.rn.f64 	%fd116, %fd2, %fd115, %fd114;
	add.s32 	%r72, %r71, %r70;
	ld.shared.f64 	%fd117, [%r72];
	fma.rn.f64 	%fd118, %fd3, %fd117, %fd116;
	add.s32 	%r73, %r72, %r70;
	ld.shared.f64 	%fd119, [%r73];
	fma.rn.f64 	%fd120, %fd4, %fd119, %fd118;
	add.s32 	%r74, %r73, %r70;
	ld.shared.f64 	%fd121, [%r74];
	fma.rn.f64 	%fd122, %fd5, %fd121, %fd120;
	add.s32 	%r75, %r74, %r70;
	ld.shared.f64 	%fd123, [%r75];
	fma.rn.f64 	%fd124, %fd6, %fd123, %fd122;
	add.s32 	%r76, %r75, %r70;
	ld.shared.f64 	%fd125, [%r76];
	fma.rn.f64 	%fd126, %fd7, %fd125, %fd124;
	add.s32 	%r77, %r76, %r70;
	ld.shared.f64 	%fd127, [%r77];
	fma.rn.f64 	%fd128, %fd8, %fd127, %fd126;
	add.s32 	%r78, %r77, %r70;
	ld.shared.f64 	%fd129, [%r78];
	fma.rn.f64 	%fd130, %fd9, %fd129, %fd128;
	add.s32 	%r79, %r78, %r70;
	ld.shared.f64 	%fd131, [%r79];
	fma.rn.f64 	%fd132, %fd10, %fd131, %fd130;
	add.s32 	%r80, %r79, %r70;
	ld.shared.f64 	%fd133, [%r80];
	fma.rn.f64 	%fd134, %fd11, %fd133, %fd132;
	add.s32 	%r81, %r80, %r70;
	ld.shared.f64 	%fd135, [%r81];
	fma.rn.f64 	%fd136, %fd12, %fd135, %fd134;
	add.s32 	%r82, %r170, %r14;
	cvta.to.global.u64 	%rd35, %rd61;
	mul.wide.u32 	%rd36, %r82, 8;
	add.s64 	%rd37, %rd35, %rd36;
	st.global.f64 	[%rd37], %fd136;
	bar.sync 	0;
	ld.shared.f64 	%fd137, [%r69+8];
	fma.rn.f64 	%fd138, %fd1, %fd137, 0d0000000000000000;
	ld.shared.f64 	%fd139, [%r71+8];
	fma.rn.f64 	%fd140, %fd2, %fd139, %fd138;
	ld.shared.f64 	%fd141, [%r72+8];
	fma.rn.f64 	%fd142, %fd3, %fd141, %fd140;
	ld.shared.f64 	%fd143, [%r73+8];
	fma.rn.f64 	%fd144, %fd4, %fd143, %fd142;
	ld.shared.f64 	%fd145, [%r74+8];
	fma.rn.f64 	%fd146, %fd5, %fd145, %fd144;
	ld.shared.f64 	%fd147, [%r75+8];
	fma.rn.f64 	%fd148, %fd6, %fd147, %fd146;
	ld.shared.f64 	%fd149, [%r76+8];
	fma.rn.f64 	%fd150, %fd7, %fd149, %fd148;
	ld.shared.f64 	%fd151, [%r77+8];
	fma.rn.f64 	%fd152, %fd8, %fd151, %fd150;
	ld.shared.f64 	%fd153, [%r78+8];
	fma.rn.f64 	%fd154, %fd9, %fd153, %fd152;
	ld.shared.f64 	%fd155, [%r79+8];
	fma.rn.f64 	%fd156, %fd10, %fd155, %fd154;
	ld.shared.f64 	%fd157, [%r80+8];
	fma.rn.f64 	%fd158, %fd11, %fd157, %fd156;
	ld.shared.f64 	%fd159, [%r81+8];
	fma.rn.f64 	%fd160, %fd12, %fd159, %fd158;
	add.s32 	%r83, %r82, 1;
	mul.wide.u32 	%rd38, %r83, 8;
	add.s64 	%rd39, %rd35, %rd38;
	st.global.f64 	[%rd39], %fd160;
	bar.sync 	0;
	add.s32 	%r170, %r170, 2;
$L__BB8_17:
	and.b32  	%r84, %r33, 1;
	setp.eq.b32 	%p9, %r84, 1;
	not.pred 	%p10, %p9;
	@%p10 bra 	$L__BB8_19;
	ld.param.u32 	%r157, [_Z20cu_mtxmq_integral_12PKdiS0_iPdiidd_param_6];
	ld.param.u64 	%rd62, [_Z20cu_mtxmq_integral_12PKdiS0_iPdiidd_param_4];
	shl.b32 	%r85, %r170, 3;
	mov.u32 	%r86, Bs;
	add.s32 	%r87, %r86, %r85;
	ld.shared.f64 	%fd161, [%r87];
	fma.rn.f64 	%fd162, %fd1, %fd161, 0d0000000000000000;
	shl.b32 	%r88, %r157, 3;
	add.s32 	%r89, %r87, %r88;
	ld.shared.f64 	%fd163, [%r89];
	fma.rn.f64 	%fd164, %fd2, %fd163, %fd162;
	add.s32 	%r90, %r89, %r88;
	ld.shared.f64 	%fd165, [%r90];
	fma.rn.f64 	%fd166, %fd3, %fd165, %fd164;
	add.s32 	%r91, %r90, %r88;
	ld.shared.f64 	%fd167, [%r91];
	fma.rn.f64 	%fd168, %fd4, %fd167, %fd166;
	add.s32 	%r92, %r91, %r88;
	ld.shared.f64 	%fd169, [%r92];
	fma.rn.f64 	%fd170, %fd5, %fd169, %fd168;
	add.s32 	%r93, %r92, %r88;
	ld.shared.f64 	%fd171, [%r93];
	fma.rn.f64 	%fd172, %fd6, %fd171, %fd170;
	add.s32 	%r94, %r93, %r88;
	ld.shared.f64 	%fd173, [%r94];
	fma.rn.f64 	%fd174, %fd7, %fd173, %fd172;
	add.s32 	%r95, %r94, %r88;
	ld.shared.f64 	%fd175, [%r95];
	fma.rn.f64 	%fd176, %fd8, %fd175, %fd174;
	add.s32 	%r96, %r95, %r88;
	ld.shared.f64 	%fd177, [%r96];
	fma.rn.f64 	%fd178, %fd9, %fd177, %fd176;
	add.s32 	%r97, %r96, %r88;
	ld.shared.f64 	%fd179, [%r97];
	fma.rn.f64 	%fd180, %fd10, %fd179, %fd178;
	add.s32 	%r98, %r97, %r88;
	ld.shared.f64 	%fd181, [%r98];
	fma.rn.f64 	%fd182, %fd11, %fd181, %fd180;
	add.s32 	%r99, %r98, %r88;
	ld.shared.f64 	%fd183, [%r99];
	fma.rn.f64 	%fd184, %fd12, %fd183, %fd182;
	add.s32 	%r100, %r170, %r14;
	cvta.to.global.u64 	%rd40, %rd62;
	mul.wide.u32 	%rd41, %r100, 8;
	add.s64 	%rd42, %rd40, %rd41;
	st.global.f64 	[%rd42], %fd184;
	bar.sync 	0;
$L__BB8_19:
	ret;

}
	// .globl	_Z20cu_mtxmq_integral_14PKdiS0_iPdiidd
.visible .entry _Z20cu_mtxmq_integral_14PKdiS0_iPdiidd(
	.param .u64 .ptr .align 1 _Z20cu_mtxmq_integral_14PKdiS0_iPdiidd_param_0,
	.param .u32 _Z20cu_mtxmq_integral_14PKdiS0_iPdiidd_param_1,
	.param .u64 .ptr .align 1 _Z20cu_mtxmq_integral_14PKdiS0_iPdiidd_param_2,
	.param .u32 _Z20cu_mtxmq_integral_14PKdiS0_iPdiidd_param_3,
	.param .u64 .ptr .align 1 _Z20cu_mtxmq_integral_14PKdiS0_iPdiidd_param_4,
	.param .u32 _Z20cu_mtxmq_integral_14PKdiS0_iPdiidd_param_5,
	.param .u32 _Z20cu_mtxmq_integral_14PKdiS0_iPdiidd_param_6,
	.param .f64 _Z20cu_mtxmq_integral_14PKdiS0_iPdiidd_param_7,
	.param .f64 _Z20cu_mtxmq_integral_14PKdiS0_iPdiidd_param_8
)
{
	.reg .pred 	%p<18>;
	.reg .b32 	%r<216>;
	.reg .b64 	%rd<68>;
	.reg .b64 	%fd<411>;

	ld.param.u64 	%rd2, [_Z20cu_mtxmq_integral_14PKdiS0_iPdiidd_param_0];
	ld.param.u32 	%r32, [_Z20cu_mtxmq_integral_14PKdiS0_iPdiidd_param_1];
	ld.param.u64 	%rd3, [_Z20cu_mtxmq_integral_14PKdiS0_iPdiidd_param_2];
	cvta.to.global.u64 	%rd4, %rd3;
	mov.u32 	%r35, %ctaid.x;
	mov.u32 	%r36, %ntid.x;
	mul.lo.s32 	%r1, %r35, %r36;
	mov.u32 	%r2, %tid.x;
	add.s32 	%r3, %r1, %r2;
	cvta.to.global.u64 	%rd5, %rd2;
	mul.wide.s32 	%rd6, %r3, 8;
	add.s64 	%rd7, %rd5, %rd6;
	ld.global.f64 	%fd1, [%rd7];
	mul.wide.s32 	%rd8, %r32, 8;
	add.s64 	%rd9, %rd7, %rd8;
	ld.global.f64 	%fd2, [%rd9];
	add.s64 	%rd10, %rd9, %rd8;
	ld.global.f64 	%fd3, [%rd10];
	add.s64 	%rd11, %rd10, %rd8;
	ld.global.f64 	%fd4, [%rd11];
	add.s64 	%rd12, %rd11, %rd8;
	ld.global.f64 	%fd5, [%rd12];
	add.s64 	%rd13, %rd12, %rd8;
	ld.global.f64 	%fd6, [%rd13];
	add.s64 	%rd14, %rd13, %rd8;
	ld.global.f64 	%fd7, [%rd14];
	add.s64 	%rd15, %rd14, %rd8;
	ld.global.f64 	%fd8, [%rd15];
	add.s64 	%rd16, %rd15, %rd8;
	ld.global.f64 	%fd9, [%rd16];
	add.s64 	%rd17, %rd16, %rd8;
	ld.global.f64 	%fd10, [%rd17];
	add.s64 	%rd18, %rd17, %rd8;
	ld.global.f64 	%fd11, [%rd18];
	add.s64 	%rd19, %rd18, %rd8;
	ld.global.f64 	%fd12, [%rd19];
	add.s64 	%rd20, %rd19, %rd8;
	ld.global.f64 	%fd13, [%rd20];
	add.s64 	%rd21, %rd20, %rd8;
	ld.global.f64 	%fd14, [%rd21];
	bar.sync 	0;
	mul.wide.u32 	%rd22, %r2, 8;
	add.s64 	%rd23, %rd4, %rd22;
	ld.global.f64 	%fd15, [%rd23];
	shl.b32 	%r37, %r2, 3;
	mov.u32 	%r38, Bs;
	add.s32 	%r39, %r38, %r37;
	st.shared.f64 	[%r39], %fd15;
	mul.wide.s32 	%rd24, %r36, 8;
	add.s64 	%rd25, %rd23, %rd24;
	ld.global.f64 	%fd16, [%rd25];
	shl.b32 	%r40, %r36, 3;
	add.s32 	%r41, %r39, %r40;
	st.shared.f64 	[%r41], %fd16;
	add.s64 	%rd26, %rd25, %rd24;
	ld.global.f64 	%fd17, [%rd26];
	add.s32 	%r42, %r41, %r40;
	st.shared.f64 	[%r42], %fd17;
	add.s64 	%rd27, %rd26, %rd24;
	ld.global.f64 	%fd18, [%rd27];
	add.s32 	%r43, %r42, %r40;
	st.shared.f64 	[%r43], %fd18;
	bar.sync 	0;
	mov.u32 	%r44, %nctaid.x;
	add.s32 	%r45, %r44, -1;
	setp.ge.u32 	%p1, %r35, %r45;
	@%p1 bra 	$L__BB9_10;
	ld.param.u32 	%r192, [_Z20cu_mtxmq_integral_14PKdiS0_iPdiidd_param_3];
	setp.lt.s32 	%p11, %r192, 1;
	@%p11 bra 	$L__BB9_19;
	ld.param.u32 	%r193, [_Z20cu_mtxmq_integral_14PKdiS0_iPdiidd_param_3];
	mul.lo.s32 	%r4, %r193, %r3;
	setp.lt.u32 	%p12, %r193, 4;
	mov.b32 	%r213, 0;
	@%p12 bra 	$L__BB9_5;
	ld.param.u32 	%r194, [_Z20cu_mtxmq_integral_14PKdiS0_iPdiidd_param_3];
	and.b32  	%r117, %r194, 2147483644;
	neg.s32 	%r208, %r117;
	add.s32 	%r207, %r38, 16;
	add.s32 	%r206, %r4, 3;
$L__BB9_4:
	.pragma "nounroll";
	ld.param.u32 	%r203, [_Z20cu_mtxmq_integral_14PKdiS0_iPdiidd_param_6];
	ld.param.u64 	%rd65, [_Z20cu_mtxmq_integral_14PKdiS0_iPdiidd_param_4];
	ld.param.u32 	%r195, [_Z20cu_mtxmq_integral_14PKdiS0_iPdiidd_param_3];
	and.b32  	%r213, %r195, 2147483644;
	add.s32 	%r119, %r207, -16;
	ld.shared.f64 	%fd215, [%r207+-16];
	fma.rn.f64 	%fd216, %fd1, %fd215, 0d0000000000000000;
	shl.b32 	%r120, %r203, 3;
	add.s32 	%r121, %r119, %r120;
	ld.shared.f64 	%fd217, [%r121];
	fma.rn.f64 	%fd218, %fd2, %fd217, %fd216;
	add.s32 	%r122, %r121, %r120;
	ld.shared.f64 	%fd219, [%r122];
	fma.rn.f64 	%fd220, %fd3, %fd219, %fd218;
	add.s32 	%r123, %r122, %r120;
	ld.shared.f64 	%fd221, [%r123];
	fma.rn.f64 	%fd222, %fd4, %fd221, %fd220;
	add.s32 	%r124, %r123, %r120;
	ld.shared.f64 	%fd223, [%r124];
	fma.rn.f64 	%fd224, %fd5, %fd223, %fd222;
	add.s32 	%r125, %r124, %r120;
	ld.shared.f64 	%fd225, [%r125];
	fma.rn.f64 	%fd226, %fd6, %fd225, %fd224;
	add.s32 	%r126, %r125, %r120;
	ld.shared.f64 	%fd227, [%r126];
	fma.rn.f64 	%fd228, %fd7, %fd227, %fd226;
	add.s32 	%r127, %r126, %r120;
	ld.shared.f64 	%fd229, [%r127];
	fma.rn.f64 	%fd230, %fd8, %fd229, %fd228;
	add.s32 	%r128, %r127, %r120;
	ld.shared.f64 	%fd231, [%r128];
	fma.rn.f64 	%fd232, %fd9, %fd231, %fd230;
	add.s32 	%r129, %r128, %r120;
	ld.shared.f64 	%fd233, [%r129];
	fma.rn.f64 	%fd234, %fd10, %fd233, %fd232;
	add.s32 	%r130, %r129, %r120;
	ld.shared.f64 	%fd235, [%r130];
	fma.rn.f64 	%fd236, %fd11, %fd235, %fd234;
	add.s32 	%r131, %r130, %r120;
	ld.shared.f64 	%fd237, [%r131];
	fma.rn.f64 	%fd238, %fd12, %fd237, %fd236;
	add.s32 	%r132, %r131, %r120;
	ld.shared.f64 	%fd239, [%r132];
	fma.rn.f64 	%fd240, %fd13, %fd239, %fd238;
	add.s32 	%r133, %r132, %r120;
	ld.shared.f64 	%fd241, [%r133];
	fma.rn.f64 	%fd242, %fd14, %fd241, %fd240;
	add.s32 	%r134, %r206, -2;
	add.s32 	%r135, %r206, -3;
	cvta.to.global.u64 	%rd45, %rd65;
	mul.wide.u32 	%rd46, %r135, 8;
	add.s64 	%rd47, %rd45, %rd46;
	st.global.f64 	[%rd47], %fd242;
	bar.sync 	0;
	ld.shared.f64 	%fd243, [%r207+-8];
	fma.rn.f64 	%fd244, %fd1, %fd243, 0d0000000000000000;
	ld.shared.f64 	%fd245, [%r121+8];
	fma.rn.f64 	%fd246, %fd2, %fd245, %fd244;
	ld.shared.f64 	%fd247, [%r122+8];
	fma.rn.f64 	%fd248, %fd3, %fd247, %fd246;
	ld.shared.f64 	%fd249, [%r123+8];
	fma.rn.f64 	%fd250, %fd4, %fd249, %fd248;
	ld.shared.f64 	%fd251, [%r124+8];
	fma.rn.f64 	%fd252, %fd5, %fd251, %fd250;
	ld.shared.f64 	%fd253, [%r125+8];
	fma.rn.f64 	%fd254, %fd6, %fd253, %fd252;
	ld.shared.f64 	%fd255, [%r126+8];
	fma.rn.f64 	%fd256, %fd7, %fd255, %fd254;
	ld.shared.f64 	%fd257, [%r127+8];
	fma.rn.f64 	%fd258, %fd8, %fd257, %fd256;
	ld.shared.f64 	%fd259, [%r128+8];
	fma.rn.f64 	%fd260, %fd9, %fd259, %fd258;
	ld.shared.f64 	%fd261, [%r129+8];
	fma.rn.f64 	%fd262, %fd10, %fd261, %fd260;
	ld.shared.f64 	%fd263, [%r130+8];
	fma.rn.f64 	%fd264, %fd11, %fd263, %fd262;
	ld.shared.f64 	%fd265, [%r131+8];
	fma.rn.f64 	%fd266, %fd12, %fd265, %fd264;
	ld.shared.f64 	%fd267, [%r132+8];
	fma.rn.f64 	%fd268, %fd13, %fd267, %fd266;
	ld.shared.f64 	%fd269, [%r133+8];
	fma.rn.f64 	%fd270, %fd14, %fd269, %fd268;
	mul.wide.u32 	%rd48, %r134, 8;
	add.s64 	%rd49, %rd45, %rd48;
	st.global.f64 	[%rd49], %fd270;
	bar.sync 	0;
	ld.shared.f64 	%fd271, [%r207];
	fma.rn.f64 	%fd272, %fd1, %fd271, 0d0000000000000000;
	ld.shared.f64 	%fd273, [%r121+16];
	fma.rn.f64 	%fd274, %fd2, %fd273, %fd272;
	ld.shared.f64 	%fd275, [%r122+16];
	fma.rn.f64 	%fd276, %fd3, %fd275, %fd274;
	ld.shared.f64 	%fd277, [%r123+16];
	fma.rn.f64 	%fd278, %fd4, %fd277, %fd276;
	ld.shared.f64 	%fd279, [%r124+16];
	fma.rn.f64 	%fd280, %fd5, %fd279, %fd278;
	ld.shared.f64 	%fd281, [%r125+16];
	fma.rn.f64 	%fd282, %fd6, %fd281, %fd280;
	ld.shared.f64 	%fd283, [%r126+16];
	fma.rn.f64 	%fd284, %fd7, %fd283, %fd282;
	ld.shared.f64 	%fd285, [%r127+16];
	fma.rn.f64 	%fd286, %fd8, %fd285, %fd284;
	ld.shared.f64 	%fd287, [%r128+16];
	fma.rn.f64 	%fd288, %fd9, %fd287, %fd286;
	ld.shared.f64 	%fd289, [%r129+16];
	fma.rn.f64 	%fd290, %fd10, %fd289, %fd288;
	ld.shared.f64 	%fd291, [%r130+16];
	fma.rn.f64 	%fd292, %fd11, %fd291, %fd290;
	ld.shared.f64 	%fd293, [%r131+16];
	fma.rn.f64 	%fd294, %fd12, %fd293, %fd292;
	ld.shared.f64 	%fd295, [%r132+16];
	fma.rn.f64 	%fd296, %fd13, %fd295, %fd294;
	ld.shared.f64 	%fd297, [%r133+16];
	fma.rn.f64 	%fd298, %fd14, %fd297, %fd296;
	add.s32 	%r136, %r206, -1;
	mul.wide.u32 	%rd50, %r136, 8;
	add.s64 	%rd51, %rd45, %rd50;
	st.global.f64 	[%rd51], %fd298;
	bar.sync 	0;
	ld.shared.f64 	%fd299, [%r207+8];
	fma.rn.f64 	%fd300, %fd1, %fd299, 0d0000000000000000;
	ld.shared.f64 	%fd301, [%r121+24];
	fma.rn.f64 	%fd302, %fd2, %fd301, %fd300;
	ld.shared.f64 	%fd303, [%r122+24];
	fma.rn.f64 	%fd304, %fd3, %fd303, %fd302;
	ld.shared.f64 	%fd305, [%r123+24];
	fma.rn.f64 	%fd306, %fd4, %fd305, %fd304;
	ld.shared.f64 	%fd307, [%r124+24];
	fma.rn.f64 	%fd308, %fd5, %fd307, %fd306;
	ld.shared.f64 	%fd309, [%r125+24];
	fma.rn.f64 	%fd310, %fd6, %fd309, %fd308;
	ld.shared.f64 	%fd311, [%r126+24];
	fma.rn.f64 	%fd312, %fd7, %fd311, %fd310;
	ld.shared.f64 	%fd313, [%r127+24];
	fma.rn.f64 	%fd314, %fd8, %fd313, %fd312;
	ld.shared.f64 	%fd315, [%r128+24];
	fma.rn.f64 	%fd316, %fd9, %fd315, %fd314;
	ld.shared.f64 	%fd317, [%r129+24];
	fma.rn.f64 	%fd318, %fd10, %fd317, %fd316;
	ld.shared.f64 	%fd319, [%r130+24];
	fma.rn.f64 	%fd320, %fd11, %fd319, %fd318;
	ld.shared.f64 	%fd321, [%r131+24];
	fma.rn.f64 	%fd322, %fd12, %fd321, %fd320;
	ld.shared.f64 	%fd323, [%r132+24];
	fma.rn.f64 	%fd324, %fd13, %fd323, %fd322;
	ld.shared.f64 	%fd325, [%r133+24];
	fma.rn.f64 	%fd326, %fd14, %fd325, %fd324;
	mul.wide.u32 	%rd52, %r206, 8;
	add.s64 	%rd53, %rd45, %rd52;
	st.global.f64 	[%rd53], %fd326;
	bar.sync 	0;
	add.s32 	%r208, %r208, 4;
	add.s32 	%r207, %r207, 32;
	add.s32 	%r206, %r206, 4;
	setp.eq.s32 	%p13, %r208, 0;
	@%p13 bra 	$L__BB9_5;
	bra.uni 	$L__BB9_4;
$L__BB9_5:
	ld.param.u32 	%r196, [_Z20cu_mtxmq_integral_14PKdiS0_iPdiidd_param_3];
	and.b32  	%r25, %r196, 3;
	setp.eq.s32 	%p14, %r25, 0;
	@%p14 bra 	$L__BB9_19;
	setp.eq.s32 	%p15, %r25, 1;
	@%p15 bra 	$L__BB9_8;
	ld.param.u32 	%r204, [_Z20cu_mtxmq_integral_14PKdiS0_iPdiidd_param_6];
	ld.param.u64 	%rd66, [_Z20cu_mtxmq_integral_14PKdiS0_iPdiidd_param_4];
	ld.param.u32 	%r197, [_Z20cu_mtxmq_integral_14PKdiS0_iPdiidd_param_3];
	shl.b32 	%r137, %r213, 3;
	mov.u32 	%r138, Bs;
	add.s32 	%r139, %r138, %r137;
	ld.shared.f64 	%fd327, [%r139];
	fma.rn.f64 	%fd328, %fd1, %fd327, 0d0000000000000000;
	shl.b32 	%r140, %r204, 3;
	add.s32 	%r141, %r139, %r140;
	ld.shared.f64 	%fd329, [%r141];
	fma.rn.f64 	%fd330, %fd2, %fd329, %fd328;
	add.s32 	%r142, %r141, %r140;
	ld.shared.f64 	%fd331, [%r142];
	fma.rn.f64 	%fd332, %fd3, %fd331, %fd330;
	add.s32 	%r143, %r142, %r140;
	ld.shared.f64 	%fd333, [%r143];
	fma.rn.f64 	%fd334, %fd4, %fd333, %fd332;
	add.s32 	%r144, %r143, %r140;
	ld.shared.f64 	%fd335, [%r144];
	fma.rn.f64 	%fd336, %fd5, %fd335, %fd334;
	add.s32 	%r145, %r144, %r140;
	ld.shared.f64 	%fd337, [%r145];
	fma.rn.f64 	%fd338, %fd6, %fd337, %fd336;
	add.s32 	%r146, %r145, %r140;
	ld.shared.f64 	%fd339, [%r146];
	fma.rn.f64 	%fd340, %fd7, %fd339, %fd338;
	add.s32 	%r147, %r146, %r140;
	ld.shared.f64 	%fd341, [%r147];
	fma.rn.f64 	%fd342, %fd8, %fd341, %fd340;
	add.s32 	%r148, %r147, %r140;
	ld.shared.f64 	%fd343, [%r148];
	fma.rn.f64 	%fd344, %fd9, %fd343, %fd342;
	add.s32 	%r149, %r148, %r140;
	ld.shared.f64 	%fd345, [%r149];
	fma.rn.f64 	%fd346, %fd10, %fd345, %fd344;
	add.s32 	%r150, %r149, %r140;
	ld.shared.f64 	%fd347, [%r150];
	fma.rn.f64 	%fd348, %fd11, %fd347, %fd346;
	add.s32 	%r151, %r150, %r140;
	ld.shared.f64 	%fd349, [%r151];
	fma.rn.f64 	%fd350, %fd12, %fd349, %fd348;
	add.s32 	%r152, %r151, %r140;
	ld.shared.f64 	%fd351, [%r152];
	fma.rn.f64 	%fd352, %fd13, %fd351, %fd350;
	add.s32 	%r153, %r152, %r140;
	ld.shared.f64 	%fd353, [%r153];
	fma.rn.f64 	%fd354, %fd14, %fd353, %fd352;
	mov.u32 	%r154, %ctaid.x;
	mov.u32 	%r155, %ntid.x;
	mov.u32 	%r156, %tid.x;
	mad.lo.s32 	%r157, %r154, %r155, %r156;
	mad.lo.s32 	%r158, %r197, %r157, %r213;
	cvta.to.global.u64 	%rd54, %rd66;
	mul.wide.u32 	%rd55, %r158, 8;
	add.s64 	%rd56, %rd54, %rd55;
	st.global.f64 	[%rd56], %fd354;
	bar.sync 	0;
	ld.shared.f64 	%fd355, [%r139+8];
	fma.rn.f64 	%fd356, %fd1, %fd355, 0d0000000000000000;
	ld.shared.f64 	%fd357, [%r141+8];
	fma.rn.f64 	%fd358, %fd2, %fd357, %fd356;
	ld.shared.f64 	%fd359, [%r142+8];
	fma.rn.f64 	%fd360, %fd3, %fd359, %fd358;
	ld.shared.f64 	%fd361, [%r143+8];
	fma.rn.f64 	%fd362, %fd4, %fd361, %fd360;
	ld.shared.f64 	%fd363, [%r144+8];
	fma.rn.f64 	%fd364, %fd5, %fd363, %fd362;
	ld.shared.f64 	%fd365, [%r145+8];
	fma.rn.f64 	%fd366, %fd6, %fd365, %fd364;
	ld.shared.f64 	%fd367, [%r146+8];
	fma.rn.f64 	%fd368, %fd7, %fd367, %fd366;
	ld.shared.f64 	%fd369, [%r147+8];
	fma.rn.f64 	%fd370, %fd8, %fd369, %fd368;
	ld.shared.f64 	%fd371, [%r148+8];
	fma.rn.f64 	%fd372, %fd9, %fd371, %fd370;
	ld.shared.f64 	%fd373, [%r149+8];
	fma.rn.f64 	%fd374, %fd10, %fd373, %fd372;
	ld.shared.f64 	%fd375, [%r150+8];
	fma.rn.f64 	%fd376, %fd11, %fd375, %fd374;
	ld.shared.f64 	%fd377, [%r151+8];
	fma.rn.f64 	%fd378, %fd12, %fd377, %fd376;
	ld.shared.f64 	%fd379, [%r152+8];
	fma.rn.f64 	%fd380, %fd13, %fd379, %fd378;
	ld.shared.f64 	%fd381, [%r153+8];
	fma.rn.f64 	%fd382, %fd14, %fd381, %fd380;
	add.s32 	%r159, %r158, 1;
	mul.wide.u32 	%rd57, %r159, 8;
	add.s64 	%rd58, %rd54, %rd57;
	st.global.f64 	[%rd58], %fd382;
	bar.sync 	0;
	add.s32 	%r213, %r213, 2;
$L__BB9_8:
	ld.param.u32 	%r198, [_Z20cu_mtxmq_integral_14PKdiS0_iPdiidd_param_3];
	and.b32  	%r160, %r198, 1;
	setp.eq.b32 	%p16, %r160, 1;
	not.pred 	%p17, %p16;
	@%p17 bra 	$L__BB9_19;
	ld.param.u32 	%r205, [_Z20cu_mtxmq_integral_14PKdiS0_iPdiidd_param_6];
	ld.param.u64 	%rd67, [_Z20cu_mtxmq_integral_14PKdiS0_iPdiidd_param_4];
	ld.param.u32 	%r199, [_Z20cu_mtxmq_integral_14PKdiS0_iPdiidd_param_3];
	shl.b32 	%r161, %r213, 3;
	mov.u32 	%r162, Bs;
	add.s32 	%r163, %r162, %r161;
	ld.shared.f64 	%fd383, [%r163];
	fma.rn.f64 	%fd384, %fd1, %fd383, 0d0000000000000000;
	shl.b32 	%r164, %r205, 3;
	add.s32 	%r165, %r163, %r164;
	ld.shared.f64 	%fd385, [%r165];
	fma.rn.f64 	%fd386, %fd2, %fd385, %fd384;
	add.s32 	%r166, %r165, %r164;
	ld.shared.f64 	%fd387, [%r166];
	fma.rn.f64 	%fd388, %fd3, %fd387, %fd386;
	add.s32 	%r167, %r166, %r164;
	ld.shared.f64 	%fd389, [%r167];
	fma.rn.f64 	%fd390, %fd4, %fd389, %fd388;
	add.s32 	%r168, %r167, %r164;
	ld.shared.f64 	%fd391, [%r168];
	fma.rn.f64 	%fd392, %fd5, %fd391, %fd390;
	add.s32 	%r169, %r168, %r164;
	ld.shared.f64 	%fd393, [%r169];
	fma.rn.f64 	%fd394, %fd6, %fd393, %fd392;
	add.s32 	%r170, %r169, %r164;
	ld.shared.f64 	%fd395, [%r170];
	fma.rn.f64 	%fd396, %fd7, %fd395, %fd394;
	add.s32 	%r171, %r170, %r164;
	ld.shared.f64 	%fd397, [%r171];
	fma.rn.f64 	%fd398, %fd8, %fd397, %fd396;
	add.s32 	%r172, %r171, %r164;
	ld.shared.f64 	%fd399, [%r172];
	fma.rn.f64 	%fd400, %fd9, %fd399, %fd398;
	add.s32 	%r173, %r172, %r164;
	ld.shared.f64 	%fd401, [%r173];
	fma.rn.f64 	%fd402, %fd10, %fd401, %fd400;
	add.s32 	%r174, %r173, %r164;
	ld.shared.f64 	%fd403, [%r174];
	fma.rn.f64 	%fd404, %fd11, %fd403, %fd402;
	add.s32 	%r175, %r174, %r164;
	ld.shared.f64 	%fd405, [%r175];
	fma.rn.f64 	%fd406, %fd12, %fd405, %fd404;
	add.s32 	%r176, %r175, %r164;
	ld.shared.f64 	%fd407, [%r176];
	fma.rn.f64 	%fd408, %fd13, %fd407, %fd406;
	add.s32 	%r177, %r176, %r164;
	ld.shared.f64 	%fd409, [%r177];
	fma.rn.f64 	%fd410, %fd14, %fd409, %fd408;
	mov.u32 	%r178, %ctaid.x;
	mov.u32 	%r179, %ntid.x;
	mov.u32 	%r180, %tid.x;
	mad.lo.s32 	%r181, %r178, %r179, %r180;
	mad.lo.s32 	%r182, %r199, %r181, %r213;
	cvta.to.global.u64 	%rd59, %rd67;
	mul.wide.u32 	%rd60, %r182, 8;
	add.s64 	%rd61, %rd59, %rd60;
	st.global.f64 	[%rd61], %fd410;
	bar.sync 	0;
	bra.uni 	$L__BB9_19;
$L__BB9_10:
	ld.param.u32 	%r184, [_Z20cu_mtxmq_integral_14PKdiS0_iPdiidd_param_3];
	ld.param.u32 	%r183, [_Z20cu_mtxmq_integral_14PKdiS0_iPdiidd_param_1];
	sub.s32 	%r46, %r183, %r1;
	setp.ge.u32 	%p2, %r2, %r46;
	setp.lt.s32 	%p3, %r184, 1;
	or.pred  	%p4, %p2, %p3;
	@%p4 bra 	$L__BB9_19;
	ld.param.u32 	%r185, [_Z20cu_mtxmq_integral_14PKdiS0_iPdiidd_param_3];
	mul.lo.s32 	%r14, %r185, %r3;
	setp.lt.u32 	%p5, %r185, 4;
	mov.b32 	%r215, 0;
	@%p5 bra 	$L__BB9_14;
	ld.param.u32 	%r186, [_Z20cu_mtxmq_integral_14PKdiS0_iPdiidd_param_3];
	and.b32  	%r49, %r186, 2147483644;
	neg.s32 	%r211, %r49;
	add.s32 	%r210, %r38, 16;
	add.s32 	%r209, %r14, 3;
$L__BB9_13:
	.pragma "nounroll";
	ld.param.u32 	%r200, [_Z20cu_mtxmq_integral_14PKdiS0_iPdiidd_param_6];
	ld.param.u64 	%rd62, [_Z20cu_mtxmq_integral_14PKdiS0_iPdiidd_param_4];
	ld.param.u32 	%r187, [_Z20cu_mtxmq_integral_14PKdiS0_iPdiidd_param_3];
	and.b32  	%r215, %r187, 2147483644;
	add.s32 	%r51, %r210, -16;
	ld.shared.f64 	%fd19, [%r210+-16];
	fma.rn.f64 	%fd20, %fd1, %fd19, 0d0000000000000000;
	shl.b32 	%r52, %r200, 3;
	add.s32 	%r53, %r51, %r52;
	ld.shared.f64 	%fd21, [%r53];
	fma.rn.f64 	%fd22, %fd2, %fd21, %fd20;
	add.s32 	%r54, %r53, %r52;
	ld.shared.f64 	%fd23, [%r54];
	fma.rn.f64 	%fd24, %fd3, %fd23, %fd22;
	add.s32 	%r55, %r54, %r52;
	ld.shared.f64 	%fd25, [%r55];
	fma.rn.f64 	%fd26, %fd4, %fd25, %fd24;
	add.s32 	%r56, %r55, %r52;
	ld.shared.f64 	%fd27, [%r56];
	fma.rn.f64 	%fd28, %fd5, %fd27, %fd26;
	add.s32 	%r57, %r56, %r52;
	ld.shared.f64 	%fd29, [%r57];
	fma.rn.f64 	%fd30, %fd6, %fd29, %fd28;
	add.s32 	%r58, %r57, %r52;
	ld.shared.f64 	%fd31, [%r58];
	fma.rn.f64 	%fd32, %fd7, %fd31, %fd30;
	add.s32 	%r59, %r58, %r52;
	ld.shared.f64 	%fd33, [%r59];
	fma.rn.f64 	%fd34, %fd8, %fd33, %fd32;
	add.s32 	%r60, %r59, %r52;
	ld.shared.f64 	%fd35, [%r60];
	fma.rn.f64 	%fd36, %fd9, %fd35, %fd34;
	add.s32 	%r61, %r60, %r52;
	ld.shared.f64 	%fd37, [%r61];
	fma.rn.f64 	%fd38, %fd10, %fd37, %fd36;
	add.s32 	%r62, %r61, %r52;
	ld.shared.f64 	%fd39, [%r62];
	fma.rn.f64 	%fd40, %fd11, %fd39, %fd38;
	add.s32 	%r63, %r62, %r52;
	ld.shared.f64 	%fd41, [%r63];
	fma.rn.f64 	%fd42, %fd12, %fd41, %fd40;
	add.s32 	%r64, %r63, %r52;
	ld.shared.f64 	%fd43, [%r64];
	fma.rn.f64 	%fd44, %fd13, %fd43, %fd42;
	add.s32 	%r65, %r64, %r52;
	ld.shared.f64 	%fd45, [%r65];
	fma.rn.f64 	%fd46, %fd14, %fd45, %fd44;
	add.s32 	%r66, %r209, -2;
	add.s32 	%r67, %r209, -3;
	cvta.to.global.u64 	%rd28, %rd62;
	mul.wide.u32 	%rd29, %r67, 8;
	add.s64 	%rd30, %rd28, %rd29;
	st.global.f64 	[%rd30], %fd46;
	bar.sync 	0;
	ld.shared.f64 	%fd47, [%r210+-8];
	fma.rn.f64 	%fd48, %fd1, %fd47, 0d0000000000000000;
	ld.shared.f64 	%fd49, [%r53+8];
	fma.rn.f64 	%fd50, %fd2, %fd49, %fd48;
	ld.shared.f64 	%fd51, [%r54+8];
	fma.rn.f64 	%fd52, %fd3, %fd51, %fd50;
	ld.shared.f64 	%fd53, [%r55+8];
	fma.rn.f64 	%fd54, %fd4, %fd53, %fd52;
	ld.shared.f64 	%fd55, [%r56+8];
	fma.rn.f64 	%fd56, %fd5, %fd55, %fd54;
	ld.shared.f64 	%fd57, [%r57+8];
	fma.rn.f64 	%fd58, %fd6, %fd57, %fd56;
	ld.shared.f64 	%fd59, [%r58+8];
	fma.rn.f64 	%fd60, %fd7, %fd59, %fd58;
	ld.shared.f64 	%fd61, [%r59+8];
	fma.rn.f64 	%fd62, %fd8, %fd61, %fd60;
	ld.shared.f64 	%fd63, [%r60+8];
	fma.rn.f64 	%fd64, %fd9, %fd63, %fd62;
	ld.shared.f64 	%fd65, [%r61+8];
	fma.rn.f64 	%fd66, %fd10, %fd65, %fd64;
	ld.shared.f64 	%fd67, [%r62+8];
	fma.rn.f64 	%fd68, %fd11, %fd67, %fd66;
	ld.shared.f64 	%fd69, [%r63+8];
	fma.rn.f64 	%fd70, %fd12, %fd69, %fd68;
	ld.shared.f64 	%fd71, [%r64+8];
	fma.rn.f64 	%fd72, %fd13, %fd71, %fd70;
	ld.shared.f64 	%fd73, [%r65+8];
	fma.rn.f64 	%fd74, %fd14, %fd73, %fd72;
	mul.wide.u32 	%rd31, %r66, 8;
	add.s64 	%rd32, %rd28, %rd31;
	st.global.f64 	[%rd32], %fd74;
	bar.sync 	0;
	ld.shared.f64 	%fd75, [%r210];
	fma.rn.f64 	%fd76, %fd1, %fd75, 0d0000000000000000;
	ld.shared.f64 	%fd77, [%r53+16];
	fma.rn.f64 	%fd78, %fd2, %fd77, %fd76;
	ld.shared.f64 	%fd79, [%r54+16];
	fma.rn.f64 	%fd80, %fd3, %fd79, %fd78;
	ld.shared.f64 	%fd81, [%r55+16];
	fma.rn.f64 	%fd82, %fd4, %fd81, %fd80;
	ld.shared.f64 	%fd83, [%r56+16];
	fma.rn.f64 	%fd84, %fd5, %fd83, %fd82;
	ld.shared.f64 	%fd85, [%r57+16];
	fma.rn.f64 	%fd86, %fd6, %fd85, %fd84;
	ld.shared.f64 	%fd87, [%r58+16];
	fma.rn.f64 	%fd88, %fd7, %fd87, %fd86;
	ld.shared.f64 	%fd89, [%r59+16];
	fma.rn.f64 	%fd90, %fd8, %fd89, %fd88;
	ld.shared.f64 	%fd91, [%r60+16];
	fma.rn.f64 	%fd92, %fd9, %fd91, %fd90;
	ld.shared.f64 	%fd93, [%r61+16];
	fma.rn.f64 	%fd94, %fd10, %fd93, %fd92;
	ld.shared.f64 	%fd95, [%r62+16];
	fma.rn.f64 	%fd96, %fd11, %fd95, %fd94;
	ld.shared.f64 	%fd97, [%r63+16];
	fma.rn.f64 	%fd98, %fd12, %fd97, %fd96;
	ld.shared.f64 	%fd99, [%r64+16];
	fma.rn.f64 	%fd100, %fd13, %fd99, %fd98;
	ld.shared.f64 	%fd101, [%r65+16];
	fma.rn.f64 	%fd102, %fd14, %fd101, %fd100;
	add.s32 	%r68, %r209, -1;
	mul.wide.u32 	%rd33, %r68, 8;
	add.s64 	%rd34, %rd28, %rd33;
	st.global.f64 	[%rd34], %fd102;
	bar.sync 	0;
	ld.shared.f64 	%fd103, [%r210+8];
	fma.rn.f64 	%fd104, %fd1, %fd103, 0d0000000000000000;
	ld.shared.f64 	%fd105, [%r53+24];
	fma.rn.f64 	%fd106, %fd2, %fd105, %fd104;
	ld.shared.f64 	%fd107, [%r54+24];
	fma.rn.f64 	%fd108, %fd3, %fd107, %fd106;
	ld.shared.f64 	%fd109, [%r55+24];
	fma.rn.f64 	%fd110, %fd4, %fd109, %fd108;
	ld.shared.f64 	%fd111, [%r56+24];
	fma.rn.f64 	%fd112, %fd5, %fd111, %fd110;
	ld.shared.f64 	%fd113, [%r57+24];
	fma.rn.f64 	%fd114, %fd6, %fd113, %fd112;
	ld.shared.f64 	%fd115, [%r58+24];
	fma.rn.f64 	%fd116, %fd7, %fd115, %fd114;
	ld.shared.f64 	%fd117, [%r59+24];
	fma.rn.f64 	%fd118, %fd8, %fd117, %fd116;
	ld.shared.f64 	%fd119, [%r60+24];
	fma.rn.f64 	%fd120, %fd9, %fd119, %fd118;
	ld.shared.f64 	%fd121, [%r61+24];
	fma.rn.f64 	%fd122, %fd10, %fd121, %fd120;
	ld.shared.f64 	%fd123, [%r62+24];
	fma.rn.f64 	%fd124, %fd11, %fd123, %fd122;
	ld.shared.f64 	%fd125, [%r63+24];
	fma.rn.f64 	%fd126, %fd12, %fd125, %fd124;
	ld.shared.f64 	%fd127, [%r64+24];
	fma.rn.f64 	%fd128, %fd13, %fd127, %fd126;
	ld.shared.f64 	%fd129, [%r65+24];
	fma.rn.f64 	%fd130, %fd14, %fd129, %fd128;
	mul.wide.u32 	%rd35, %r209, 8;
	add.s64 	%rd36, %rd28, %rd35;
	st.global.f64 	[%rd36], %fd130;
	bar.sync 	0;
	add.s32 	%r211, %r211, 4;
	add.s32 	%r210, %r210, 32;
	add.s32 	%r209, %r209, 4;
	setp.eq.s32 	%p6, %r211, 0;
	@%p6 bra 	$L__BB9_14;
	bra.uni 	$L__BB9_13;
$L__BB9_14:
	ld.param.u32 	%r188, [_Z20cu_mtxmq_integral_14PKdiS0_iPdiidd_param_3];
	and.b32  	%r29, %r188, 3;
	setp.eq.s32 	%p7, %r29, 0;
	@%p7 bra 	$L__BB9_19;
	setp.eq.s32 	%p8, %r29, 1;
	@%p8 bra 	$L__BB9_17;
	ld.param.u32 	%r201, [_Z20cu_mtxmq_integral_14PKdiS0_iPdiidd_param_6];
	ld.param.u64 	%rd63, [_Z20cu_mtxmq_integral_14PKdiS0_iPdiidd_param_4];
	ld.param.u32 	%r189, [_Z20cu_mtxmq_integral_14PKdiS0_iPdiidd_param_3];
	shl.b32 	%r69, %r215, 3;
	mov.u32 	%r70, Bs;
	add.s32 	%r71, %r70, %r69;
	ld.shared.f64 	%fd131, [%r71];
	fma.rn.f64 	%fd132, %fd1, %fd131, 0d0000000000000000;
	shl.b32 	%r72, %r201, 3;
	add.s32 	%r73, %r71, %r72;
	ld.shared.f64 	%fd133, [%r73];
	fma.rn.f64 	%fd134, %fd2, %fd133, %fd132;
	add.s32 	%r74, %r73, %r72;
	ld.shared.f64 	%fd135, [%r74];
	fma.rn.f64 	%fd136, %fd3, %fd135, %fd134;
	add.s32 	%r75, %r74, %r72;
	ld.shared.f64 	%fd137, [%r75];
	fma.rn.f64 	%fd138, %fd4, %fd137, %fd136;
	add.s32 	%r76, %r75, %r72;
	ld.shared.f64 	%fd139, [%r76];
	fma.rn.f64 	%fd140, %fd5, %fd139, %fd138;
	add.s32 	%r77, %r76, %r72;
	ld.shared.f64 	%fd141, [%r77];
	fma.rn.f64 	%fd142, %fd6, %fd141, %fd140;
	add.s32 	%r78, %r77, %r72;
	ld.shared.f64 	%fd143, [%r78];
	fma.rn.f64 	%fd144, %fd7, %fd143, %fd142;
	add.s32 	%r79, %r78, %r72;
	ld.shared.f64 	%fd145, [%r79];
	fma.rn.f64 	%fd146, %fd8, %fd145, %fd144;
	add.s32 	%r80, %r79, %r72;
	ld.shared.f64 	%fd147, [%r80];
	fma.rn.f64 	%fd148, %fd9, %fd147, %fd146;
	add.s32 	%r81, %r80, %r72;
	ld.shared.f64 	%fd149, [%r81];
	fma.rn.f64 	%fd150, %fd10, %fd149, %fd148;
	add.s32 	%r82, %r81, %r72;
	ld.shared.f64 	%fd151, [%r82];
	fma.rn.f64 	%fd152, %fd11, %fd151, %fd150;
	add.s32 	%r83, %r82, %r72;
	ld.shared.f64 	%fd153, [%r83];
	fma.rn.f64 	%fd154, %fd12, %fd153, %fd152;
	add.s32 	%r84, %r83, %r72;
	ld.shared.f64 	%fd155, [%r84];
	fma.rn.f64 	%fd156, %fd13, %fd155, %fd154;
	add.s32 	%r85, %r84, %r72;
	ld.shared.f64 	%fd157, [%r85];
	fma.rn.f64 	%fd158, %fd14, %fd157, %fd156;
	mov.u32 	%r86, %ctaid.x;
	mov.u32 	%r87, %ntid.x;
	mov.u32 	%r88, %tid.x;
	mad.lo.s32 	%r89, %r86, %r87, %r88;
	mad.lo.s32 	%r90, %r189, %r89, %r215;
	cvta.to.global.u64 	%rd37, %rd63;
	mul.wide.u32 	%rd38, %r90, 8;
	add.s64 	%rd39, %rd37, %rd38;
	st.global.f64 	[%rd39], %fd158;
	bar.sync 	0;
	ld.shared.f64 	%fd159, [%r71+8];
	fma.rn.f64 	%fd160, %fd1, %fd159, 0d0000000000000000;
	ld.shared.f64 	%fd161, [%r73+8];
	fma.rn.f64 	%fd162, %fd2, %fd161, %fd160;
	ld.shared.f64 	%fd163, [%r74+8];
	fma.rn.f64 	%fd164, %fd3, %fd163, %fd162;
	ld.shared.f64 	%fd165, [%r75+8];
	fma.rn.f64 	%fd166, %fd4, %fd165, %fd164;
	ld.shared.f64 	%fd167, [%r76+8];
	fma.rn.f64 	%fd168, %fd5, %fd167, %fd166;
	ld.shared.f64 	%fd169, [%r77+8];
	fma.rn.f64 	%fd170, %fd6, %fd169, %fd168;
	ld.shared.f64 	%fd171, [%r78+8];
	fma.rn.f64 	%fd172, %fd7, %fd171, %fd170;
	ld.shared.f64 	%fd173, [%r79+8];
	fma.rn.f64 	%fd174, %fd8, %fd173, %fd172;
	ld.shared.f64 	%fd175, [%r80+8];
	fma.rn.f64 	%fd176, %fd9, %fd175, %fd174;
	ld.shared.f64 	%fd177, [%r81+8];
	fma.rn.f64 	%fd178, %fd10, %fd177, %fd176;
	ld.shared.f64 	%fd179, [%r82+8];
	fma.rn.f64 	%fd180, %fd11, %fd179, %fd178;
	ld.shared.f64 	%fd181, [%r83+8];
	fma.rn.f64 	%fd182, %fd12, %fd181, %fd180;
	ld.shared.f64 	%fd183, [%r84+8];
	fma.rn.f64 	%fd184, %fd13, %fd183, %fd182;
	ld.shared.f64 	%fd185, [%r85+8];
	fma.rn.f64 	%fd186, %fd14, %fd185, %fd184;
	add.s32 	%r91, %r90, 1;
	mul.wide.u32 	%rd40, %r91, 8;
	add.s64 	%rd41, %rd37, %rd40;
	st.global.f64 	[%rd41], %fd186;
	bar.sync 	0;
	add.s32 	%r215, %r215, 2;
$L__BB9_17:
	ld.param.u32 	%r190, [_Z20cu_mtxmq_integral_14PKdiS0_iPdiidd_param_3];
	and.b32  	%r92, %r190, 1;
	setp.eq.b32 	%p9, %r92, 1;
	not.pred 	%p10, %p9;
	@%p10 bra 	$L__BB9_19;
	ld.param.u32 	%r202, [_Z20cu_mtxmq_integral_14PKdiS0_iPdiidd_param_6];
	ld.param.u64 	%rd64, [_Z20cu_mtxmq_integral_14PKdiS0_iPdiidd_param_4];
	ld.param.u32 	%r191, [_Z20cu_mtxmq_integral_14PKdiS0_iPdiidd_param_3];
	shl.b32 	%r93, %r215, 3;
	mov.u32 	%r94, Bs;
	add.s32 	%r95, %r94, %r93;
	ld.shared.f64 	%fd187, [%r95];
	fma.rn.f64 	%fd188, %fd1, %fd187, 0d0000000000000000;
	shl.b32 	%r96, %r202, 3;
	add.s32 	%r97, %r95, %r96;
	ld.shared.f64 	%fd189, [%r97];
	fma.rn.f64 	%fd190, %fd2, %fd189, %fd188;
	add.s32 	%r98, %r97, %r96;
	ld.shared.f64 	%fd191, [%r98];
	fma.rn.f64 	%fd192, %fd3, %fd191, %fd190;
	add.s32 	%r99, %r98, %r96;
	ld.shared.f64 	%fd193, [%r99];
	fma.rn.f64 	%fd194, %fd4, %fd193, %fd192;
	add.s32 	%r100, %r99, %r96;
	ld.shared.f64 	%fd195, [%r100];
	fma.rn.f64 	%fd196, %fd5, %fd195, %fd194;
	add.s32 	%r101, %r100, %r96;
	ld.shared.f64 	%fd197, [%r101];
	fma.rn.f64 	%fd198, %fd6, %fd197, %fd196;
	add.s32 	%r102, %r101, %r96;
	ld.shared.f64 	%fd199, [%r102];
	fma.rn.f64 	%fd200, %fd7, %fd199, %fd198;
	add.s32 	%r103, %r102, %r96;
	ld.shared.f64 	%fd201, [%r103];
	fma.rn.f64 	%fd202, %fd8, %fd201, %fd200;
	add.s32 	%r104, %r103, %r96;
	ld.shared.f64 	%fd203, [%r104];
	fma.rn.f64 	%fd204, %fd9, %fd203, %fd202;
	add.s32 	%r105, %r104, %r96;
	ld.shared.f64 	%fd205, [%r105];
	fma.rn.f64 	%fd206, %fd10, %fd205, %fd204;
	add.s32 	%r106, %r105, %r96;
	ld.shared.f64 	%fd207, [%r106];
	fma.rn.f64 	%fd208, %fd11, %fd207, %fd206;
	add.s32 	%r107, %r106, %r96;
	ld.shared.f64 	%fd209, [%r107];
	fma.rn.f64 	%fd210, %fd12, %fd209, %fd208;
	add.s32 	%r108, %r107, %r96;
	ld.shared.f64 	%fd211, [%r108];
	fma.rn.f64 	%fd212, %fd13, %fd211, %fd210;
	add.s32 	%r109, %r108, %r96;
	ld.shared.f64 	%fd213, [%r109];
	fma.rn.f64 	%fd214, %fd14, %fd213, %fd212;
	mov.u32 	%r110, %ctaid.x;
	mov.u32 	%r111, %ntid.x;
	mov.u32 	%r112, %tid.x;
	mad.lo.s32 	%r113, %r110, %r111, %r112;
	mad.lo.s32 	%r114, %r191, %r113, %r215;
	cvta.to.global.u64 	%rd42, %rd64;
	mul.wide.u32 	%rd43, %r114, 8;
	add.s64 	%rd44, %rd42, %rd43;
	st.global.f64 	[%rd44], %fd214;
	bar.sync 	0;
$L__BB9_19:
	ret;

}
	// .globl	_Z20cu_mtxmq_integral_16PKdiS0_iPdiidd
.visible .entry _Z20cu_mtxmq_integral_16PKdiS0_iPdiidd(
	.param .u64 .ptr .align 1 _Z20cu_mtxmq_integral_16PKdiS0_iPdiidd_param_0,
	.param .u32 _Z20cu_mtxmq_integral_16PKdiS0_iPdiidd_param_1,
	.param .u64 .ptr .align 1 _Z20cu_mtxmq_integral_16PKdiS0_iPdiidd_param_2,
	.param .u32 _Z20cu_mtxmq_integral_16PKdiS0_iPdiidd_param_3,
	.param .u64 .ptr .align 1 _Z20cu_mtxmq_integral_16PKdiS0_iPdiidd_param_4,
	.param .u32 _Z20cu_mtxmq_integral_16PKdiS0_iPdiidd_param_5,
	.param .u32 _Z20cu_mtxmq_integral_16PKdiS0_iPdiidd_param_6,
	.param .f64 _Z20cu_mtxmq_integral_16PKdiS0_iPdiidd_param_7,
	.param .f64 _Z20cu_mtxmq_integral_16PKdiS0_iPdiidd_param_8
)
{
	.reg .pred 	%p<8>;
	.reg .b32 	%r<82>;
	.reg .b64 	%rd<35>;
	.reg .b64 	%fd<85>;

	ld.param.u64 	%rd2, [_Z20cu_mtxmq_integral_16PKdiS0_iPdiidd_param_0];
	ld.param.u32 	%r22, [_Z20cu_mtxmq_integral_16PKdiS0_iPdiidd_param_1];
	ld.param.u64 	%rd3, [_Z20cu_mtxmq_integral_16PKdiS0_iPdiidd_param_2];
	ld.param.u64 	%rd4, [_Z20cu_mtxmq_integral_16PKdiS0_iPdiidd_param_4];
	cvta.to.global.u64 	%rd5, %rd3;
	cvta.to.global.u64 	%rd1, %rd4;
	mov.u32 	%r25, %ctaid.x;
	mov.u32 	%r26, %ntid.x;
	mul.lo.s32 	%r1, %r25, %r26;
	mov.u32 	%r2, %tid.x;
	add.s32 	%r3, %r1, %r2;
	cvta.to.global.u64 	%rd6, %rd2;
	mul.wide.s32 	%rd7, %r3, 8;
	add.s64 	%rd8, %rd6, %rd7;
	ld.global.f64 	%fd1, [%rd8];
	mul.wide.s32 	%rd9, %r22, 8;
	add.s64 	%rd10, %rd8, %rd9;
	ld.global.f64 	%fd2, [%rd10];
	add.s64 	%rd11, %rd10, %rd9;
	ld.global.f64 	%fd3, [%rd11];
	add.s64 	%rd12, %rd11, %rd9;
	ld.global.f64 	%fd4, [%rd12];
	add.s64 	%rd13, %rd12, %rd9;
	ld.global.f64 	%fd5, [%rd13];
	add.s64 	%rd14, %rd13, %rd9;
	ld.global.f64 	%fd6, [%rd14];
	add.s64 	%rd15, %rd14, %rd9;
	ld.global.f64 	%fd7, [%rd15];
	add.s64 	%rd16, %rd15, %rd9;
	ld.global.f64 	%fd8, [%rd16];
	add.s64 	%rd17, %rd16, %rd9;
	ld.global.f64 	%fd9, [%rd17];
	add.s64 	%rd18, %rd17, %rd9;
	ld.global.f64 	%fd10, [%rd18];
	add.s64 	%rd19, %rd18, %rd9;
	ld.global.f64 	%fd11, [%rd19];
	add.s64 	%rd20, %rd19, %rd9;
	ld.global.f64 	%fd12, [%rd20];
	add.s64 	%rd21, %rd20, %rd9;
	ld.global.f64 	%fd13, [%rd21];
	add.s64 	%rd22, %rd21, %rd9;
	ld.global.f64 	%fd14, [%rd22];
	add.s64 	%rd23, %rd22, %rd9;
	ld.global.f64 	%fd15, [%rd23];
	add.s64 	%rd24, %rd23, %rd9;
	ld.global.f64 	%fd16, [%rd24];
	bar.sync 	0;
	mul.wide.u32 	%rd25, %r2, 8;
	add.s64 	%rd26, %rd5, %rd25;
	ld.global.f64 	%fd17, [%rd26];
	shl.b32 	%r27, %r2, 3;
	mov.u32 	%r78, Bs;
	add.s32 	%r29, %r78, %r27;
	st.shared.f64 	[%r29], %fd17;
	mul.wide.s32 	%rd27, %r26, 8;
	add.s64 	%rd28, %rd26, %rd27;
	ld.global.f64 	%fd18, [%rd28];
	shl.b32 	%r30, %r26, 3;
	add.s32 	%r31, %r29, %r30;
	st.shared.f64 	[%r31], %fd18;
	add.s64 	%rd29, %rd28, %rd27;
	ld.global.f64 	%fd19, [%rd29];
	add.s32 	%r32, %r31, %r30;
	st.shared.f64 	[%r32], %fd19;
	add.s64 	%rd30, %rd29, %rd27;
	ld.global.f64 	%fd20, [%rd30];
	add.s32 	%r33, %r32, %r30;
	st.shared.f64 	[%r33], %fd20;
	bar.sync 	0;
	mov.u32 	%r34, %nctaid.x;
	add.s32 	%r35, %r34, -1;
	setp.ge.u32 	%p1, %r25, %r35;
	@%p1 bra 	$L__BB10_4;
	ld.param.u32 	%r72, [_Z20cu_mtxmq_integral_16PKdiS0_iPdiidd_param_3];
	setp.lt.s32 	%p6, %r72, 1;
	@%p6 bra 	$L__BB10_7;
	ld.param.u32 	%r75, [_Z20cu_mtxmq_integral_16PKdiS0_iPdiidd_param_6];
	ld.param.u32 	%r73, [_Z20cu_mtxmq_integral_16PKdiS0_iPdiidd_param_3];
	mul.lo.s32 	%r77, %r73, %r3;
	neg.s32 	%r76, %r73;
	shl.b32 	%r6, %r75, 3;
$L__BB10_3:
	ld.shared.f64 	%fd53, [%r78];
	fma.rn.f64 	%fd54, %fd1, %fd53, 0d0000000000000000;
	add.s32 	%r54, %r78, %r6;
	ld.shared.f64 	%fd55, [%r54];
	fma.rn.f64 	%fd56, %fd2, %fd55, %fd54;
	add.s32 	%r55, %r54, %r6;
	ld.shared.f64 	%fd57, [%r55];
	fma.rn.f64 	%fd58, %fd3, %fd57, %fd56;
	add.s32 	%r56, %r55, %r6;
	ld.shared.f64 	%fd59, [%r56];
	fma.rn.f64 	%fd60, %fd4, %fd59, %fd58;
	add.s32 	%r57, %r56, %r6;
	ld.shared.f64 	%fd61, [%r57];
	fma.rn.f64 	%fd62, %fd5, %fd61, %fd60;
	add.s32 	%r58, %r57, %r6;
	ld.shared.f64 	%fd63, [%r58];
	fma.rn.f64 	%fd64, %fd6, %fd63, %fd62;
	add.s32 	%r59, %r58, %r6;
	ld.shared.f64 	%fd65, [%r59];
	fma.rn.f64 	%fd66, %fd7, %fd65, %fd64;
	add.s32 	%r60, %r59, %r6;
	ld.shared.f64 	%fd67, [%r60];
	fma.rn.f64 	%fd68, %fd8, %fd67, %fd66;
	add.s32 	%r61, %r60, %r6;
	ld.shared.f64 	%fd69, [%r61];
	fma.rn.f64 	%fd70, %fd9, %fd69, %fd68;
	add.s32 	%r62, %r61, %r6;
	ld.shared.f64 	%fd71, [%r62];
	fma.rn.f64 	%fd72, %fd10, %fd71, %fd70;
	add.s32 	%r63, %r62, %r6;
	ld.shared.f64 	%fd73, [%r63];
	fma.rn.f64 	%fd74, %fd11, %fd73, %fd72;
	add.s32 	%r64, %r63, %r6;
	ld.shared.f64 	%fd75, [%r64];
	fma.rn.f64 	%fd76, %fd12, %fd75, %fd74;
	add.s32 	%r65, %r64, %r6;
	ld.shared.f64 	%fd77, [%r65];
	fma.rn.f64 	%fd78, %fd13, %fd77, %fd76;
	add.s32 	%r66, %r65, %r6;
	ld.shared.f64 	%fd79, [%r66];
	fma.rn.f64 	%fd80, %fd14, %fd79, %fd78;
	add.s32 	%r67, %r66, %r6;
	ld.shared.f64 	%fd81, [%r67];
	fma.rn.f64 	%fd82, %fd15, %fd81, %fd80;
	add.s32 	%r68, %r67, %r6;
	ld.shared.f64 	%fd83, [%r68];
	fma.rn.f64 	%fd84, %fd16, %fd83, %fd82;
	mul.wide.u32 	%rd33, %r77, 8;
	add.s64 	%rd34, %rd1, %rd33;
	st.global.f64 	[%rd34], %fd84;
	bar.sync 	0;
	add.s32 	%r78, %r78, 8;
	add.s32 	%r77, %r77, 1;
	add.s32 	%r76, %r76, 1;
	setp.eq.s32 	%p7, %r76, 0;
	@%p7 bra 	$L__BB10_7;
	bra.uni 	$L__BB10_3;
$L__BB10_4:
	ld.param.u32 	%r70, [_Z20cu_mtxmq_integral_16PKdiS0_iPdiidd_param_3];
	ld.param.u32 	%r69, [_Z20cu_mtxmq_integral_16PKdiS0_iPdiidd_param_1];
	sub.s32 	%r36, %r69, %r1;
	setp.ge.u32 	%p2, %r2, %r36;
	setp.lt.s32 	%p3, %r70, 1;
	or.pred  	%p4, %p2, %p3;
	@%p4 bra 	$L__BB10_7;
	ld.param.u32 	%r74, [_Z20cu_mtxmq_integral_16PKdiS0_iPdiidd_param_6];
	ld.param.u32 	%r71, [_Z20cu_mtxmq_integral_16PKdiS0_iPdiidd_param_3];
	mul.lo.s32 	%r80, %r71, %r3;
	neg.s32 	%r79, %r71;
	shl.b32 	%r15, %r74, 3;
	mov.u32 	%r81, Bs;
$L__BB10_6:
	ld.shared.f64 	%fd21, [%r81];
	fma.rn.f64 	%fd22, %fd1, %fd21, 0d0000000000000000;
	add.s32 	%r38, %r81, %r15;
	ld.shared.f64 	%fd23, [%r38];
	fma.rn.f64 	%fd24, %fd2, %fd23, %fd22;
	add.s32 	%r39, %r38, %r15;
	ld.shared.f64 	%fd25, [%r39];
	fma.rn.f64 	%fd26, %fd3, %fd25, %fd24;
	add.s32 	%r40, %r39, %r15;
	ld.shared.f64 	%fd27, [%r40];
	fma.rn.f64 	%fd28, %fd4, %fd27, %fd26;
	add.s32 	%r41, %r40, %r15;
	ld.shared.f64 	%fd29, [%r41];
	fma.rn.f64 	%fd30, %fd5, %fd29, %fd28;
	add.s32 	%r42, %r41, %r15;
	ld.shared.f64 	%fd31, [%r42];
	fma.rn.f64 	%fd32, %fd6, %fd31, %fd30;
	add.s32 	%r43, %r42, %r15;
	ld.shared.f64 	%fd33, [%r43];
	fma.rn.f64 	%fd34, %fd7, %fd33, %fd32;
	add.s32 	%r44, %r43, %r15;
	ld.shared.f64 	%fd35, [%r44];
	fma.rn.f64 	%fd36, %fd8, %fd35, %fd34;
	add.s32 	%r45, %r44, %r15;
	ld.shared.f64 	%fd37, [%r45];
	fma.rn.f64 	%fd38, %fd9, %fd37, %fd36;
	add.s32 	%r46, %r45, %r15;
	ld.shared.f64 	%fd39, [%r46];
	fma.rn.f64 	%fd40, %fd10, %fd39, %fd38;
	add.s32 	%r47, %r46, %r15;
	ld.shared.f64 	%fd41, [%r47];
	fma.rn.f64 	%fd42, %fd11, %fd41, %fd40;
	add.s32 	%r48, %r47, %r15;
	ld.shared.f64 	%fd43, [%r48];
	fma.rn.f64 	%fd44, %fd12, %fd43, %fd42;
	add.s32 	%r49, %r48, %r15;
	ld.shared.f64 	%fd45, [%r49];
	fma.rn.f64 	%fd46, %fd13, %fd45, %fd44;
	add.s32 	%r50, %r49, %r15;
	ld.shared.f64 	%fd47, [%r50];
	fma.rn.f64 	%fd48, %fd14, %fd47, %fd46;
	add.s32 	%r51, %r50, %r15;
	ld.shared.f64 	%fd49, [%r51];
	fma.rn.f64 	%fd50, %fd15, %fd49, %fd48;
	add.s32 	%r52, %r51, %r15;
	ld.shared.f64 	%fd51, [%r52];
	fma.rn.f64 	%fd52, %fd16, %fd51, %fd50;
	mul.wide.u32 	%rd31, %r80, 8;
	add.s64 	%rd32, %rd1, %rd31;
	st.global.f64 	[%rd32], %fd52;
	bar.sync 	0;
	add.s32 	%r81, %r81, 8;
	add.s32 	%r80, %r80, 1;
	add.s32 	%r79, %r79, 1;
	setp.ne.s32 	%p5, %r79, 0;
	@%p5 bra 	$L__BB10_6;
$L__BB10_7:
	ret;

}
	// .globl	_Z20cu_mtxmq_integral_18PKdiS0_iPdiidd
.visible .entry _Z20cu_mtxmq_integral_18PKdiS0_iPdiidd(
	.param .u64 .ptr .align 1 _Z20cu_mtxmq_integral_18PKdiS0_iPdiidd_param_0,
	.param .u32 _Z20cu_mtxmq_integral_18PKdiS0_iPdiidd_param_1,
	.param .u64 .ptr .align 1 _Z20cu_mtxmq_integral_18PKdiS0_iPdiidd_param_2,
	.param .u32 _Z20cu_mtxmq_integral_18PKdiS0_iPdiidd_param_3,
	.param .u64 .ptr .align 1 _Z20cu_mtxmq_integral_18PKdiS0_iPdiidd_param_4,
	.param .u32 _Z20cu_mtxmq_integral_18PKdiS0_iPdiidd_param_5,
	.param .u32 _Z20cu_mtxmq_integral_18PKdiS0_iPdiidd_param_6,
	.param .f64 _Z20cu_mtxmq_integral_18PKdiS0_iPdiidd_param_7,
	.param .f64 _Z20cu_mtxmq_integral_18PKdiS0_iPdiidd_param_8
)
{
	.reg .pred 	%p<8>;
	.reg .b32 	%r<86>;
	.reg .b64 	%rd<40>;
	.reg .b64 	%fd<95>;

	ld.param.u64 	%rd2, [_Z20cu_mtxmq_integral_18PKdiS0_iPdiidd_param_0];
	ld.param.u32 	%r20, [_Z20cu_mtxmq_integral_18PKdiS0_iPdiidd_param_1];
	ld.param.u64 	%rd3, [_Z20cu_mtxmq_integral_18PKdiS0_iPdiidd_param_2];
	cvta.to.global.u64 	%rd4, %rd3;
	mov.u32 	%r23, %ctaid.x;
	mov.u32 	%r24, %ntid.x;
	mul.lo.s32 	%r1, %r23, %r24;
	mov.u32 	%r2, %tid.x;
	add.s32 	%r3, %r1, %r2;
	cvta.to.global.u64 	%rd5, %rd2;
	mul.wide.s32 	%rd6, %r3, 8;
	add.s64 	%rd7, %rd5, %rd6;
	ld.global.f64 	%fd1, [%rd7];
	mul.wide.s32 	%rd8, %r20, 8;
	add.s64 	%rd9, %rd7, %rd8;
	ld.global.f64 	%fd2, [%rd9];
	add.s64 	%rd10, %rd9, %rd8;
	ld.global.f64 	%fd3, [%rd10];
	add.s64 	%rd11, %rd10, %rd8;
	ld.global.f64 	%fd4, [%rd11];
	add.s64 	%rd12, %rd11, %rd8;
	ld.global.f64 	%fd5, [%rd12];
	add.s64 	%rd13, %rd12, %rd8;
	ld.global.f64 	%fd6, [%rd13];
	add.s64 	%rd14, %rd13, %rd8;
	ld.global.f64 	%fd7, [%rd14];
	add.s64 	%rd15, %rd14, %rd8;
	ld.global.f64 	%fd8, [%rd15];
	add.s64 	%rd16, %rd15, %rd8;
	ld.global.f64 	%fd9, [%rd16];
	add.s64 	%rd17, %rd16, %rd8;
	ld.global.f64 	%fd10, [%rd17];
	add.s64 	%rd18, %rd17, %rd8;
	ld.global.f64 	%fd11, [%rd18];
	add.s64 	%rd19, %rd18, %rd8;
	ld.global.f64 	%fd12, [%rd19];
	add.s64 	%rd20, %rd19, %rd8;
	ld.global.f64 	%fd13, [%rd20];
	add.s64 	%rd21, %rd20, %rd8;
	ld.global.f64 	%fd14, [%rd21];
	add.s64 	%rd22, %rd21, %rd8;
	ld.global.f64 	%fd15, [%rd22];
	add.s64 	%rd23, %rd22, %rd8;
	ld.global.f64 	%fd16, [%rd23];
	add.s64 	%rd24, %rd23, %rd8;
	ld.global.f64 	%fd17, [%rd24];
	add.s64 	%rd25, %rd24, %rd8;
	ld.global.f64 	%fd18, [%rd25];
	bar.sync 	0;
	mul.wide.u32 	%rd26, %r2, 8;
	add.s64 	%rd27, %rd4, %rd26;
	ld.global.f64 	%fd19, [%rd27];
	shl.b32 	%r25, %r2, 3;
	mov.u32 	%r82, Bs;
	add.s32 	%r27, %r82, %r25;
	st.shared.f64 	[%r27], %fd19;
	mul.wide.s32 	%rd28, %r24, 8;
	add.s64 	%rd29, %rd27, %rd28;
	ld.global.f64 	%fd20, [%rd29];
	shl.b32 	%r28, %r24, 3;
	add.s32 	%r29, %r27, %r28;
	st.shared.f64 	[%r29], %fd20;
	add.s64 	%rd30, %rd29, %rd28;
	ld.global.f64 	%fd21, [%rd30];
	add.s32 	%r30, %r29, %r28;
	st.shared.f64 	[%r30], %fd21;
	add.s64 	%rd31, %rd30, %rd28;
	ld.global.f64 	%fd22, [%rd31];
	add.s32 	%r31, %r30, %r28;
	st.shared.f64 	[%r31], %fd22;
	bar.sync 	0;
	mov.u32 	%r32, %nctaid.x;
	add.s32 	%r33, %r32, -1;
	setp.ge.u32 	%p1, %r23, %r33;
	@%p1 bra 	$L__BB11_4;
	ld.param.u32 	%r76, [_Z20cu_mtxmq_integral_18PKdiS0_iPdiidd_param_3];
	setp.lt.s32 	%p6, %r76, 1;
	@%p6 bra 	$L__BB11_7;
	ld.param.u32 	%r77, [_Z20cu_mtxmq_integral_18PKdiS0_iPdiidd_param_3];
	mul.lo.s32 	%r81, %r77, %r3;
	neg.s32 	%r80, %r77;
$L__BB11_3:
	ld.param.u32 	%r79, [_Z20cu_mtxmq_integral_18PKdiS0_iPdiidd_param_6];
	ld.param.u64 	%rd39, [_Z20cu_mtxmq_integral_18PKdiS0_iPdiidd_param_4];
	ld.shared.f64 	%fd59, [%r82];
	fma.rn.f64 	%fd60, %fd1, %fd59, 0d0000000000000000;
	shl.b32 	%r55, %r79, 3;
	add.s32 	%r56, %r82, %r55;
	ld.shared.f64 	%fd61, [%r56];
	fma.rn.f64 	%fd62, %fd2, %fd61, %fd60;
	add.s32 	%r57, %r56, %r55;
	ld.shared.f64 	%fd63, [%r57];
	fma.rn.f64 	%fd64, %fd3, %fd63, %fd62;
	add.s32 	%r58, %r57, %r55;
	ld.shared.f64 	%fd65, [%r58];
	fma.rn.f64 	%fd66, %fd4, %fd65, %fd64;
	add.s32 	%r59, %r58, %r55;
	ld.shared.f64 	%fd67, [%r59];
	fma.rn.f64 	%fd68, %fd5, %fd67, %fd66;
	add.s32 	%r60, %r59, %r55;
	ld.shared.f64 	%fd69, [%r60];
	fma.rn.f64 	%fd70, %fd6, %fd69, %fd68;
	add.s32 	%r61, %r60, %r55;
	ld.shared.f64 	%fd71, [%r61];
	fma.rn.f64 	%fd72, %fd7, %fd71, %fd70;
	add.s32 	%r62, %r61, %r55;
	ld.shared.f64 	%fd73, [%r62];
	fma.rn.f64 	%fd74, %fd8, %fd73, %fd72;
	add.s32 	%r63, %r62, %r55;
	ld.shared.f64 	%fd75, [%r63];
	fma.rn.f64 	%fd76, %fd9, %fd75, %fd74;
	add.s32 	%r64, %r63, %r55;
	ld.shared.f64 	%fd77, [%r64];
	fma.rn.f64 	%fd78, %fd10, %fd77, %fd76;
	add.s32 	%r65, %r64, %r55;
	ld.shared.f64 	%fd79, [%r65];
	fma.rn.f64 	%fd80, %fd11, %fd79, %fd78;
	add.s32 	%r66, %r65, %r55;
	ld.shared.f64 	%fd81, [%r66];
	fma.rn.f64 	%fd82, %fd12, %fd81, %fd80;
	add.s32 	%r67, %r66, %r55;
	ld.shared.f64 	%fd83, [%r67];
	fma.rn.f64 	%fd84, %fd13, %fd83, %fd82;
	add.s32 	%r68, %r67, %r55;
	ld.shared.f64 	%fd85, [%r68];
	fma.rn.f64 	%fd86, %fd14, %fd85, %fd84;
	add.s32 	%r69, %r68, %r55;
	ld.shared.f64 	%fd87, [%r69];
	fma.rn.f64 	%fd88, %fd15, %fd87, %fd86;
	add.s32 	%r70, %r69, %r55;
	ld.shared.f64 	%fd89, [%r70];
	fma.rn.f64 	%fd90, %fd16, %fd89, %fd88;
	add.s32 	%r71, %r70, %r55;
	ld.shared.f64 	%fd91, [%r71];
	fma.rn.f64 	%fd92, %fd17, %fd91, %fd90;
	add.s32 	%r72, %r71, %r55;
	ld.shared.f64 	%fd93, [%r72];
	fma.rn.f64 	%fd94, %fd18, %fd93, %fd92;
	cvta.to.global.u64 	%rd35, %rd39;
	mul.wide.u32 	%rd36, %r81, 8;
	add.s64 	%rd37, %rd35, %rd36;
	st.global.f64 	[%rd37], %fd94;
	bar.sync 	0;
	add.s32 	%r82, %r82, 8;
	add.s32 	%r81, %r81, 1;
	add.s32 	%r80, %r80, 1;
	setp.eq.s32 	%p7, %r80, 0;
	@%p7 bra 	$L__BB11_7;
	bra.uni 	$L__BB11_3;
$L__BB11_4:
	ld.param.u32 	%r74, [_Z20cu_mtxmq_integral_18PKdiS0_iPdiidd_param_3];
	ld.param.u32 	%r73, [_Z20cu_mtxmq_integral_18PKdiS0_iPdiidd_param_1];
	sub.s32 	%r34, %r73, %r1;
	setp.ge.u32 	%p2, %r2, %r34;
	setp.lt.s32 	%p3, %r74, 1;
	or.pred  	%p4, %p2, %p3;
	@%p4 bra 	$L__BB11_7;
	ld.param.u32 	%r75, [_Z20cu_mtxmq_integral_18PKdiS0_iPdiidd_param_3];
	mul.lo.s32 	%r84, %r75, %r3;
	neg.s32 	%r83, %r75;
	mov.u32 	%r85, Bs;
$L__BB11_6:
	ld.param.u32 	%r78, [_Z20cu_mtxmq_integral_18PKdiS0_iPdiidd_param_6];
	ld.param.u64 	%rd38, [_Z20cu_mtxmq_integral_18PKdiS0_iPdiidd_param_4];
	ld.shared.f64 	%fd23, [%r85];
	fma.rn.f64 	%fd24, %fd1, %fd23, 0d0000000000000000;
	shl.b32 	%r36, %r78, 3;
	add.s32 	%r37, %r85, %r36;
	ld.shared.f64 	%fd25, [%r37];
	fma.rn.f64 	%fd26, %fd2, %fd25, %fd24;
	add.s32 	%r38, %r37, %r36;
	ld.shared.f64 	%fd27, [%r38];
	fma.rn.f64 	%fd28, %fd3, %fd27, %fd26;
	add.s32 	%r39, %r38, %r36;
	ld.shared.f64 	%fd29, [%r39];
	fma.rn.f64 	%fd30, %fd4, %fd29, %fd28;
	add.s32 	%r40, %r39, %r36;
	ld.shared.f64 	%fd31, [%r40];
	fma.rn.f64 	%fd32, %fd5, %fd31, %fd30;
	add.s32 	%r41, %r40, %r36;
	ld.shared.f64 	%fd33, [%r41];
	fma.rn.f64 	%fd34, %fd6, %fd33, %fd32;
	add.s32 	%r42, %r41, %r36;
	ld.shared.f64 	%fd35, [%r42];
	fma.rn.f64 	%fd36, %fd7, %fd35, %fd34;
	add.s32 	%r43, %r42, %r36;
	ld.shared.f64 	%fd37, [%r43];
	fma.rn.f64 	%fd38, %fd8, %fd37, %fd36;
	add.s32 	%r44, %r43, %r36;
	ld.shared.f64 	%fd39, [%r44];
	fma.rn.f64 	%fd40, %fd9, %fd39, %fd38;
	add.s32 	%r45, %r44, %r36;
	ld.shared.f64 	%fd41, [%r45];
	fma.rn.f64 	%fd42, %fd10, %fd41, %fd40;
	add.s32 	%r46, %r45, %r36;
	ld.shared.f64 	%fd43, [%r46];
	fma.rn.f64 	%fd44, %fd11, %fd43, %fd42;
	add.s32 	%r47, %r46, %r36;
	ld.shared.f64 	%fd45, [%r47];
	fma.rn.f64 	%fd46, %fd12, %fd45, %fd44;
	add.s32 	%r48, %r47, %r36;
	ld.shared.f64 	%fd47, [%r48];
	fma.rn.f64 	%fd48, %fd13, %fd47, %fd46;
	add.s32 	%r49, %r48, %r36;
	ld.shared.f64 	%fd49, [%r49];
	fma.rn.f64 	%fd50, %fd14, %fd49, %fd48;
	add.s32 	%r50, %r49, %r36;
	ld.shared.f64 	%fd51, [%r50];
	fma.rn.f64 	%fd52, %fd15, %fd51, %fd50;
	add.s32 	%r51, %r50, %r36;
	ld.shared.f64 	%fd53, [%r51];
	fma.rn.f64 	%fd54, %fd16, %fd53, %fd52;
	add.s32 	%r52, %r51, %r36;
	ld.shared.f64 	%fd55, [%r52];
	fma.rn.f64 	%fd56, %fd17, %fd55, %fd54;
	add.s32 	%r53, %r52, %r36;
	ld.shared.f64 	%fd57, [%r53];
	fma.rn.f64 	%fd58, %fd18, %fd57, %fd56;
	cvta.to.global.u64 	%rd32, %rd38;
	mul.wide.u32 	%rd33, %r84, 8;
	add.s64 	%rd34, %rd32, %rd33;
	st.global.f64 	[%rd34], %fd58;
	bar.sync 	0;
	add.s32 	%r85, %r85, 8;
	add.s32 	%r84, %r84, 1;
	add.s32 	%r83, %r83, 1;
	setp.ne.s32 	%p5, %r83, 0;
	@%p5 bra 	$L__BB11_6;
$L__BB11_7:
	ret;

}
	// .globl	_Z20cu_mtxmq_integral_20PKdiS0_iPdiidd
.visible .entry _Z20cu_mtxmq_integral_20PKdiS0_iPdiidd(
	.param .u64 .ptr .align 1 _Z20cu_mtxmq_integral_20PKdiS0_iPdiidd_param_0,
	.param .u32 _Z20cu_mtxmq_integral_20PKdiS0_iPdiidd_param_1,
	.param .u64 .ptr .align 1 _Z20cu_mtxmq_integral_20PKdiS0_iPdiidd_param_2,
	.param .u32 _Z20cu_mtxmq_integral_20PKdiS0_iPdiidd_param_3,
	.param .u64 .ptr .align 1 _Z20cu_mtxmq_integral_20PKdiS0_iPdiidd_param_4,
	.param .u32 _Z20cu_mtxmq_integral_20PKdiS0_iPdiidd_param_5,
	.param .u32 _Z20cu_mtxmq_integral_20PKdiS0_iPdiidd_param_6,
	.param .f64 _Z20cu_mtxmq_integral_20PKdiS0_iPdiidd_param_7,
	.param .f64 _Z20cu_mtxmq_integral_20PKdiS0_iPdiidd_param_8
)
{
	.reg .pred 	%p<8>;
	.reg .b32 	%r<91>;
	.reg .b64 	%rd<42>;
	.reg .b64 	%fd<105>;

	ld.param.u64 	%rd2, [_Z20cu_mtxmq_integral_20PKdiS0_iPdiidd_param_0];
	ld.param.u32 	%r19, [_Z20cu_mtxmq_integral_20PKdiS0_iPdiidd_param_1];
	ld.param.u64 	%rd3, [_Z20cu_mtxmq_integral_20PKdiS0_iPdiidd_param_2];
	cvta.to.global.u64 	%rd4, %rd3;
	mov.u32 	%r22, %ctaid.x;
	mov.u32 	%r23, %ntid.x;
	mul.lo.s32 	%r1, %r22, %r23;
	mov.u32 	%r24, %tid.x;
	add.s32 	%r2, %r1, %r24;
	cvta.to.global.u64 	%rd5, %rd2;
	mul.wide.s32 	%rd6, %r2, 8;
	add.s64 	%rd7, %rd5, %rd6;
	ld.global.f64 	%fd1, [%rd7];
	mul.wide.s32 	%rd8, %r19, 8;
	add.s64 	%rd9, %rd7, %rd8;
	ld.global.f64 	%fd2, [%rd9];
	add.s64 	%rd10, %rd9, %rd8;
	ld.global.f64 	%fd3, [%rd10];
	add.s64 	%rd11, %rd10, %rd8;
	ld.global.f64 	%fd4, [%rd11];
	add.s64 	%rd12, %rd11, %rd8;
	ld.global.f64 	%fd5, [%rd12];
	add.s64 	%rd13, %rd12, %rd8;
	ld.global.f64 	%fd6, [%rd13];
	add.s64 	%rd14, %rd13, %rd8;
	ld.global.f64 	%fd7, [%rd14];
	add.s64 	%rd15, %rd14, %rd8;
	ld.global.f64 	%fd8, [%rd15];
	add.s64 	%rd16, %rd15, %rd8;
	ld.global.f64 	%fd9, [%rd16];
	add.s64 	%rd17, %rd16, %rd8;
	ld.global.f64 	%fd10, [%rd17];
	add.s64 	%rd18, %rd17, %rd8;
	ld.global.f64 	%fd11, [%rd18];
	add.s64 	%rd19, %rd18, %rd8;
	ld.global.f64 	%fd12, [%rd19];
	add.s64 	%rd20, %rd19, %rd8;
	ld.global.f64 	%fd13, [%rd20];
	add.s64 	%rd21, %rd20, %rd8;
	ld.global.f64 	%fd14, [%rd21];
	add.s64 	%rd22, %rd21, %rd8;
	ld.global.f64 	%fd15, [%rd22];
	add.s64 	%rd23, %rd22, %rd8;
	ld.global.f64 	%fd16, [%rd23];
	add.s64 	%rd24, %rd23, %rd8;
	ld.global.f64 	%fd17, [%rd24];
	add.s64 	%rd25, %rd24, %rd8;
	ld.global.f64 	%fd18, [%rd25];
	add.s64 	%rd26, %rd25, %rd8;
	ld.global.f64 	%fd19, [%rd26];
	add.s64 	%rd27, %rd26, %rd8;
	ld.global.f64 	%fd20, [%rd27];
	bar.sync 	0;
	mul.wide.u32 	%rd28, %r24, 8;
	add.s64 	%rd29, %rd4, %rd28;
	ld.global.f64 	%fd21, [%rd29];
	shl.b32 	%r25, %r24, 3;
	mov.u32 	%r90, Bs;
	add.s32 	%r27, %r90, %r25;
	st.shared.f64 	[%r27], %fd21;
	mul.wide.s32 	%rd30, %r23, 8;
	add.s64 	%rd31, %rd29, %rd30;
	ld.global.f64 	%fd22, [%rd31];
	shl.b32 	%r28, %r23, 3;
	add.s32 	%r29, %r27, %r28;
	st.shared.f64 	[%r29], %fd22;
	add.s64 	%rd32, %rd31, %rd30;
	ld.global.f64 	%fd23, [%rd32];
	add.s32 	%r30, %r29, %r28;
	st.shared.f64 	[%r30], %fd23;
	add.s64 	%rd33, %rd32, %rd30;
	ld.global.f64 	%fd24, [%rd33];
	add.s32 	%r31, %r30, %r28;
	st.shared.f64 	[%r31], %fd24;
	bar.sync 	0;
	mov.u32 	%r32, %nctaid.x;
	add.s32 	%r33, %r32, -1;
	setp.ge.u32 	%p1, %r22, %r33;
	@%p1 bra 	$L__BB12_4;
	ld.param.u32 	%r81, [_Z20cu_mtxmq_integral_20PKdiS0_iPdiidd_param_3];
	setp.lt.s32 	%p6, %r81, 1;
	@%p6 bra 	$L__BB12_7;
	ld.param.u32 	%r82, [_Z20cu_mtxmq_integral_20PKdiS0_iPdiidd_param_3];
	mul.lo.s32 	%r86, %r82, %r2;
	neg.s32 	%r85, %r82;
	mov.u32 	%r87, Bs;
$L__BB12_3:
	ld.param.u32 	%r84, [_Z20cu_mtxmq_integral_20PKdiS0_iPdiidd_param_6];
	ld.param.u64 	%rd41, [_Z20cu_mtxmq_integral_20PKdiS0_iPdiidd_param_4];
	ld.shared.f64 	%fd65, [%r87];
	fma.rn.f64 	%fd66, %fd1, %fd65, 0d0000000000000000;
	shl.b32 	%r58, %r84, 3;
	add.s32 	%r59, %r87, %r58;
	ld.shared.f64 	%fd67, [%r59];
	fma.rn.f64 	%fd68, %fd2, %fd67, %fd66;
	add.s32 	%r60, %r59, %r58;
	ld.shared.f64 	%fd69, [%r60];
	fma.rn.f64 	%fd70, %fd3, %fd69, %fd68;
	add.s32 	%r61, %r60, %r58;
	ld.shared.f64 	%fd71, [%r61];
	fma.rn.f64 	%fd72, %fd4, %fd71, %fd70;
	add.s32 	%r62, %r61, %r58;
	ld.shared.f64 	%fd73, [%r62];
	fma.rn.f64 	%fd74, %fd5, %fd73, %fd72;
	add.s32 	%r63, %r62, %r58;
	ld.shared.f64 	%fd75, [%r63];
	fma.rn.f64 	%fd76, %fd6, %fd75, %fd74;
	add.s32 	%r64, %r63, %r58;
	ld.shared.f64 	%fd77, [%r64];
	fma.rn.f64 	%fd78, %fd7, %fd77, %fd76;
	add.s32 	%r65, %r64, %r58;
	ld.shared.f64 	%fd79, [%r65];
	fma.rn.f64 	%fd80, %fd8, %fd79, %fd78;
	add.s32 	%r66, %r65, %r58;
	ld.shared.f64 	%fd81, [%r66];
	fma.rn.f64 	%fd82, %fd9, %fd81, %fd80;
	add.s32 	%r67, %r66, %r58;
	ld.shared.f64 	%fd83, [%r67];
	fma.rn.f64 	%fd84, %fd10, %fd83, %fd82;
	add.s32 	%r68, %r67, %r58;
	ld.shared.f64 	%fd85, [%r68];
	fma.rn.f64 	%fd86, %fd11, %fd85, %fd84;
	add.s32 	%r69, %r68, %r58;
	ld.shared.f64 	%fd87, [%r69];
	fma.rn.f64 	%fd88, %fd12, %fd87, %fd86;
	add.s32 	%r70, %r69, %r58;
	ld.shared.f64 	%fd89, [%r70];
	fma.rn.f64 	%fd90, %fd13, %fd89, %fd88;
	add.s32 	%r71, %r70, %r58;
	ld.shared.f64 	%fd91, [%r71];
	fma.rn.f64 	%fd92, %fd14, %fd91, %fd90;
	add.s32 	%r72, %r71, %r58;
	ld.shared.f64 	%fd93, [%r72];
	fma.rn.f64 	%fd94, %fd15, %fd93, %fd92;
	add.s32 	%r73, %r72, %r58;
	ld.shared.f64 	%fd95, [%r73];
	fma.rn.f64 	%fd96, %fd16, %fd95, %fd94;
	add.s32 	%r74, %r73, %r58;
	ld.shared.f64 	%fd97, [%r74];
	fma.rn.f64 	%fd98, %fd17, %fd97, %fd96;
	add.s32 	%r75, %r74, %r58;
	ld.shared.f64 	%fd99, [%r75];
	fma.rn.f64 	%fd100, %fd18, %fd99, %fd98;
	add.s32 	%r76, %r75, %r58;
	ld.shared.f64 	%fd101, [%r76];
	fma.rn.f64 	%fd102, %fd19, %fd101, %fd100;
	add.s32 	%r77, %r76, %r58;
	ld.shared.f64 	%fd103, [%r77];
	fma.rn.f64 	%fd104, %fd20, %fd103, %fd102;
	cvta.to.global.u64 	%rd37, %rd41;
	mul.wide.u32 	%rd38, %r86, 8;
	add.s64 	%rd39, %rd37, %rd38;
	st.global.f64 	[%rd39], %fd104;
	bar.sync 	0;
	add.s32 	%r87, %r87, 8;
	add.s32 	%r86, %r86, 1;
	add.s32 	%r85, %r85, 1;
	setp.eq.s32 	%p7, %r85, 0;
	@%p7 bra 	$L__BB12_7;
	bra.uni 	$L__BB12_3;
$L__BB12_4:
	ld.param.u32 	%r79, [_Z20cu_mtxmq_integral_20PKdiS0_iPdiidd_param_3];
	ld.param.u32 	%r78, [_Z20cu_mtxmq_integral_20PKdiS0_iPdiidd_param_1];
	sub.s32 	%r34, %r78, %r1;
	setp.ge.u32 	%p2, %r24, %r34;
	setp.lt.s32 	%p3, %r79, 1;
	or.pred  	%p4, %p2, %p3;
	@%p4 bra 	$L__BB12_7;
	ld.param.u32 	%r80, [_Z20cu_mtxmq_integral_20PKdiS0_iPdiidd_param_3];
	mul.lo.s32 	%r89, %r80, %r2;
	neg.s32 	%r88, %r80;
$L__BB12_6:
	ld.param.u32 	%r83, [_Z20cu_mtxmq_integral_20PKdiS0_iPdiidd_param_6];
	ld.param.u64 	%rd40, [_Z20cu_mtxmq_integral_20PKdiS0_iPdiidd_param_4];
	ld.shared.f64 	%fd25, [%r90];
	fma.rn.f64 	%fd26, %fd1, %fd25, 0d0000000000000000;
	shl.b32 	%r37, %r83, 3;
	add.s32 	%r38, %r90, %r37;
	ld.shared.f64 	%fd27, [%r38];
	fma.rn.f64 	%fd28, %fd2, %fd27, %fd26;
	add.s32 	%r39, %r38, %r37;
	ld.shared.f64 	%fd29, [%r39];
	fma.rn.f64 	%fd30, %fd3, %fd29, %fd28;
	add.s32 	%r40, %r39, %r37;
	ld.shared.f64 	%fd31, [%r40];
	fma.rn.f64 	%fd32, %fd4, %fd31, %fd30;
	add.s32 	%r41, %r40, %r37;
	ld.shared.f64 	%fd33, [%r41];
	fma.rn.f64 	%fd34, %fd5, %fd33, %fd32;
	add.s32 	%r42, %r41, %r37;
	ld.shared.f64 	%fd35, [%r42];
	fma.rn.f64 	%fd36, %fd6, %fd35, %fd34;
	add.s32 	%r43, %r42, %r37;
	ld.shared.f64 	%fd37, [%r43];
	fma.rn.f64 	%fd38, %fd7, %fd37, %fd36;
	add.s32 	%r44, %r43, %r37;
	ld.shared.f64 	%fd39, [%r44];
	fma.rn.f64 	%fd40, %fd8, %fd39, %fd38;
	add.s32 	%r45, %r44, %r37;
	ld.shared.f64 	%fd41, [%r45];
	fma.rn.f64 	%fd42, %fd9, %fd41, %fd40;
	add.s32 	%r46, %r45, %r37;
	ld.shared.f64 	%fd43, [%r46];
	fma.rn.f64 	%fd44, %fd10, %fd43, %fd42;
	add.s32 	%r47, %r46, %r37;
	ld.shared.f64 	%fd45, [%r47];
	fma.rn.f64 	%fd46, %fd11, %fd45, %fd44;
	add.s32 	%r48, %r47, %r37;
	ld.shared.f64 	%fd47, [%r48];
	fma.rn.f64 	%fd48, %fd12, %fd47, %fd46;
	add.s32 	%r49, %r48, %r37;
	ld.shared.f64 	%fd49, [%r49];
	fma.rn.f64 	%fd50, %fd13, %fd49, %fd48;
	add.s32 	%r50, %r49, %r37;
	ld.shared.f64 	%fd51, [%r50];
	fma.rn.f64 	%fd52, %fd14, %fd51, %fd50;
	add.s32 	%r51, %r50, %r37;
	ld.shared.f64 	%fd53, [%r51];
	fma.rn.f64 	%fd54, %fd15, %fd53, %fd52;
	add.s32 	%r52, %r51, %r37;
	ld.shared.f64 	%fd55, [%r52];
	fma.rn.f64 	%fd56, %fd16, %fd55, %fd54;
	add.s32 	%r53, %r52, %r37;
	ld.shared.f64 	%fd57, [%r53];
	fma.rn.f64 	%fd58, %fd17, %fd57, %fd56;
	add.s32 	%r54, %r53, %r37;
	ld.shared.f64 	%fd59, [%r54];
	fma.rn.f64 	%fd60, %fd18, %fd59, %fd58;
	add.s32 	%r55, %r54, %r37;
	ld.shared.f64 	%fd61, [%r55];
	fma.rn.f64 	%fd62, %fd19, %fd61, %fd60;
	add.s32 	%r56, %r55, %r37;
	ld.shared.f64 	%fd63, [%r56];
	fma.rn.f64 	%fd64, %fd20, %fd63, %fd62;
	cvta.to.global.u64 	%rd34, %rd40;
	mul.wide.u32 	%rd35, %r89, 8;
	add.s64 	%rd36, %rd34, %rd35;
	st.global.f64 	[%rd36], %fd64;
	bar.sync 	0;
	add.s32 	%r90, %r90, 8;
	add.s32 	%r89, %r89, 1;
	add.s32 	%r88, %r88, 1;
	setp.ne.s32 	%p5, %r88, 0;
	@%p5 bra 	$L__BB12_6;
$L__BB12_7:
	ret;

}
	// .globl	_Z22cu_mtxmq_integral_20blPKdiS0_iPdiiddi
.visible .entry _Z22cu_mtxmq_integral_20blPKdiS0_iPdiiddi(
	.param .u64 .ptr .align 1 _Z22cu_mtxmq_integral_20blPKdiS0_iPdiiddi_param_0,
	.param .u32 _Z22cu_mtxmq_integral_20blPKdiS0_iPdiiddi_param_1,
	.param .u64 .ptr .align 1 _Z22cu_mtxmq_integral_20blPKdiS0_iPdiiddi_param_2,
	.param .u32 _Z22cu_mtxmq_integral_20blPKdiS0_iPdiiddi_param_3,
	.param .u64 .ptr .align 1 _Z22cu_mtxmq_integral_20blPKdiS0_iPdiiddi_param_4,
	.param .u32 _Z22cu_mtxmq_integral_20blPKdiS0_iPdiiddi_param_5,
	.param .u32 _Z22cu_mtxmq_integral_20blPKdiS0_iPdiiddi_param_6,
	.param .f64 _Z22cu_mtxmq_integral_20blPKdiS0_iPdiiddi_param_7,
	.param .f64 _Z22cu_mtxmq_integral_20blPKdiS0_iPdiiddi_param_8,
	.param .u32 _Z22cu_mtxmq_integral_20blPKdiS0_iPdiiddi_param_9
)
{
	.reg .pred 	%p<8>;
	.reg .b32 	%r<91>;
	.reg .b64 	%rd<42>;
	.reg .b64 	%fd<4145>;

	ld.param.u64 	%rd2, [_Z22cu_mtxmq_integral_20blPKdiS0_iPdiiddi_param_0];
	ld.param.u32 	%r19, [_Z22cu_mtxmq_integral_20blPKdiS0_iPdiiddi_param_1];
	ld.param.u64 	%rd3, [_Z22cu_mtxmq_integral_20blPKdiS0_iPdiiddi_param_2];
	ld.param.u32 	%r22, [_Z22cu_mtxmq_integral_20blPKdiS0_iPdiiddi_param_9];
	cvta.to.global.u64 	%rd4, %rd3;
	mov.u32 	%r1, %tid.x;
	add.s32 	%r2, %r22, %r1;
	cvta.to.global.u64 	%rd5, %rd2;
	mul.wide.s32 	%rd6, %r2, 8;
	add.s64 	%rd7, %rd5, %rd6;
	ld.global.f64 	%fd1, [%rd7];
	mul.wide.s32 	%rd8, %r19, 8;
	add.s64 	%rd9, %rd7, %rd8;
	ld.global.f64 	%fd2, [%rd9];
	add.s64 	%rd10, %rd9, %rd8;
	ld.global.f64 	%fd3, [%rd10];
	add.s64 	%rd11, %rd10, %rd8;
	ld.global.f64 	%fd4, [%rd11];
	add.s64 	%rd12, %rd11, %rd8;
	ld.global.f64 	%fd5, [%rd12];
	add.s64 	%rd13, %rd12, %rd8;
	ld.global.f64 	%fd6, [%rd13];
	add.s64 	%rd14, %rd13, %rd8;
	ld.global.f64 	%fd7, [%rd14];
	add.s64 	%rd15, %rd14, %rd8;
	ld.global.f64 	%fd8, [%rd15];
	add.s64 	%rd16, %rd15, %rd8;
	ld.global.f64 	%fd9, [%rd16];
	add.s64 	%rd17, %rd16, %rd8;
	ld.global.f64 	%fd10, [%rd17];
	add.s64 	%rd18, %rd17, %rd8;
	ld.global.f64 	%fd11, [%rd18];
	add.s64 	%rd19, %rd18, %rd8;
	ld.global.f64 	%fd12, [%rd19];
	add.s64 	%rd20, %rd19, %rd8;
	ld.global.f64 	%fd13, [%rd20];
	add.s64 	%rd21, %rd20, %rd8;
	ld.global.f64 	%fd14, [%rd21];
	add.s64 	%rd22, %rd21, %rd8;
	ld.global.f64 	%fd15, [%rd22];
	add.s64 	%rd23, %rd22, %rd8;
	ld.global.f64 	%fd16, [%rd23];
	add.s64 	%rd24, %rd23, %rd8;
	ld.global.f64 	%fd17, [%rd24];
	add.s64 	%rd25, %rd24, %rd8;
	ld.global.f64 	%fd18, [%rd25];
	add.s64 	%rd26, %rd25, %rd8;
	ld.global.f64 	%fd19, [%rd26];
	add.s64 	%rd27, %rd26, %rd8;
	ld.global.f64 	%fd20, [%rd27];
	bar.sync 	0;
	mov.u32 	%r23, %ntid.x;
	mul.wide.u32 	%rd28, %r1, 8;
	add.s64 	%rd29, %rd4, %rd28;
	ld.global.f64 	%fd21, [%rd29];
	shl.b32 	%r24, %r1, 3;
	mov.u32 	%r90, Bs;
	add.s32 	%r26, %r90, %r24;
	st.shared.f64 	[%r26], %fd21;
	mul.wide.s32 	%rd30, %r23, 8;
	add.s64 	%rd31, %rd29, %rd30;
	ld.global.f64 	%fd22, [%rd31];
	shl.b32 	%r27, %r23, 3;
	add.s32 	%r28, %r26, %r27;
	st.shared.f64 	[%r28], %fd22;
	add.s64 	%rd32, %rd31, %rd30;
	ld.global.f64 	%fd23, [%rd32];
	add.s32 	%r29, %r28, %r27;
	st.shared.f64 	[%r29], %fd23;
	add.s64 	%rd33, %rd32, %rd30;
	ld.global.f64 	%fd24, [%rd33];
	add.s32 	%r30, %r29, %r27;
	st.shared.f64 	[%r30], %fd24;
	bar.sync 	0;
	div.u32 	%r31, %r22, %r23;
	mov.u32 	%r32, %nctaid.x;
	add.s32 	%r33, %r32, -1;
	setp.ge.u32 	%p1, %r31, %r33;
	@%p1 bra 	$L__BB13_4;
	ld.param.u32 	%r80, [_Z22cu_mtxmq_integral_20blPKdiS0_iPdiiddi_param_3];
	setp.lt.s32 	%p6, %r80, 1;
	@%p6 bra 	$L__BB13_7;
	ld.param.u32 	%r81, [_Z22cu_mtxmq_integral_20blPKdiS0_iPdiiddi_param_3];
	mul.lo.s32 	%r86, %r2, %r81;
	neg.s32 	%r85, %r81;
	mov.u32 	%r87, Bs;
$L__BB13_3:
	ld.param.u32 	%r83, [_Z22cu_mtxmq_integral_20blPKdiS0_iPdiiddi_param_6];
	ld.param.u64 	%rd41, [_Z22cu_mtxmq_integral_20blPKdiS0_iPdiiddi_param_4];
	mul.wide.s32 	%rd37, %r86, 8;
	cvta.to.global.u64 	%rd38, %rd41;
	add.s64 	%rd39, %rd38, %rd37;
	ld.shared.f64 	%fd2085, [%r87];
	mul.f64 	%fd2086, %fd1, %fd2085;
	add.f64 	%fd2087, %fd2086, 0d0000000000000000;
	add.f64 	%fd2088, %fd2087, %fd2086;
	sub.f64 	%fd2089, %fd2088, %fd2086;
	add.f64 	%fd2090, %fd2089, %fd2086;
	sub.f64 	%fd2091, %fd2090, %fd2086;
	add.f64 	%fd2092, %fd2091, %fd2086;
	sub.f64 	%fd2093, %fd2092, %fd2086;
	add.f64 	%fd2094, %fd2093, %fd2086;
	sub.f64 	%fd2095, %fd2094, %fd2086;
	add.f64 	%fd2096, %fd2095, %fd2086;
	sub.f64 	%fd2097, %fd2096, %fd2086;
	add.f64 	%fd2098, %fd2097, %fd2086;
	sub.f64 	%fd2099, %fd2098, %fd2086;
	add.f64 	%fd2100, %fd2099, %fd2086;
	sub.f64 	%fd2101, %fd2100, %fd2086;
	add.f64 	%fd2102, %fd2101, %fd2086;
	sub.f64 	%fd2103, %fd2102, %fd2086;
	add.f64 	%fd2104, %fd2103, %fd2086;
	sub.f64 	%fd2105, %fd2104, %fd2086;
	add.f64 	%fd2106, %fd2105, %fd2086;
	sub.f64 	%fd2107, %fd2106, %fd2086;
	add.f64 	%fd2108, %fd2107, %fd2086;
	sub.f64 	%fd2109, %fd2108, %fd2086;
	add.f64 	%fd2110, %fd2109, %fd2086;
	sub.f64 	%fd2111, %fd2110, %fd2086;
	add.f64 	%fd2112, %fd2111, %fd2086;
	sub.f64 	%fd2113, %fd2112, %fd2086;
	add.f64 	%fd2114, %fd2113, %fd2086;
	sub.f64 	%fd2115, %fd2114, %fd2086;
	add.f64 	%fd2116, %fd2115, %fd2086;
	sub.f64 	%fd2117, %fd2116, %fd2086;
	add.f64 	%fd2118, %fd2117, %fd2086;
	sub.f64 	%fd2119, %fd2118, %fd2086;
	add.f64 	%fd2120, %fd2119, %fd2086;
	sub.f64 	%fd2121, %fd2120, %fd2086;
	add.f64 	%fd2122, %fd2121, %fd2086;
	sub.f64 	%fd2123, %fd2122, %fd2086;
	add.f64 	%fd2124, %fd2123, %fd2086;
	sub.f64 	%fd2125, %fd2124, %fd2086;
	add.f64 	%fd2126, %fd2125, %fd2086;
	sub.f64 	%fd2127, %fd2126, %fd2086;
	add.f64 	%fd2128, %fd2127, %fd2086;
	sub.f64 	%fd2129, %fd2128, %fd2086;
	add.f64 	%fd2130, %fd2129, %fd2086;
	sub.f64 	%fd2131, %fd2130, %fd2086;
	add.f64 	%fd2132, %fd2131, %fd2086;
	sub.f64 	%fd2133, %fd2132, %fd2086;
	add.f64 	%fd2134, %fd2133, %fd2086;
	sub.f64 	%fd2135, %fd2134, %fd2086;
	add.f64 	%fd2136, %fd2135, %fd2086;
	sub.f64 	%fd2137, %fd2136, %fd2086;
	add.f64 	%fd2138, %fd2137, %fd2086;
	sub.f64 	%fd2139, %fd2138, %fd2086;
	add.f64 	%fd2140, %fd2139, %fd2086;
	sub.f64 	%fd2141, %fd2140, %fd2086;
	add.f64 	%fd2142, %fd2141, %fd2086;
	sub.f64 	%fd2143, %fd2142, %fd2086;
	add.f64 	%fd2144, %fd2143, %fd2086;
	sub.f64 	%fd2145, %fd2144, %fd2086;
	add.f64 	%fd2146, %fd2145, %fd2086;
	sub.f64 	%fd2147, %fd2146, %fd2086;
	add.f64 	%fd2148, %fd2147, %fd2086;
	sub.f64 	%fd2149, %fd2148, %fd2086;
	add.f64 	%fd2150, %fd2149, %fd2086;
	sub.f64 	%fd2151, %fd2150, %fd2086;
	add.f64 	%fd2152, %fd2151, %fd2086;
	sub.f64 	%fd2153, %fd2152, %fd2086;
	add.f64 	%fd2154, %fd2153, %fd2086;
	sub.f64 	%fd2155, %fd2154, %fd2086;
	add.f64 	%fd2156, %fd2155, %fd2086;
	sub.f64 	%fd2157, %fd2156, %fd2086;
	add.f64 	%fd2158, %fd2157, %fd2086;
	sub.f64 	%fd2159, %fd2158, %fd2086;
	add.f64 	%fd2160, %fd2159, %fd2086;
	sub.f64 	%fd2161, %fd2160, %fd2086;
	add.f64 	%fd2162, %fd2161, %fd2086;
	sub.f64 	%fd2163, %fd2162, %fd2086;
	add.f64 	%fd2164, %fd2163, %fd2086;
	sub.f64 	%fd2165, %fd2164, %fd2086;
	add.f64 	%fd2166, %fd2165, %fd2086;
	sub.f64 	%fd2167, %fd2166, %fd2086;
	add.f64 	%fd2168, %fd2167, %fd2086;
	sub.f64 	%fd2169, %fd2168, %fd2086;
	add.f64 	%fd2170, %fd2169, %fd2086;
	sub.f64 	%fd2171, %fd2170, %fd2086;
	add.f64 	%fd2172, %fd2171, %fd2086;
	sub.f64 	%fd2173, %fd2172, %fd2086;
	add.f64 	%fd2174, %fd2173, %fd2086;
	sub.f64 	%fd2175, %fd2174, %fd2086;
	add.f64 	%fd2176, %fd2175, %fd2086;
	sub.f64 	%fd2177, %fd2176, %fd2086;
	add.f64 	%fd2178, %fd2177, %fd2086;
	sub.f64 	%fd2179, %fd2178, %fd2086;
	add.f64 	%fd2180, %fd2179, %fd2086;
	sub.f64 	%fd2181, %fd2180, %fd2086;
	add.f64 	%fd2182, %fd2181, %fd2086;
	sub.f64 	%fd2183, %fd2182, %fd2086;
	add.f64 	%fd2184, %fd2183, %fd2086;
	sub.f64 	%fd2185, %fd2184, %fd2086;
	add.f64 	%fd2186, %fd2185, %fd2086;
	sub.f64 	%fd2187, %fd2186, %fd2086;
	shl.b32 	%r57, %r83, 3;
	add.s32 	%r58, %r87, %r57;
	ld.shared.f64 	%fd2188, [%r58];
	mul.f64 	%fd2189, %fd2, %fd2188;
	add.f64 	%fd2190, %fd2187, %fd2189;
	add.f64 	%fd2191, %fd2190, %fd2189;
	sub.f64 	%fd2192, %fd2191, %fd2189;
	add.f64 	%fd2193, %fd2192, %fd2189;
	sub.f64 	%fd2194, %fd2193, %fd2189;
	add.f64 	%fd2195, %fd2194, %fd2189;
	sub.f64 	%fd2196, %fd2195, %fd2189;
	add.f64 	%fd2197, %fd2196, %fd2189;
	sub.f64 	%fd2198, %fd2197, %fd2189;
	add.f64 	%fd2199, %fd2198, %fd2189;
	sub.f64 	%fd2200, %fd2199, %fd2189;
	add.f64 	%fd2201, %fd2200, %fd2189;
	sub.f64 	%fd2202, %fd2201, %fd2189;
	add.f64 	%fd2203, %fd2202, %fd2189;
	sub.f64 	%fd2204, %fd2203, %fd2189;
	add.f64 	%fd2205, %fd2204, %fd2189;
	sub.f64 	%fd2206, %fd2205, %fd2189;
	add.f64 	%fd2207, %fd2206, %fd2189;
	sub.f64 	%fd2208, %fd2207, %fd2189;
	add.f64 	%fd2209, %fd2208, %fd2189;
	sub.f64 	%fd2210, %fd2209, %fd2189;
	add.f64 	%fd2211, %fd2210, %fd2189;
	sub.f64 	%fd2212, %fd2211, %fd2189;
	add.f64 	%fd2213, %fd2212, %fd2189;
	sub.f64 	%fd2214, %fd2213, %fd2189;
	add.f64 	%fd2215, %fd2214, %fd2189;
	sub.f64 	%fd2216, %fd2215, %fd2189;
	add.f64 	%fd2217, %fd2216, %fd2189;
	sub.f64 	%fd2218, %fd2217, %fd2189;
	add.f64 	%fd2219, %fd2218, %fd2189;
	sub.f64 	%fd2220, %fd2219, %fd2189;
	add.f64 	%fd2221, %fd2220, %fd2189;
	sub.f64 	%fd2222, %fd2221, %fd2189;
	add.f64 	%fd2223, %fd2222, %fd2189;
	sub.f64 	%fd2224, %fd2223, %fd2189;
	add.f64 	%fd2225, %fd2224, %fd2189;
	sub.f64 	%fd2226, %fd2225, %fd2189;
	add.f64 	%fd2227, %fd2226, %fd2189;
	sub.f64 	%fd2228, %fd2227, %fd2189;
	add.f64 	%fd2229, %fd2228, %fd2189;
	sub.f64 	%fd2230, %fd2229, %fd2189;
	add.f64 	%fd2231, %fd2230, %fd2189;
	sub.f64 	%fd2232, %fd2231, %fd2189;
	add.f64 	%fd2233, %fd2232, %fd2189;
	sub.f64 	%fd2234, %fd2233, %fd2189;
	add.f64 	%fd2235, %fd2234, %fd2189;
	sub.f64 	%fd2236, %fd2235, %fd2189;
	add.f64 	%fd2237, %fd2236, %fd2189;
	sub.f64 	%fd2238, %fd2237, %fd2189;
	add.f64 	%fd2239, %fd2238, %fd2189;
	sub.f64 	%fd2240, %fd2239, %fd2189;
	add.f64 	%fd2241, %fd2240, %fd2189;
	sub.f64 	%fd2242, %fd2241, %fd2189;
	add.f64 	%fd2243, %fd2242, %fd2189;
	sub.f64 	%fd2244, %fd2243, %fd2189;
	add.f64 	%fd2245, %fd2244, %fd2189;
	sub.f64 	%fd2246, %fd2245, %fd2189;
	add.f64 	%fd2247, %fd2246, %fd2189;
	sub.f64 	%fd2248, %fd2247, %fd2189;
	add.f64 	%fd2249, %fd2248, %fd2189;
	sub.f64 	%fd2250, %fd2249, %fd2189;
	add.f64 	%fd2251, %fd2250, %fd2189;
	sub.f64 	%fd2252, %fd2251, %fd2189;
	add.f64 	%fd2253, %fd2252, %fd2189;
	sub.f64 	%fd2254, %fd2253, %fd2189;
	add.f64 	%fd2255, %fd2254, %fd2189;
	sub.f64 	%fd2256, %fd2255, %fd2189;
	add.f64 	%fd2257, %fd2256, %fd2189;
	sub.f64 	%fd2258, %fd2257, %fd2189;
	add.f64 	%fd2259, %fd2258, %fd2189;
	sub.f64 	%fd2260, %fd2259, %fd2189;
	add.f64 	%fd2261, %fd2260, %fd2189;
	sub.f64 	%fd2262, %fd2261, %fd2189;
	add.f64 	%fd2263, %fd2262, %fd2189;
	sub.f64 	%fd2264, %fd2263, %fd2189;
	add.f64 	%fd2265, %fd2264, %fd2189;
	sub.f64 	%fd2266, %fd2265, %fd2189;
	add.f64 	%fd2267, %fd2266, %fd2189;
	sub.f64 	%fd2268, %fd2267, %fd2189;
	add.f64 	%fd2269, %fd2268, %fd2189;
	sub.f64 	%fd2270, %fd2269, %fd2189;
	add.f64 	%fd2271, %fd2270, %fd2189;
	sub.f64 	%fd2272, %fd2271, %fd2189;
	add.f64 	%fd2273, %fd2272, %fd2189;
	sub.f64 	%fd2274, %fd2273, %fd2189;
	add.f64 	%fd2275, %fd2274, %fd2189;
	sub.f64 	%fd2276, %fd2275, %fd2189;
	add.f64 	%fd2277, %fd2276, %fd2189;
	sub.f64 	%fd2278, %fd2277, %fd2189;
	add.f64 	%fd2279, %fd2278, %fd2189;
	sub.f64 	%fd2280, %fd2279, %fd2189;
	add.f64 	%fd2281, %fd2280, %fd2189;
	sub.f64 	%fd2282, %fd2281, %fd2189;
	add.f64 	%fd2283, %fd2282, %fd2189;
	sub.f64 	%fd2284, %fd2283, %fd2189;
	add.f64 	%fd2285, %fd2284, %fd2189;
	sub.f64 	%fd2286, %fd2285, %fd2189;
	add.f64 	%fd2287, %fd2286, %fd2189;
	sub.f64 	%fd2288, %fd2287, %fd2189;
	add.f64 	%fd2289, %fd2288, %fd2189;
	sub.f64 	%fd2290, %fd2289, %fd2189;
	add.s32 	%r59, %r58, %r57;
	ld.shared.f64 	%fd2291, [%r59];
	mul.f64 	%fd2292, %fd3, %fd2291;
	add.f64 	%fd2293, %fd2290, %fd2292;
	add.f64 	%fd2294, %fd2293, %fd2292;
	sub.f64 	%fd2295, %fd2294, %fd2292;
	add.f64 	%fd2296, %fd2295, %fd2292;
	sub.f64 	%fd2297, %fd2296, %fd2292;
	add.f64 	%fd2298, %fd2297, %fd2292;
	sub.f64 	%fd2299, %fd2298, %fd2292;
	add.f64 	%fd2300, %fd2299, %fd2292;
	sub.f64 	%fd2301, %fd2300, %fd2292;
	add.f64 	%fd2302, %fd2301, %fd2292;
	sub.f64 	%fd2303, %fd2302, %fd2292;
	add.f64 	%fd2304, %fd2303, %fd2292;
	sub.f64 	%fd2305, %fd2304, %fd2292;
	add.f64 	%fd2306, %fd2305, %fd2292;
	sub.f64 	%fd2307, %fd2306, %fd2292;
	add.f64 	%fd2308, %fd2307, %fd2292;
	sub.f64 	%fd2309, %fd2308, %fd2292;
	add.f64 	%fd2310, %fd2309, %fd2292;
	sub.f64 	%fd2311, %fd2310, %fd2292;
	add.f64 	%fd2312, %fd2311, %fd2292;
	sub.f64 	%fd2313, %fd2312, %fd2292;
	add.f64 	%fd2314, %fd2313, %fd2292;
	sub.f64 	%fd2315, %fd2314, %fd2292;
	add.f64 	%fd2316, %fd2315, %fd2292;
	sub.f64 	%fd2317, %fd2316, %fd2292;
	add.f64 	%fd2318, %fd2317, %fd2292;
	sub.f64 	%fd2319, %fd2318, %fd2292;
	add.f64 	%fd2320, %fd2319, %fd2292;
	sub.f64 	%fd2321, %fd2320, %fd2292;
	add.f64 	%fd2322, %fd2321, %fd2292;
	sub.f64 	%fd2323, %fd2322, %fd2292;
	add.f64 	%fd2324, %fd2323, %fd2292;
	sub.f64 	%fd2325, %fd2324, %fd2292;
	add.f64 	%fd2326, %fd2325, %fd2292;
	sub.f64 	%fd2327, %fd2326, %fd2292;
	add.f64 	%fd2328, %fd2327, %fd2292;
	sub.f64 	%fd2329, %fd2328, %fd2292;
	add.f64 	%fd2330, %fd2329, %fd2292;
	sub.f64 	%fd2331, %fd2330, %fd2292;
	add.f64 	%fd2332, %fd2331, %fd2292;
	sub.f64 	%fd2333, %fd2332, %fd2292;
	add.f64 	%fd2334, %fd2333, %fd2292;
	sub.f64 	%fd2335, %fd2334, %fd2292;
	add.f64 	%fd2336, %fd2335, %fd2292;
	sub.f64 	%fd2337, %fd2336, %fd2292;
	add.f64 	%fd2338, %fd2337, %fd2292;
	sub.f64 	%fd2339, %fd2338, %fd2292;
	add.f64 	%fd2340, %fd2339, %fd2292;
	sub.f64 	%fd2341, %fd2340, %fd2292;
	add.f64 	%fd2342, %fd2341, %fd2292;
	sub.f64 	%fd2343, %fd2342, %fd2292;
	add.f64 	%fd2344, %fd2343, %fd2292;
	sub.f64 	%fd2345, %fd2344, %fd2292;
	add.f64 	%fd2346, %fd2345, %fd2292;
	sub.f64 	%fd2347, %fd2346, %fd2292;
	add.f64 	%fd2348, %fd2347, %fd2292;
	sub.f64 	%fd2349, %fd2348, %fd2292;
	add.f64 	%fd2350, %fd2349, %fd2292;
	sub.f64 	%fd2351, %fd2350, %fd2292;
	add.f64 	%fd2352, %fd2351, %fd2292;
	sub.f64 	%fd2353, %fd2352, %fd2292;
	add.f64 	%fd2354, %fd2353, %fd2292;
	sub.f64 	%fd2355, %fd2354, %fd2292;
	add.f64 	%fd2356, %fd2355, %fd2292;
	sub.f64 	%fd2357, %fd2356, %fd2292;
	add.f64 	%fd2358, %fd2357, %fd2292;
	sub.f64 	%fd2359, %fd2358, %fd2292;
	add.f64 	%fd2360, %fd2359, %fd2292;
	sub.f64 	%fd2361, %fd2360, %fd2292;
	add.f64 	%fd2362, %fd2361, %fd2292;
	sub.f64 	%fd2363, %fd2362, %fd2292;
	add.f64 	%fd2364, %fd2363, %fd2292;
	sub.f64 	%fd2365, %fd2364, %fd2292;
	add.f64 	%fd2366, %fd2365, %fd2292;
	sub.f64 	%fd2367, %fd2366, %fd2292;
	add.f64 	%fd2368, %fd2367, %fd2292;
	sub.f64 	%fd2369, %fd2368, %fd2292;
	add.f64 	%fd2370, %fd2369, %fd2292;
	sub.f64 	%fd2371, %fd2370, %fd2292;
	add.f64 	%fd2372, %fd2371, %fd2292;
	sub.f64 	%fd2373, %fd2372, %fd2292;
	add.f64 	%fd2374, %fd2373, %fd2292;
	sub.f64 	%fd2375, %fd2374, %fd2292;
	add.f64 	%fd2376, %fd2375, %fd2292;
	sub.f64 	%fd2377, %fd2376, %fd2292;
	add.f64 	%fd2378, %fd2377, %fd2292;
	sub.f64 	%fd2379, %fd2378, %fd2292;
	add.f64 	%fd2380, %fd2379, %fd2292;
	sub.f64 	%fd2381, %fd2380, %fd2292;
	add.f64 	%fd2382, %fd2381, %fd2292;
	sub.f64 	%fd2383, %fd2382, %fd2292;
	add.f64 	%fd2384, %fd2383, %fd2292;
	sub.f64 	%fd2385, %fd2384, %fd2292;
	add.f64 	%fd2386, %fd2385, %fd2292;
	sub.f64 	%fd2387, %fd2386, %fd2292;
	add.f64 	%fd2388, %fd2387, %fd2292;
	sub.f64 	%fd2389, %fd2388, %fd2292;
	add.f64 	%fd2390, %fd2389, %fd2292;
	sub.f64 	%fd2391, %fd2390, %fd2292;
	add.f64 	%fd2392, %fd2391, %fd2292;
	sub.f64 	%fd2393, %fd2392, %fd2292;
	add.s32 	%r60, %r59, %r57;
	ld.shared.f64 	%fd2394, [%r60];
	mul.f64 	%fd2395, %fd4, %fd2394;
	add.f64 	%fd2396, %fd2393, %fd2395;
	add.f64 	%fd2397, %fd2396, %fd2395;
	sub.f64 	%fd2398, %fd2397, %fd2395;
	add.f64 	%fd2399, %fd2398, %fd2395;
	sub.f64 	%fd2400, %fd2399, %fd2395;
	add.f64 	%fd2401, %fd2400, %fd2395;
	sub.f64 	%fd2402, %fd2401, %fd2395;
	add.f64 	%fd2403, %fd2402, %fd2395;
	sub.f64 	%fd2404, %fd2403, %fd2395;
	add.f64 	%fd2405, %fd2404, %fd2395;
	sub.f64 	%fd2406, %fd2405, %fd2395;
	add.f64 	%fd2407, %fd2406, %fd2395;
	sub.f64 	%fd2408, %fd2407, %fd2395;
	add.f64 	%fd2409, %fd2408, %fd2395;
	sub.f64 	%fd2410, %fd2409, %fd2395;
	add.f64 	%fd2411, %fd2410, %fd2395;
	sub.f64 	%fd2412, %fd2411, %fd2395;
	add.f64 	%fd2413, %fd2412, %fd2395;
	sub.f64 	%fd2414, %fd2413, %fd2395;
	add.f64 	%fd2415, %fd2414, %fd2395;
	sub.f64 	%fd2416, %fd2415, %fd2395;
	add.f64 	%fd2417, %fd2416, %fd2395;
	sub.f64 	%fd2418, %fd2417, %fd2395;
	add.f64 	%fd2419, %fd2418, %fd2395;
	sub.f64 	%fd2420, %fd2419, %fd2395;
	add.f64 	%fd2421, %fd2420, %fd2395;
	sub.f64 	%fd2422, %fd2421, %fd2395;
	add.f64 	%fd2423, %fd2422, %fd2395;
	sub.f64 	%fd2424, %fd2423, %fd2395;
	add.f64 	%fd2425, %fd2424, %fd2395;
	sub.f64 	%fd2426, %fd2425, %fd2395;
	add.f64 	%fd2427, %fd2426, %fd2395;
	sub.f64 	%fd2428, %fd2427, %fd2395;
	add.f64 	%fd2429, %fd2428, %fd2395;
	sub.f64 	%fd2430, %fd2429, %fd2395;
	add.f64 	%fd2431, %fd2430, %fd2395;
	sub.f64 	%fd2432, %fd2431, %fd2395;
	add.f64 	%fd2433, %fd2432, %fd2395;
	sub.f64 	%fd2434, %fd2433, %fd2395;
	add.f64 	%fd2435, %fd2434, %fd2395;
	sub.f64 	%fd2436, %fd2435, %fd2395;
	add.f64 	%fd2437, %fd2436, %fd2395;
	sub.f64 	%fd2438, %fd2437, %fd2395;
	add.f64 	%fd2439, %fd2438, %fd2395;
	sub.f64 	%fd2440, %fd2439, %fd2395;
	add.f64 	%fd2441, %fd2440, %fd2395;
	sub.f64 	%fd2442, %fd2441, %fd2395;
	add.f64 	%fd2443, %fd2442, %fd2395;
	sub.f64 	%fd2444, %fd2443, %fd2395;
	add.f64 	%fd2445, %fd2444, %fd2395;
	sub.f64 	%fd2446, %fd2445, %fd2395;
	add.f64 	%fd2447, %fd2446, %fd2395;
	sub.f64 	%fd2448, %fd2447, %fd2395;
	add.f64 	%fd2449, %fd2448, %fd2395;
	sub.f64 	%fd2450, %fd2449, %fd2395;
	add.f64 	%fd2451, %fd2450, %fd2395;
	sub.f64 	%fd2452, %fd2451, %fd2395;
	add.f64 	%fd2453, %fd2452, %fd2395;
	sub.f64 	%fd2454, %fd2453, %fd2395;
	add.f64 	%fd2455, %fd2454, %fd2395;
	sub.f64 	%fd2456, %fd2455, %fd2395;
	add.f64 	%fd2457, %fd2456, %fd2395;
	sub.f64 	%fd2458, %fd2457, %fd2395;
	add.f64 	%fd2459, %fd2458, %fd2395;
	sub.f64 	%fd2460, %fd2459, %fd2395;
	add.f64 	%fd2461, %fd2460, %fd2395;
	sub.f64 	%fd2462, %fd2461, %fd2395;
	add.f64 	%fd2463, %fd2462, %fd2395;
	sub.f64 	%fd2464, %fd2463, %fd2395;
	add.f64 	%fd2465, %fd2464, %fd2395;
	sub.f64 	%fd2466, %fd2465, %fd2395;
	add.f64 	%fd2467, %fd2466, %fd2395;
	sub.f64 	%fd2468, %fd2467, %fd2395;
	add.f64 	%fd2469, %fd2468, %fd2395;
	sub.f64 	%fd2470, %fd2469, %fd2395;
	add.f64 	%fd2471, %fd2470, %fd2395;
	sub.f64 	%fd2472, %fd2471, %fd2395;
	add.f64 	%fd2473, %fd2472, %fd2395;
	sub.f64 	%fd2474, %fd2473, %fd2395;
	add.f64 	%fd2475, %fd2474, %fd2395;
	sub.f64 	%fd2476, %fd2475, %fd2395;
	add.f64 	%fd2477, %fd2476, %fd2395;
	sub.f64 	%fd2478, %fd2477, %fd2395;
	add.f64 	%fd2479, %fd2478, %fd2395;
	sub.f64 	%fd2480, %fd2479, %fd2395;
	add.f64 	%fd2481, %fd2480, %fd2395;
	sub.f64 	%fd2482, %fd2481, %fd2395;
	add.f64 	%fd2483, %fd2482, %fd2395;
	sub.f64 	%fd2484, %fd2483, %fd2395;
	add.f64 	%fd2485, %fd2484, %fd2395;
	sub.f64 	%fd2486, %fd2485, %fd2395;
	add.f64 	%fd2487, %fd2486, %fd2395;
	sub.f64 	%fd2488, %fd2487, %fd2395;
	add.f64 	%fd2489, %fd2488, %fd2395;
	sub.f64 	%fd2490, %fd2489, %fd2395;
	add.f64 	%fd2491, %fd2490, %fd2395;
	sub.f64 	%fd2492, %fd2491, %fd2395;
	add.f64 	%fd2493, %fd2492, %fd2395;
	sub.f64 	%fd2494, %fd2493, %fd2395;
	add.f64 	%fd2495, %fd2494, %fd2395;
	sub.f64 	%fd2496, %fd2495, %fd2395;
	add.s32 	%r61, %r60, %r57;
	ld.shared.f64 	%fd2497, [%r61];
	mul.f64 	%fd2498, %fd5, %fd2497;
	add.f64 	%fd2499, %fd2496, %fd2498;
	add.f64 	%fd2500, %fd2499, %fd2498;
	sub.f64 	%fd2501, %fd2500, %fd2498;
	add.f64 	%fd2502, %fd2501, %fd2498;
	sub.f64 	%fd2503, %fd2502, %fd2498;
	add.f64 	%fd2504, %fd2503, %fd2498;
	sub.f64 	%fd2505, %fd2504, %fd2498;
	add.f64 	%fd2506, %fd2505, %fd2498;
	sub.f64 	%fd2507, %fd2506, %fd2498;
	add.f64 	%fd2508, %fd2507, %fd2498;
	sub.f64 	%fd2509, %fd2508, %fd2498;
	add.f64 	%fd2510, %fd2509, %fd2498;
	sub.f64 	%fd2511, %fd2510, %fd2498;
	add.f64 	%fd2512, %fd2511, %fd2498;
	sub.f64 	%fd2513, %fd2512, %fd2498;
	add.f64 	%fd2514, %fd2513, %fd2498;
	sub.f64 	%fd2515, %fd2514, %fd2498;
	add.f64 	%fd2516, %fd2515, %fd2498;
	sub.f64 	%fd2517, %fd2516, %fd2498;
	add.f64 	%fd2518, %fd2517, %fd2498;
	sub.f64 	%fd2519, %fd2518, %fd2498;
	add.f64 	%fd2520, %fd2519, %fd2498;
	sub.f64 	%fd2521, %fd2520, %fd2498;
	add.f64 	%fd2522, %fd2521, %fd2498;
	sub.f64 	%fd2523, %fd2522, %fd2498;
	add.f64 	%fd2524, %fd2523, %fd2498;
	sub.f64 	%fd2525, %fd2524, %fd2498;
	add.f64 	%fd2526, %fd2525, %fd2498;
	sub.f64 	%fd2527, %fd2526, %fd2498;
	add.f64 	%fd2528, %fd2527, %fd2498;
	sub.f64 	%fd2529, %fd2528, %fd2498;
	add.f64 	%fd2530, %fd2529, %fd2498;
	sub.f64 	%fd2531, %fd2530, %fd2498;
	add.f64 	%fd2532, %fd2531, %fd2498;
	sub.f64 	%fd2533, %fd2532, %fd2498;
	add.f64 	%fd2534, %fd2533, %fd2498;
	sub.f64 	%fd2535, %fd2534, %fd2498;
	add.f64 	%fd2536, %fd2535, %fd2498;
	sub.f64 	%fd2537, %fd2536, %fd2498;
	add.f64 	%fd2538, %fd2537, %fd2498;
	sub.f64 	%fd2539, %fd2538, %fd2498;
	add.f64 	%fd2540, %fd2539, %fd2498;
	sub.f64 	%fd2541, %fd2540, %fd2498;
	add.f64 	%fd2542, %fd2541, %fd2498;
	sub.f64 	%fd2543, %fd2542, %fd2498;
	add.f64 	%fd2544, %fd2543, %fd2498;
	sub.f64 	%fd2545, %fd2544, %fd2498;
	add.f64 	%fd2546, %fd2545, %fd2498;
	sub.f64 	%fd2547, %fd2546, %fd2498;
	add.f64 	%fd2548, %fd2547, %fd2498;
	sub.f64 	%fd2549, %fd2548, %fd2498;
	add.f64 	%fd2550, %fd2549, %fd2498;
	sub.f64 	%fd2551, %fd2550, %fd2498;
	add.f64 	%fd2552, %fd2551, %fd2498;
	sub.f64 	%fd2553, %fd2552, %fd2498;
	add.f64 	%fd2554, %fd2553, %fd2498;
	sub.f64 	%fd2555, %fd2554, %fd2498;
	add.f64 	%fd2556, %fd2555, %fd2498;
	sub.f64 	%fd2557, %fd2556, %fd2498;
	add.f64 	%fd2558, %fd2557, %fd2498;
	sub.f64 	%fd2559, %fd2558, %fd2498;
	add.f64 	%fd2560, %fd2559, %fd2498;
	sub.f64 	%fd2561, %fd2560, %fd2498;
	add.f64 	%fd2562, %fd2561, %fd2498;
	sub.f64 	%fd2563, %fd2562, %fd2498;
	add.f64 	%fd2564, %fd2563, %fd2498;
	sub.f64 	%fd2565, %fd2564, %fd2498;
	add.f64 	%fd2566, %fd2565, %fd2498;
	sub.f64 	%fd2567, %fd2566, %fd2498;
	add.f64 	%fd2568, %fd2567, %fd2498;
	sub.f64 	%fd2569, %fd2568, %fd2498;
	add.f64 	%fd2570, %fd2569, %fd2498;
	sub.f64 	%fd2571, %fd2570, %fd2498;
	add.f64 	%fd2572, %fd2571, %fd2498;
	sub.f64 	%fd2573, %fd2572, %fd2498;
	add.f64 	%fd2574, %fd2573, %fd2498;
	sub.f64 	%fd2575, %fd2574, %fd2498;
	add.f64 	%fd2576, %fd2575, %fd2498;
	sub.f64 	%fd2577, %fd2576, %fd2498;
	add.f64 	%fd2578, %fd2577, %fd2498;
	sub.f64 	%fd2579, %fd2578, %fd2498;
	add.f64 	%fd2580, %fd2579, %fd2498;
	sub.f64 	%fd2581, %fd2580, %fd2498;
	add.f64 	%fd2582, %fd2581, %fd2498;
	sub.f64 	%fd2583, %fd2582, %fd2498;
	add.f64 	%fd2584, %fd2583, %fd2498;
	sub.f64 	%fd2585, %fd2584, %fd2498;
	add.f64 	%fd2586, %fd2585, %fd2498;
	sub.f64 	%fd2587, %fd2586, %fd2498;
	add.f64 	%fd2588, %fd2587, %fd2498;
	sub.f64 	%fd2589, %fd2588, %fd2498;
	add.f64 	%fd2590, %fd2589, %fd2498;
	sub.f64 	%fd2591, %fd2590, %fd2498;
	add.f64 	%fd2592, %fd2591, %fd2498;
	sub.f64 	%fd2593, %fd2592, %fd2498;
	add.f64 	%fd2594, %fd2593, %fd2498;
	sub.f64 	%fd2595, %fd2594, %fd2498;
	add.f64 	%fd2596, %fd2595, %fd2498;
	sub.f64 	%fd2597, %fd2596, %fd2498;
	add.f64 	%fd2598, %fd2597, %fd2498;
	sub.f64 	%fd2599, %fd2598, %fd2498;
	add.s32 	%r62, %r61, %r57;
	ld.shared.f64 	%fd2600, [%r62];
	mul.f64 	%fd2601, %fd6, %fd2600;
	add.f64 	%fd2602, %fd2599, %fd2601;
	add.f64 	%fd2603, %fd2602, %fd2601;
	sub.f64 	%fd2604, %fd2603, %fd2601;
	add.f64 	%fd2605, %fd2604, %fd2601;
	sub.f64 	%fd2606, %fd2605, %fd2601;
	add.f64 	%fd2607, %fd2606, %fd2601;
	sub.f64 	%fd2608, %fd2607, %fd2601;
	add.f64 	%fd2609, %fd2608, %fd2601;
	sub.f64 	%fd2610, %fd2609, %fd2601;
	add.f64 	%fd2611, %fd2610, %fd2601;
	sub.f64 	%fd2612, %fd2611, %fd2601;
	add.f64 	%fd2613, %fd2612, %fd2601;
	sub.f64 	%fd2614, %fd2613, %fd2601;
	add.f64 	%fd2615, %fd2614, %fd2601;
	sub.f64 	%fd2616, %fd2615, %fd2601;
	add.f64 	%fd2617, %fd2616, %fd2601;
	sub.f64 	%fd2618, %fd2617, %fd2601;
	add.f64 	%fd2619, %fd2618, %fd2601;
	sub.f64 	%fd2620, %fd2619, %fd2601;
	add.f64 	%fd2621, %fd2620, %fd2601;
	sub.f64 	%fd2622, %fd2621, %fd2601;
	add.f64 	%fd2623, %fd2622, %fd2601;
	sub.f64 	%fd2624, %fd2623, %fd2601;
	add.f64 	%fd2625, %fd2624, %fd2601;
	sub.f64 	%fd2626, %fd2625, %fd2601;
	add.f64 	%fd2627, %fd2626, %fd2601;
	sub.f64 	%fd2628, %fd2627, %fd2601;
	add.f64 	%fd2629, %fd2628, %fd2601;
	sub.f64 	%fd2630, %fd2629, %fd2601;
	add.f64 	%fd2631, %fd2630, %fd2601;
	sub.f64 	%fd2632, %fd2631, %fd2601;
	add.f64 	%fd2633, %fd2632, %fd2601;
	sub.f64 	%fd2634, %fd2633, %fd2601;
	add.f64 	%fd2635, %fd2634, %fd2601;
	sub.f64 	%fd2636, %fd2635, %fd2601;
	add.f64 	%fd2637, %fd2636, %fd2601;
	sub.f64 	%fd2638, %fd2637, %fd2601;
	add.f64 	%fd2639, %fd2638, %fd2601;
	sub.f64 	%fd2640, %fd2639, %fd2601;
	add.f64 	%fd2641, %fd2640, %fd2601;
	sub.f64 	%fd2642, %fd2641, %fd2601;
	add.f64 	%fd2643, %fd2642, %fd2601;
	sub.f64 	%fd2644, %fd2643, %fd2601;
	add.f64 	%fd2645, %fd2644, %fd2601;
	sub.f64 	%fd2646, %fd2645, %fd2601;
	add.f64 	%fd2647, %fd2646, %fd2601;
	sub.f64 	%fd2648, %fd2647, %fd2601;
	add.f64 	%fd2649, %fd2648, %fd2601;
	sub.f64 	%fd2650, %fd2649, %fd2601;
	add.f64 	%fd2651, %fd2650, %fd2601;
	sub.f64 	%fd2652, %fd2651, %fd2601;
	add.f64 	%fd2653, %fd2652, %fd2601;
	sub.f64 	%fd2654, %fd2653, %fd2601;
	add.f64 	%fd2655, %fd2654, %fd2601;
	sub.f64 	%fd2656, %fd2655, %fd2601;
	add.f64 	%fd2657, %fd2656, %fd2601;
	sub.f64 	%fd2658, %fd2657, %fd2601;
	add.f64 	%fd2659, %fd2658, %fd2601;
	sub.f64 	%fd2660, %fd2659, %fd2601;
	add.f64 	%fd2661, %fd2660, %fd2601;
	sub.f64 	%fd2662, %fd2661, %fd2601;
	add.f64 	%fd2663, %fd2662, %fd2601;
	sub.f64 	%fd2664, %fd2663, %fd2601;
	add.f64 	%fd2665, %fd2664, %fd2601;
	sub.f64 	%fd2666, %fd2665, %fd2601;
	add.f64 	%fd2667, %fd2666, %fd2601;
	sub.f64 	%fd2668, %fd2667, %fd2601;
	add.f64 	%fd2669, %fd2668, %fd2601;
	sub.f64 	%fd2670, %fd2669, %fd2601;
	add.f64 	%fd2671, %fd2670, %fd2601;
	sub.f64 	%fd2672, %fd2671, %fd2601;
	add.f64 	%fd2673, %fd2672, %fd2601;
	sub.f64 	%fd2674, %fd2673, %fd2601;
	add.f64 	%fd2675, %fd2674, %fd2601;
	sub.f64 	%fd2676, %fd2675, %fd2601;
	add.f64 	%fd2677, %fd2676, %fd2601;
	sub.f64 	%fd2678, %fd2677, %fd2601;
	add.f64 	%fd2679, %fd2678, %fd2601;
	sub.f64 	%fd2680, %fd2679, %fd2601;
	add.f64 	%fd2681, %fd2680, %fd2601;
	sub.f64 	%fd2682, %fd2681, %fd2601;
	add.f64 	%fd2683, %fd2682, %fd2601;
	sub.f64 	%fd2684, %fd2683, %fd2601;
	add.f64 	%fd2685, %fd2684, %fd2601;
	sub.f64 	%fd2686, %fd2685, %fd2601;
	add.f64 	%fd2687, %fd2686, %fd2601;
	sub.f64 	%fd2688, %fd2687, %fd2601;
	add.f64 	%fd2689, %fd2688, %fd2601;
	sub.f64 	%fd2690, %fd2689, %fd2601;
	add.f64 	%fd2691, %fd2690, %fd2601;
	sub.f64 	%fd2692, %fd2691, %fd2601;
	add.f64 	%fd2693, %fd2692, %fd2601;
	sub.f64 	%fd2694, %fd2693, %fd2601;
	add.f64 	%fd2695, %fd2694, %fd2601;
	sub.f64 	%fd2696, %fd2695, %fd2601;
	add.f64 	%fd2697, %fd2696, %fd2601;
	sub.f64 	%fd2698, %fd2697, %fd2601;
	add.f64 	%fd2699, %fd2698, %fd2601;
	sub.f64 	%fd2700, %fd2699, %fd2601;
	add.f64 	%fd2701, %fd2700, %fd2601;
	sub.f64 	%fd2702, %fd2701, %fd2601;
	add.s32 	%r63, %r62, %r57;
	ld.shared.f64 	%fd2703, [%r63];
	mul.f64 	%fd2704, %fd7, %fd2703;
	add.f64 	%fd2705, %fd2702, %fd2704;
	add.f64 	%fd2706, %fd2705, %fd2704;
	sub.f64 	%fd2707, %fd2706, %fd2704;
	add.f64 	%fd2708, %fd2707, %fd2704;
	sub.f64 	%fd2709, %fd2708, %fd2704;
	add.f64 	%fd2710, %fd2709, %fd2704;
	sub.f64 	%fd2711, %fd2710, %fd2704;
	add.f64 	%fd2712, %fd2711, %fd2704;
	sub.f64 	%fd2713, %fd2712, %fd2704;
	add.f64 	%fd2714, %fd2713, %fd2704;
	sub.f64 	%fd2715, %fd2714, %fd2704;
	add.f64 	%fd2716, %fd2715, %fd2704;
	sub.f64 	%fd2717, %fd2716, %fd2704;
	add.f64 	%fd2718, %fd2717, %fd2704;
	sub.f64 	%fd2719, %fd2718, %fd2704;
	add.f64 	%fd2720, %fd2719, %fd2704;
	sub.f64 	%fd2721, %fd2720, %fd2704;
	add.f64 	%fd2722, %fd2721, %fd2704;
	sub.f64 	%fd2723, %fd2722, %fd2704;
	add.f64 	%fd2724, %fd2723, %fd2704;
	sub.f64 	%fd2725, %fd2724, %fd2704;
	add.f64 	%fd2726, %fd2725, %fd2704;
	sub.f64 	%fd2727, %fd2726, %fd2704;
	add.f64 	%fd2728, %fd2727, %fd2704;
	sub.f64 	%fd2729, %fd2728, %fd2704;
	add.f64 	%fd2730, %fd2729, %fd2704;
	sub.f64 	%fd2731, %fd2730, %fd2704;
	add.f64 	%fd2732, %fd2731, %fd2704;
	sub.f64 	%fd2733, %fd2732, %fd2704;
	add.f64 	%fd2734, %fd2733, %fd2704;
	sub.f64 	%fd2735, %fd2734, %fd2704;
	add.f64 	%fd2736, %fd2735, %fd2704;
	sub.f64 	%fd2737, %fd2736, %fd2704;
	add.f64 	%fd2738, %fd2737, %fd2704;
	sub.f64 	%fd2739, %fd2738, %fd2704;
	add.f64 	%fd2740, %fd2739, %fd2704;
	sub.f64 	%fd2741, %fd2740, %fd2704;
	add.f64 	%fd2742, %fd2741, %fd2704;
	sub.f64 	%fd2743, %fd2742, %fd2704;
	add.f64 	%fd2744, %fd2743, %fd2704;
	sub.f64 	%fd2745, %fd2744, %fd2704;
	add.f64 	%fd2746, %fd2745, %fd2704;
	sub.f64 	%fd2747, %fd2746, %fd2704;
	add.f64 	%fd2748, %fd2747, %fd2704;
	sub.f64 	%fd2749, %fd2748, %fd2704;
	add.f64 	%fd2750, %fd2749, %fd2704;
	sub.f64 	%fd2751, %fd2750, %fd2704;
	add.f64 	%fd2752, %fd2751, %fd2704;
	sub.f64 	%fd2753, %fd2752, %fd2704;
	add.f64 	%fd2754, %fd2753, %fd2704;
	sub.f64 	%fd2755, %fd2754, %fd2704;
	add.f64 	%fd2756, %fd2755, %fd2704;
	sub.f64 	%fd2757, %fd2756, %fd2704;
	add.f64 	%fd2758, %fd2757, %fd2704;
	sub.f64 	%fd2759, %fd2758, %fd2704;
	add.f64 	%fd2760, %fd2759, %fd2704;
	sub.f64 	%fd2761, %fd2760, %fd2704;
	add.f64 	%fd2762, %fd2761, %fd2704;
	sub.f64 	%fd2763, %fd2762, %fd2704;
	add.f64 	%fd2764, %fd2763, %fd2704;
	sub.f64 	%fd2765, %fd2764, %fd2704;
	add.f64 	%fd2766, %fd2765, %fd2704;
	sub.f64 	%fd2767, %fd2766, %fd2704;
	add.f64 	%fd2768, %fd2767, %fd2704;
	sub.f64 	%fd2769, %fd2768, %fd2704;
	add.f64 	%fd2770, %fd2769, %fd2704;
	sub.f64 	%fd2771, %fd2770, %fd2704;
	add.f64 	%fd2772, %fd2771, %fd2704;
	sub.f64 	%fd2773, %fd2772, %fd2704;
	add.f64 	%fd2774, %fd2773, %fd2704;
	sub.f64 	%fd2775, %fd2774, %fd2704;
	add.f64 	%fd2776, %fd2775, %fd2704;
	sub.f64 	%fd2777, %fd2776, %fd2704;
	add.f64 	%fd2778, %fd2777, %fd2704;
	sub.f64 	%fd2779, %fd2778, %fd2704;
	add.f64 	%fd2780, %fd2779, %fd2704;
	sub.f64 	%fd2781, %fd2780, %fd2704;
	add.f64 	%fd2782, %fd2781, %fd2704;
	sub.f64 	%fd2783, %fd2782, %fd2704;
	add.f64 	%fd2784, %fd2783, %fd2704;
	sub.f64 	%fd2785, %fd2784, %fd2704;
	add.f64 	%fd2786, %fd2785, %fd2704;
	sub.f64 	%fd2787, %fd2786, %fd2704;
	add.f64 	%fd2788, %fd2787, %fd2704;
	sub.f64 	%fd2789, %fd2788, %fd2704;
	add.f64 	%fd2790, %fd2789, %fd2704;
	sub.f64 	%fd2791, %fd2790, %fd2704;
	add.f64 	%fd2792, %fd2791, %fd2704;
	sub.f64 	%fd2793, %fd2792, %fd2704;
	add.f64 	%fd2794, %fd2793, %fd2704;
	sub.f64 	%fd2795, %fd2794, %fd2704;
	add.f64 	%fd2796, %fd2795, %fd2704;
	sub.f64 	%fd2797, %fd2796, %fd2704;
	add.f64 	%fd2798, %fd2797, %fd2704;
	sub.f64 	%fd2799, %fd2798, %fd2704;
	add.f64 	%fd2800, %fd2799, %fd2704;
	sub.f64 	%fd2801, %fd2800, %fd2704;
	add.f64 	%fd2802, %fd2801, %fd2704;
	sub.f64 	%fd2803, %fd2802, %fd2704;
	add.f64 	%fd2804, %fd2803, %fd2704;
	sub.f64 	%fd2805, %fd2804, %fd2704;
	add.s32 	%r64, %r63, %r57;
	ld.shared.f64 	%fd2806, [%r64];
	mul.f64 	%fd2807, %fd8, %fd2806;
	add.f64 	%fd2808, %fd2805, %fd2807;
	add.f64 	%fd2809, %fd2808, %fd2807;
	sub.f64 	%fd2810, %fd2809, %fd2807;
	add.f64 	%fd2811, %fd2810, %fd2807;
	sub.f64 	%fd2812, %fd2811, %fd2807;
	add.f64 	%fd2813, %fd2812, %fd2807;
	sub.f64 	%fd2814, %fd2813, %fd2807;
	add.f64 	%fd2815, %fd2814, %fd2807;
	sub.f64 	%fd2816, %fd2815, %fd2807;
	add.f64 	%fd2817, %fd2816, %fd2807;
	sub.f64 	%fd2818, %fd2817, %fd2807;
	add.f64 	%fd2819, %fd2818, %fd2807;
	sub.f64 	%fd2820, %fd2819, %fd2807;
	add.f64 	%fd2821, %fd2820, %fd2807;
	sub.f64 	%fd2822, %fd2821, %fd2807;
	add.f64 	%fd2823, %fd2822, %fd2807;
	sub.f64 	%fd2824, %fd2823, %fd2807;
	add.f64 	%fd2825, %fd2824, %fd2807;
	sub.f64 	%fd2826, %fd2825, %fd2807;
	add.f64 	%fd2827, %fd2826, %fd2807;
	sub.f64 	%fd2828, %fd2827, %fd2807;
	add.f64 	%fd2829, %fd2828, %fd2807;
	sub.f64 	%fd2830, %fd2829, %fd2807;
	add.f64 	%fd2831, %fd2830, %fd2807;
	sub.f64 	%fd2832, %fd2831, %fd2807;
	add.f64 	%fd2833, %fd2832, %fd2807;
	sub.f64 	%fd2834, %fd2833, %fd2807;
	add.f64 	%fd2835, %fd2834, %fd2807;
	sub.f64 	%fd2836, %fd2835, %fd2807;
	add.f64 	%fd2837, %fd2836, %fd2807;
	sub.f64 	%fd2838, %fd2837, %fd2807;
	add.f64 	%fd2839, %fd2838, %fd2807;
	sub.f64 	%fd2840, %fd2839, %fd2807;
	add.f64 	%fd2841, %fd2840, %fd2807;
	sub.f64 	%fd2842, %fd2841, %fd2807;
	add.f64 	%fd2843, %fd2842, %fd2807;
	sub.f64 	%fd2844, %fd2843, %fd2807;
	add.f64 	%fd2845, %fd2844, %fd2807;
	sub.f64 	%fd2846, %fd2845, %fd2807;
	add.f64 	%fd2847, %fd2846, %fd2807;
	sub.f64 	%fd2848, %fd2847, %fd2807;
	add.f64 	%fd2849, %fd2848, %fd2807;
	sub.f64 	%fd2850, %fd2849, %fd2807;
	add.f64 	%fd2851, %fd2850, %fd2807;
	sub.f64 	%fd2852, %fd2851, %fd2807;
	add.f64 	%fd2853, %fd2852, %fd2807;
	sub.f64 	%fd2854, %fd2853, %fd2807;
	add.f64 	%fd2855, %fd2854, %fd2807;
	sub.f64 	%fd2856, %fd2855, %fd2807;
	add.f64 	%fd2857, %fd2856, %fd2807;
	sub.f64 	%fd2858, %fd2857, %fd2807;
	add.f64 	%fd2859, %fd2858, %fd2807;
	sub.f64 	%fd2860, %fd2859, %fd2807;
	add.f64 	%fd2861, %fd2860, %fd2807;
	sub.f64 	%fd2862, %fd2861, %fd2807;
	add.f64 	%fd2863, %fd2862, %fd2807;
	sub.f64 	%fd2864, %fd2863, %fd2807;
	add.f64 	%fd2865, %fd2864, %fd2807;
	sub.f64 	%fd2866, %fd2865, %fd2807;
	add.f64 	%fd2867, %fd2866, %fd2807;
	sub.f64 	%fd2868, %fd2867, %fd2807;
	add.f64 	%fd2869, %fd2868, %fd2807;
	sub.f64 	%fd2870, %fd2869, %fd2807;
	add.f64 	%fd2871, %fd2870, %fd2807;
	sub.f64 	%fd2872, %fd2871, %fd2807;
	add.f64 	%fd2873, %fd2872, %fd2807;
	sub.f64 	%fd2874, %fd2873, %fd2807;
	add.f64 	%fd2875, %fd2874, %fd2807;
	sub.f64 	%fd2876, %fd2875, %fd2807;
	add.f64 	%fd2877, %fd2876, %fd2807;
	sub.f64 	%fd2878, %fd2877, %fd2807;
	add.f64 	%fd2879, %fd2878, %fd2807;
	sub.f64 	%fd2880, %fd2879, %fd2807;
	add.f64 	%fd2881, %fd2880, %fd2807;
	sub.f64 	%fd2882, %fd2881, %fd2807;
	add.f64 	%fd2883, %fd2882, %fd2807;
	sub.f64 	%fd2884, %fd2883, %fd2807;
	add.f64 	%fd2885, %fd2884, %fd2807;
	sub.f64 	%fd2886, %fd2885, %fd2807;
	add.f64 	%fd2887, %fd2886, %fd2807;
	sub.f64 	%fd2888, %fd2887, %fd2807;
	add.f64 	%fd2889, %fd2888, %fd2807;
	sub.f64 	%fd2890, %fd2889, %fd2807;
	add.f64 	%fd2891, %fd2890, %fd2807;
	sub.f64 	%fd2892, %fd2891, %fd2807;
	add.f64 	%fd2893, %fd2892, %fd2807;
	sub.f64 	%fd2894, %fd2893, %fd2807;
	add.f64 	%fd2895, %fd2894, %fd2807;
	sub.f64 	%fd2896, %fd2895, %fd2807;
	add.f64 	%fd2897, %fd2896, %fd2807;
	sub.f64 	%fd2898, %fd2897, %fd2807;
	add.f64 	%fd2899, %fd2898, %fd2807;
	sub.f64 	%fd2900, %fd2899, %fd2807;
	add.f64 	%fd2901, %fd2900, %fd2807;
	sub.f64 	%fd2902, %fd2901, %fd2807;
	add.f64 	%fd2903, %fd2902, %fd2807;
	sub.f64 	%fd2904, %fd2903, %fd2807;
	add.f64 	%fd2905, %fd2904, %fd2807;
	sub.f64 	%fd2906, %fd2905, %fd2807;
	add.f64 	%fd2907, %fd2906, %fd2807;
	sub.f64 	%fd2908, %fd2907, %fd2807;
	add.s32 	%r65, %r64, %r57;
	ld.shared.f64 	%fd2909, [%r65];
	mul.f64 	%fd2910, %fd9, %fd2909;
	add.f64 	%fd2911, %fd2908, %fd2910;
	add.f64 	%fd2912, %fd2911, %fd2910;
	sub.f64 	%fd2913, %fd2912, %fd2910;
	add.f64 	%fd2914, %fd2913, %fd2910;
	sub.f64 	%fd2915, %fd2914, %fd2910;
	add.f64 	%fd2916, %fd2915, %fd2910;
	sub.f64 	%fd2917, %fd2916, %fd2910;
	add.f64 	%fd2918, %fd2917, %fd2910;
	sub.f64 	%fd2919, %fd2918, %fd2910;
	add.f64 	%fd2920, %fd2919, %fd2910;
	sub.f64 	%fd2921, %fd2920, %fd2910;
	add.f64 	%fd2922, %fd2921, %fd2910;
	sub.f64 	%fd2923, %fd2922, %fd2910;
	add.f64 	%fd2924, %fd2923, %fd2910;
	sub.f64 	%fd2925, %fd2924, %fd2910;
	add.f64 	%fd2926, %fd2925, %fd2910;
	sub.f64 	%fd2927, %fd2926, %fd2910;
	add.f64 	%fd2928, %fd2927, %fd2910;
	sub.f64 	%fd2929, %fd2928, %fd2910;
	add.f64 	%fd2930, %fd2929, %fd2910;
	sub.f64 	%fd2931, %fd2930, %fd2910;
	add.f64 	%fd2932, %fd2931, %fd2910;
	sub.f64 	%fd2933, %fd2932, %fd2910;
	add.f64 	%fd2934, %fd2933, %fd2910;
	sub.f64 	%fd2935, %fd2934, %fd2910;
	add.f64 	%fd2936, %fd2935, %fd2910;
	sub.f64 	%fd2937, %fd2936, %fd2910;
	add.f64 	%fd2938, %fd2937, %fd2910;
	sub.f64 	%fd2939, %fd2938, %fd2910;
	add.f64 	%fd2940, %fd2939, %fd2910;
	sub.f64 	%fd2941, %fd2940, %fd2910;
	add.f64 	%fd2942, %fd2941, %fd2910;
	sub.f64 	%fd2943, %fd2942, %fd2910;
	add.f64 	%fd2944, %fd2943, %fd2910;
	sub.f64 	%fd2945, %fd2944, %fd2910;
	add.f64 	%fd2946, %fd2945, %fd2910;
	sub.f64 	%fd2947, %fd2946, %fd2910;
	add.f64 	%fd2948, %fd2947, %fd2910;
	sub.f64 	%fd2949, %fd2948, %fd2910;
	add.f64 	%fd2950, %fd2949, %fd2910;
	sub.f64 	%fd2951, %fd2950, %fd2910;
	add.f64 	%fd2952, %fd2951, %fd2910;
	sub.f64 	%fd2953, %fd2952, %fd2910;
	add.f64 	%fd2954, %fd2953, %fd2910;
	sub.f64 	%fd2955, %fd2954, %fd2910;
	add.f64 	%fd2956, %fd2955, %fd2910;
	sub.f64 	%fd2957, %fd2956, %fd2910;
	add.f64 	%fd2958, %fd2957, %fd2910;
	sub.f64 	%fd2959, %fd2958, %fd2910;
	add.f64 	%fd2960, %fd2959, %fd2910;
	sub.f64 	%fd2961, %fd2960, %fd2910;
	add.f64 	%fd2962, %fd2961, %fd2910;
	sub.f64 	%fd2963, %fd2962, %fd2910;
	add.f64 	%fd2964, %fd2963, %fd2910;
	sub.f64 	%fd2965, %fd2964, %fd2910;
	add.f64 	%fd2966, %fd2965, %fd2910;
	sub.f64 	%fd2967, %fd2966, %fd2910;
	add.f64 	%fd2968, %fd2967, %fd2910;
	sub.f64 	%fd2969, %fd2968, %fd2910;
	add.f64 	%fd2970, %fd2969, %fd2910;
	sub.f64 	%fd2971, %fd2970, %fd2910;
	add.f64 	%fd2972, %fd2971, %fd2910;
	sub.f64 	%fd2973, %fd2972, %fd2910;
	add.f64 	%fd2974, %fd2973, %fd2910;
	sub.f64 	%fd2975, %fd2974, %fd2910;
	add.f64 	%fd2976, %fd2975, %fd2910;
	sub.f64 	%fd2977, %fd2976, %fd2910;
	add.f64 	%fd2978, %fd2977, %fd2910;
	sub.f64 	%fd2979, %fd2978, %fd2910;
	add.f64 	%fd2980, %fd2979, %fd2910;
	sub.f64 	%fd2981, %fd2980, %fd2910;
	add.f64 	%fd2982, %fd2981, %fd2910;
	sub.f64 	%fd2983, %fd2982, %fd2910;
	add.f64 	%fd2984, %fd2983, %fd2910;
	sub.f64 	%fd2985, %fd2984, %fd2910;
	add.f64 	%fd2986, %fd2985, %fd2910;
	sub.f64 	%fd2987, %fd2986, %fd2910;
	add.f64 	%fd2988, %fd2987, %fd2910;
	sub.f64 	%fd2989, %fd2988, %fd2910;
	add.f64 	%fd2990, %fd2989, %fd2910;
	sub.f64 	%fd2991, %fd2990, %fd2910;
	add.f64 	%fd2992, %fd2991, %fd2910;
	sub.f64 	%fd2993, %fd2992, %fd2910;
	add.f64 	%fd2994, %fd2993, %fd2910;
	sub.f64 	%fd2995, %fd2994, %fd2910;
	add.f64 	%fd2996, %fd2995, %fd2910;
	sub.f64 	%fd2997, %fd2996, %fd2910;
	add.f64 	%fd2998, %fd2997, %fd2910;
	sub.f64 	%fd2999, %fd2998, %fd2910;
	add.f64 	%fd3000, %fd2999, %fd2910;
	sub.f64 	%fd3001, %fd3000, %fd2910;
	add.f64 	%fd3002, %fd3001, %fd2910;
	sub.f64 	%fd3003, %fd3002, %fd2910;
	add.f64 	%fd3004, %fd3003, %fd2910;
	sub.f64 	%fd3005, %fd3004, %fd2910;
	add.f64 	%fd3006, %fd3005, %fd2910;
	sub.f64 	%fd3007, %fd3006, %fd2910;
	add.f64 	%fd3008, %fd3007, %fd2910;
	sub.f64 	%fd3009, %fd3008, %fd2910;
	add.f64 	%fd3010, %fd3009, %fd2910;
	sub.f64 	%fd3011, %fd3010, %fd2910;
	add.s32 	%r66, %r65, %r57;
	ld.shared.f64 	%fd3012, [%r66];
	mul.f64 	%fd3013, %fd10, %fd3012;
	add.f64 	%fd3014, %fd3011, %fd3013;
	add.f64 	%fd3015, %fd3014, %fd3013;
	sub.f64 	%fd3016, %fd3015, %fd3013;
	add.f64 	%fd3017, %fd3016, %fd3013;
	sub.f64 	%fd3018, %fd3017, %fd3013;
	add.f64 	%fd3019, %fd3018, %fd3013;
	sub.f64 	%fd3020, %fd3019, %fd3013;
	add.f64 	%fd3021, %fd3020, %fd3013;
	sub.f64 	%fd3022, %fd3021, %fd3013;
	add.f64 	%fd3023, %fd3022, %fd3013;
	sub.f64 	%fd3024, %fd3023, %fd3013;
	add.f64 	%fd3025, %fd3024, %fd3013;
	sub.f64 	%fd3026, %fd3025, %fd3013;
	add.f64 	%fd3027, %fd3026, %fd3013;
	sub.f64 	%fd3028, %fd3027, %fd3013;
	add.f64 	%fd3029, %fd3028, %fd3013;
	sub.f64 	%fd3030, %fd3029, %fd3013;
	add.f64 	%fd3031, %fd3030, %fd3013;
	sub.f64 	%fd3032, %fd3031, %fd3013;
	add.f64 	%fd3033, %fd3032, %fd3013;
	sub.f64 	%fd3034, %fd3033, %fd3013;
	add.f64 	%fd3035, %fd3034, %fd3013;
	sub.f64 	%fd3036, %fd3035, %fd3013;
	add.f64 	%fd3037, %fd3036, %fd3013;
	sub.f64 	%fd3038, %fd3037, %fd3013;
	add.f64 	%fd3039, %fd3038, %fd3013;
	sub.f64 	%fd3040, %fd3039, %fd3013;
	add.f64 	%fd3041, %fd3040, %fd3013;
	sub.f64 	%fd3042, %fd3041, %fd3013;
	add.f64 	%fd3043, %fd3042, %fd3013;
	sub.f64 	%fd3044, %fd3043, %fd3013;
	add.f64 	%fd3045, %fd3044, %fd3013;
	sub.f64 	%fd3046, %fd3045, %fd3013;
	add.f64 	%fd3047, %fd3046, %fd3013;
	sub.f64 	%fd3048, %fd3047, %fd3013;
	add.f64 	%fd3049, %fd3048, %fd3013;
	sub.f64 	%fd3050, %fd3049, %fd3013;
	add.f64 	%fd3051, %fd3050, %fd3013;
	sub.f64 	%fd3052, %fd3051, %fd3013;
	add.f64 	%fd3053, %fd3052, %fd3013;
	sub.f64 	%fd3054, %fd3053, %fd3013;
	add.f64 	%fd3055, %fd3054, %fd3013;
	sub.f64 	%fd3056, %fd3055, %fd3013;
	add.f64 	%fd3057, %fd3056, %fd3013;
	sub.f64 	%fd3058, %fd3057, %fd3013;
	add.f64 	%fd3059, %fd3058, %fd3013;
	sub.f64 	%fd3060, %fd3059, %fd3013;
	add.f64 	%fd3061, %fd3060, %fd3013;
	sub.f64 	%fd3062, %fd3061, %fd3013;
	add.f64 	%fd3063, %fd3062, %fd3013;
	sub.f64 	%fd3064, %fd3063, %fd3013;
	add.f64 	%fd3065, %fd3064, %fd3013;
	sub.f64 	%fd3066, %fd3065, %fd3013;
	add.f64 	%fd3067, %fd3066, %fd3013;
	sub.f64 	%fd3068, %fd3067, %fd3013;
	add.f64 	%fd3069, %fd3068, %fd3013;
	sub.f64 	%fd3070, %fd3069, %fd3013;
	add.f64 	%fd3071, %fd3070, %fd3013;
	sub.f64 	%fd3072, %fd3071, %fd3013;
	add.f64 	%fd3073, %fd3072, %fd3013;
	sub.f64 	%fd3074, %fd3073, %fd3013;
	add.f64 	%fd3075, %fd3074, %fd3013;
	sub.f64 	%fd3076, %fd3075, %fd3013;
	add.f64 	%fd3077, %fd3076, %fd3013;
	sub.f64 	%fd3078, %fd3077, %fd3013;
	add.f64 	%fd3079, %fd3078, %fd3013;
	sub.f64 	%fd3080, %fd3079, %fd3013;
	add.f64 	%fd3081, %fd3080, %fd3013;
	sub.f64 	%fd3082, %fd3081, %fd3013;
	add.f64 	%fd3083, %fd3082, %fd3013;
	sub.f64 	%fd3084, %fd3083, %fd3013;
	add.f64 	%fd3085, %fd3084, %fd3013;
	sub.f64 	%fd3086, %fd3085, %fd3013;
	add.f64 	%fd3087, %fd3086, %fd3013;
	sub.f64 	%fd3088, %fd3087, %fd3013;
	add.f64 	%fd3089, %fd3088, %fd3013;
	sub.f64 	%fd3090, %fd3089, %fd3013;
	add.f64 	%fd3091, %fd3090, %fd3013;
	sub.f64 	%fd3092, %fd3091, %fd3013;
	add.f64 	%fd3093, %fd3092, %fd3013;
	sub.f64 	%fd3094, %fd3093, %fd3013;
	add.f64 	%fd3095, %fd3094, %fd3013;
	sub.f64 	%fd3096, %fd3095, %fd3013;
	add.f64 	%fd3097, %fd3096, %fd3013;
	sub.f64 	%fd3098, %fd3097, %fd3013;
	add.f64 	%fd3099, %fd3098, %fd3013;
	sub.f64 	%fd3100, %fd3099, %fd3013;
	add.f64 	%fd3101, %fd3100, %fd3013;
	sub.f64 	%fd3102, %fd3101, %fd3013;
	add.f64 	%fd3103, %fd3102, %fd3013;
	sub.f64 	%fd3104, %fd3103, %fd3013;
	add.f64 	%fd3105, %fd3104, %fd3013;
	sub.f64 	%fd3106, %fd3105, %fd3013;
	add.f64 	%fd3107, %fd3106, %fd3013;
	sub.f64 	%fd3108, %fd3107, %fd3013;
	add.f64 	%fd3109, %fd3108, %fd3013;
	sub.f64 	%fd3110, %fd3109, %fd3013;
	add.f64 	%fd3111, %fd3110, %fd3013;
	sub.f64 	%fd3112, %fd3111, %fd3013;
	add.f64 	%fd3113, %fd3112, %fd3013;
	sub.f64 	%fd3114, %fd3113, %fd3013;
	add.s32 	%r67, %r66, %r57;
	ld.shared.f64 	%fd3115, [%r67];
	mul.f64 	%fd3116, %fd11, %fd3115;
	add.f64 	%fd3117, %fd3114, %fd3116;
	add.f64 	%fd3118, %fd3117, %fd3116;
	sub.f64 	%fd3119, %fd3118, %fd3116;
	add.f64 	%fd3120, %fd3119, %fd3116;
	sub.f64 	%fd3121, %fd3120, %fd3116;
	add.f64 	%fd3122, %fd3121, %fd3116;
	sub.f64 	%fd3123, %fd3122, %fd3116;
	add.f64 	%fd3124, %fd3123, %fd3116;
	sub.f64 	%fd3125, %fd3124, %fd3116;
	add.f64 	%fd3126, %fd3125, %fd3116;
	sub.f64 	%fd3127, %fd3126, %fd3116;
	add.f64 	%fd3128, %fd3127, %fd3116;
	sub.f64 	%fd3129, %fd3128, %fd3116;
	add.f64 	%fd3130, %fd3129, %fd3116;
	sub.f64 	%fd3131, %fd3130, %fd3116;
	add.f64 	%fd3132, %fd3131, %fd3116;
	sub.f64 	%fd3133, %fd3132, %fd3116;
	add.f64 	%fd3134, %fd3133, %fd3116;
	sub.f64 	%fd3135, %fd3134, %fd3116;
	add.f64 	%fd3136, %fd3135, %fd3116;
	sub.f64 	%fd3137, %fd3136, %fd3116;
	add.f64 	%fd3138, %fd3137, %fd3116;
	sub.f64 	%fd3139, %fd3138, %fd3116;
	add.f64 	%fd3140, %fd3139, %fd3116;
	sub.f64 	%fd3141, %fd3140, %fd3116;
	add.f64 	%fd3142, %fd3141, %fd3116;
	sub.f64 	%fd3143, %fd3142, %fd3116;
	add.f64 	%fd3144, %fd3143, %fd3116;
	sub.f64 	%fd3145, %fd3144, %fd3116;
	add.f64 	%fd3146, %fd3145, %fd3116;
	sub.f64 	%fd3147, %fd3146, %fd3116;
	add.f64 	%fd3148, %fd3147, %fd3116;
	sub.f64 	%fd3149, %fd3148, %fd3116;
	add.f64 	%fd3150, %fd3149, %fd3116;
	sub.f64 	%fd3151, %fd3150, %fd3116;
	add.f64 	%fd3152, %fd3151, %fd3116;
	sub.f64 	%fd3153, %fd3152, %fd3116;
	add.f64 	%fd3154, %fd3153, %fd3116;
	sub.f64 	%fd3155, %fd3154, %fd3116;
	add.f64 	%fd3156, %fd3155, %fd3116;
	sub.f64 	%fd3157, %fd3156, %fd3116;
	add.f64 	%fd3158, %fd3157, %fd3116;
	sub.f64 	%fd3159, %fd3158, %fd3116;
	add.f64 	%fd3160, %fd3159, %fd3116;
	sub.f64 	%fd3161, %fd3160, %fd3116;
	add.f64 	%fd3162, %fd3161, %fd3116;
	sub.f64 	%fd3163, %fd3162, %fd3116;
	add.f64 	%fd3164, %fd3163, %fd3116;
	sub.f64 	%fd3165, %fd3164, %fd3116;
	add.f64 	%fd3166, %fd3165, %fd3116;
	sub.f64 	%fd3167, %fd3166, %fd3116;
	add.f64 	%fd3168, %fd3167, %fd3116;
	sub.f64 	%fd3169, %fd3168, %fd3116;
	add.f64 	%fd3170, %fd3169, %fd3116;
	sub.f64 	%fd3171, %fd3170, %fd3116;
	add.f64 	%fd3172, %fd3171, %fd3116;
	sub.f64 	%fd3173, %fd3172, %fd3116;
	add.f64 	%fd3174, %fd3173, %fd3116;
	sub.f64 	%fd3175, %fd3174, %fd3116;
	add.f64 	%fd3176, %fd3175, %fd3116;
	sub.f64 	%fd3177, %fd3176, %fd3116;
	add.f64 	%fd3178, %fd3177, %fd3116;
	sub.f64 	%fd3179, %fd3178, %fd3116;
	add.f64 	%fd3180, %fd3179, %fd3116;
	sub.f64 	%fd3181, %fd3180, %fd3116;
	add.f64 	%fd3182, %fd3181, %fd3116;
	sub.f64 	%fd3183, %fd3182, %fd3116;
	add.f64 	%fd3184, %fd3183, %fd3116;
	sub.f64 	%fd3185, %fd3184, %fd3116;
	add.f64 	%fd3186, %fd3185, %fd3116;
	sub.f64 	%fd3187, %fd3186, %fd3116;
	add.f64 	%fd3188, %fd3187, %fd3116;
	sub.f64 	%fd3189, %fd3188, %fd3116;
	add.f64 	%fd3190, %fd3189, %fd3116;
	sub.f64 	%fd3191, %fd3190, %fd3116;
	add.f64 	%fd3192, %fd3191, %fd3116;
	sub.f64 	%fd3193, %fd3192, %fd3116;
	add.f64 	%fd3194, %fd3193, %fd3116;
	sub.f64 	%fd3195, %fd3194, %fd3116;
	add.f64 	%fd3196, %fd3195, %fd3116;
	sub.f64 	%fd3197, %fd3196, %fd3116;
	add.f64 	%fd3198, %fd3197, %fd3116;
	sub.f64 	%fd3199, %fd3198, %fd3116;
	add.f64 	%fd3200, %fd3199, %fd3116;
	sub.f64 	%fd3201, %fd3200, %fd3116;
	add.f64 	%fd3202, %fd3201, %fd3116;
	sub.f64 	%fd3203, %fd3202, %fd3116;
	add.f64 	%fd3204, %fd3203, %fd3116;
	sub.f64 	%fd3205, %fd3204, %fd3116;
	add.f64 	%fd3206, %fd3205, %fd3116;
	sub.f64 	%fd3207, %fd3206, %fd3116;
	add.f64 	%fd3208, %fd3207, %fd3116;
	sub.f64 	%fd3209, %fd3208, %fd3116;
	add.f64 	%fd3210, %fd3209, %fd3116;
	sub.f64 	%fd3211, %fd3210, %fd3116;
	add.f64 	%fd3212, %fd3211, %fd3116;
	sub.f64 	%fd3213, %fd3212, %fd3116;
	add.f64 	%fd3214, %fd3213, %fd3116;
	sub.f64 	%fd3215, %fd3214, %fd3116;
	add.f64 	%fd3216, %fd3215, %fd3116;
	sub.f64 	%fd3217, %fd3216, %fd3116;
	add.s32 	%r68, %r67, %r57;
	ld.shared.f64 	%fd3218, [%r68];
	mul.f64 	%fd3219, %fd12, %fd3218;
	add.f64 	%fd3220, %fd3217, %fd3219;
	add.f64 	%fd3221, %fd3220, %fd3219;
	sub.f64 	%fd3222, %fd3221, %fd3219;
	add.f64 	%fd3223, %fd3222, %fd3219;
	sub.f64 	%fd3224, %fd3223, %fd3219;
	add.f64 	%fd3225, %fd3224, %fd3219;
	sub.f64 	%fd3226, %fd3225, %fd3219;
	add.f64 	%fd3227, %fd3226, %fd3219;
	sub.f64 	%fd3228, %fd3227, %fd3219;
	add.f64 	%fd3229, %fd3228, %fd3219;
	sub.f64 	%fd3230, %fd3229, %fd3219;
	add.f64 	%fd3231, %fd3230, %fd3219;
	sub.f64 	%fd3232, %fd3231, %fd3219;
	add.f64 	%fd3233, %fd3232, %fd3219;
	sub.f64 	%fd3234, %fd3233, %fd3219;
	add.f64 	%fd3235, %fd3234, %fd3219;
	sub.f64 	%fd3236, %fd3235, %fd3219;
	add.f64 	%fd3237, %fd3236, %fd3219;
	sub.f64 	%fd3238, %fd3237, %fd3219;
	add.f64 	%fd3239, %fd3238, %fd3219;
	sub.f64 	%fd3240, %fd3239, %fd3219;
	add.f64 	%fd3241, %fd3240, %fd3219;
	sub.f64 	%fd3242, %fd3241, %fd3219;
	add.f64 	%fd3243, %fd3242, %fd3219;
	sub.f64 	%fd3244, %fd3243, %fd3219;
	add.f64 	%fd3245, %fd3244, %fd3219;
	sub.f64 	%fd3246, %fd3245, %fd3219;
	add.f64 	%fd3247, %fd3246, %fd3219;
	sub.f64 	%fd3248, %fd3247, %fd3219;
	add.f64 	%fd3249, %fd3248, %fd3219;
	sub.f64 	%fd3250, %fd3249, %fd3219;
	add.f64 	%fd3251, %fd3250, %fd3219;
	sub.f64 	%fd3252, %fd3251, %fd3219;
	add.f64 	%fd3253, %fd3252, %fd3219;
	sub.f64 	%fd3254, %fd3253, %fd3219;
	add.f64 	%fd3255, %fd3254, %fd3219;
	sub.f64 	%fd3256, %fd3255, %fd3219;
	add.f64 	%fd3257, %fd3256, %fd3219;
	sub.f64 	%fd3258, %fd3257, %fd3219;
	add.f64 	%fd3259, %fd3258, %fd3219;
	sub.f64 	%fd3260, %fd3259, %fd3219;
	add.f64 	%fd3261, %fd3260, %fd3219;
	sub.f64 	%fd3262, %fd3261, %fd3219;
	add.f64 	%fd3263, %fd3262, %fd3219;
	sub.f64 	%fd3264, %fd3263, %fd3219;
	add.f64 	%fd3265, %fd3264, %fd3219;
	sub.f64 	%fd3266, %fd3265, %fd3219;
	add.f64 	%fd3267, %fd3266, %fd3219;
	sub.f64 	%fd3268, %fd3267, %fd3219;
	add.f64 	%fd3269, %fd3268, %fd3219;
	sub.f64 	%fd3270, %fd3269, %fd3219;
	add.f64 	%fd3271, %fd3270, %fd3219;
	sub.f64 	%fd3272, %fd3271, %fd3219;
	add.f64 	%fd3273, %fd3272, %fd3219;
	sub.f64 	%fd3274, %fd3273, %fd3219;
	add.f64 	%fd3275, %fd3274, %fd3219;
	sub.f64 	%fd3276, %fd3275, %fd3219;
	add.f64 	%fd3277, %fd3276, %fd3219;
	sub.f64 	%fd3278, %fd3277, %fd3219;
	add.f64 	%fd3279, %fd3278, %fd3219;
	sub.f64 	%fd3280, %fd3279, %fd3219;
	add.f64 	%fd3281, %fd3280, %fd3219;
	sub.f64 	%fd3282, %fd3281, %fd3219;
	add.f64 	%fd3283, %fd3282, %fd3219;
	sub.f64 	%fd3284, %fd3283, %fd3219;
	add.f64 	%fd3285, %fd3284, %fd3219;
	sub.f64 	%fd3286, %fd3285, %fd3219;
	add.f64 	%fd3287, %fd3286, %fd3219;
	sub.f64 	%fd3288, %fd3287, %fd3219;
	add.f64 	%fd3289, %fd3288, %fd3219;
	sub.f64 	%fd3290, %fd3289, %fd3219;
	add.f64 	%fd3291, %fd3290, %fd3219;
	sub.f64 	%fd3292, %fd3291, %fd3219;
	add.f64 	%fd3293, %fd3292, %fd3219;
	sub.f64 	%fd3294, %fd3293, %fd3219;
	add.f64 	%fd3295, %fd3294, %fd3219;
	sub.f64 	%fd3296, %fd3295, %fd3219;
	add.f64 	%fd3297, %fd3296, %fd3219;
	sub.f64 	%fd3298, %fd3297, %fd3219;
	add.f64 	%fd3299, %fd3298, %fd3219;
	sub.f64 	%fd3300, %fd3299, %fd3219;
	add.f64 	%fd3301, %fd3300, %fd3219;
	sub.f64 	%fd3302, %fd3301, %fd3219;
	add.f64 	%fd3303, %fd3302, %fd3219;
	sub.f64 	%fd3304, %fd3303, %fd3219;
	add.f64 	%fd3305, %fd3304, %fd3219;
	sub.f64 	%fd3306, %fd3305, %fd3219;
	add.f64 	%fd3307, %fd3306, %fd3219;
	sub.f64 	%fd3308, %fd3307, %fd3219;
	add.f64 	%fd3309, %fd3308, %fd3219;
	sub.f64 	%fd3310, %fd3309, %fd3219;
	add.f64 	%fd3311, %fd3310, %fd3219;
	sub.f64 	%fd3312, %fd3311, %fd3219;
	add.f64 	%fd3313, %fd3312, %fd3219;
	sub.f64 	%fd3314, %fd3313, %fd3219;
	add.f64 	%fd3315, %fd3314, %fd3219;
	sub.f64 	%fd3316, %fd3315, %fd3219;
	add.f64 	%fd3317, %fd3316, %fd3219;
	sub.f64 	%fd3318, %fd3317, %fd3219;
	add.f64 	%fd3319, %fd3318, %fd3219;
	sub.f64 	%fd3320, %fd3319, %fd3219;
	add.s32 	%r69, %r68, %r57;
	ld.shared.f64 	%fd3321, [%r69];
	mul.f64 	%fd3322, %fd13, %fd3321;
	add.f64 	%fd3323, %fd3320, %fd3322;
	add.f64 	%fd3324, %fd3323, %fd3322;
	sub.f64 	%fd3325, %fd3324, %fd3322;
	add.f64 	%fd3326, %fd3325, %fd3322;
	sub.f64 	%fd3327, %fd3326, %fd3322;
	add.f64 	%fd3328, %fd3327, %fd3322;
	sub.f64 	%fd3329, %fd3328, %fd3322;
	add.f64 	%fd3330, %fd3329, %fd3322;
	sub.f64 	%fd3331, %fd3330, %fd3322;
	add.f64 	%fd3332, %fd3331, %fd3322;
	sub.f64 	%fd3333, %fd3332, %fd3322;
	add.f64 	%fd3334, %fd3333, %fd3322;
	sub.f64 	%fd3335, %fd3334, %fd3322;
	add.f64 	%fd3336, %fd3335, %fd3322;
	sub.f64 	%fd3337, %fd3336, %fd3322;
	add.f64 	%fd3338, %fd3337, %fd3322;
	sub.f64 	%fd3339, %fd3338, %fd3322;
	add.f64 	%fd3340, %fd3339, %fd3322;
	sub.f64 	%fd3341, %fd3340, %fd3322;
	add.f64 	%fd3342, %fd3341, %fd3322;
	sub.f64 	%fd3343, %fd3342, %fd3322;
	add.f64 	%fd3344, %fd3343, %fd3322;
	sub.f64 	%fd3345, %fd3344, %fd3322;
	add.f64 	%fd3346, %fd3345, %fd3322;
	sub.f64 	%fd3347, %fd3346, %fd3322;
	add.f64 	%fd3348, %fd3347, %fd3322;
	sub.f64 	%fd3349, %fd3348, %fd3322;
	add.f64 	%fd3350, %fd3349, %fd3322;
	sub.f64 	%fd3351, %fd3350, %fd3322;
	add.f64 	%fd3352, %fd3351, %fd3322;
	sub.f64 	%fd3353, %fd3352, %fd3322;
	add.f64 	%fd3354, %fd3353, %fd3322;
	sub.f64 	%fd3355, %fd3354, %fd3322;
	add.f64 	%fd3356, %fd3355, %fd3322;
	sub.f64 	%fd3357, %fd3356, %fd3322;
	add.f64 	%fd3358, %fd3357, %fd3322;
	sub.f64 	%fd3359, %fd3358, %fd3322;
	add.f64 	%fd3360, %fd3359, %fd3322;
	sub.f64 	%fd3361, %fd3360, %fd3322;
	add.f64 	%fd3362, %fd3361, %fd3322;
	sub.f64 	%fd3363, %fd3362, %fd3322;
	add.f64 	%fd3364, %fd3363, %fd3322;
	sub.f64 	%fd3365, %fd3364, %fd3322;
	add.f64 	%fd3366, %fd3365, %fd3322;
	sub.f64 	%fd3367, %fd3366, %fd3322;
	add.f64 	%fd3368, %fd3367, %fd3322;
	sub.f64 	%fd3369, %fd3368, %fd3322;
	add.f64 	%fd3370, %fd3369, %fd3322;
	sub.f64 	%fd3371, %fd3370, %fd3322;
	add.f64 	%fd3372, %fd3371, %fd3322;
	sub.f64 	%fd3373, %fd3372, %fd3322;
	add.f64 	%fd3374, %fd3373, %fd3322;
	sub.f64 	%fd3375, %fd3374, %fd3322;
	add.f64 	%fd3376, %fd3375, %fd3322;
	sub.f64 	%fd3377, %fd3376, %fd3322;
	add.f64 	%fd3378, %fd3377, %fd3322;
	sub.f64 	%fd3379, %fd3378, %fd3322;
	add.f64 	%fd3380, %fd3379, %fd3322;
	sub.f64 	%fd3381, %fd3380, %fd3322;
	add.f64 	%fd3382, %fd3381, %fd3322;
	sub.f64 	%fd3383, %fd3382, %fd3322;
	add.f64 	%fd3384, %fd3383, %fd3322;
	sub.f64 	%fd3385, %fd3384, %fd3322;
	add.f64 	%fd3386, %fd3385, %fd3322;
	sub.f64 	%fd3387, %fd3386, %fd3322;
	add.f64 	%fd3388, %fd3387, %fd3322;
	sub.f64 	%fd3389, %fd3388, %fd3322;
	add.f64 	%fd3390, %fd3389, %fd3322;
	sub.f64 	%fd3391, %fd3390, %fd3322;
	add.f64 	%fd3392, %fd3391, %fd3322;
	sub.f64 	%fd3393, %fd3392, %fd3322;
	add.f64 	%fd3394, %fd3393, %fd3322;
	sub.f64 	%fd3395, %fd3394, %fd3322;
	add.f64 	%fd3396, %fd3395, %fd3322;
	sub.f64 	%fd3397, %fd3396, %fd3322;
	add.f64 	%fd3398, %fd3397, %fd3322;
	sub.f64 	%fd3399, %fd3398, %fd3322;
	add.f64 	%fd3400, %fd3399, %fd3322;
	sub.f64 	%fd3401, %fd3400, %fd3322;
	add.f64 	%fd3402, %fd3401, %fd3322;
	sub.f64 	%fd3403, %fd3402, %fd3322;
	add.f64 	%fd3404, %fd3403, %fd3322;
	sub.f64 	%fd3405, %fd3404, %fd3322;
	add.f64 	%fd3406, %fd3405, %fd3322;
	sub.f64 	%fd3407, %fd3406, %fd3322;
	add.f64 	%fd3408, %fd3407, %fd3322;
	sub.f64 	%fd3409, %fd3408, %fd3322;
	add.f64 	%fd3410, %fd3409, %fd3322;
	sub.f64 	%fd3411, %fd3410, %fd3322;
	add.f64 	%fd3412, %fd3411, %fd3322;
	sub.f64 	%fd3413, %fd3412, %fd3322;
	add.f64 	%fd3414, %fd3413, %fd3322;
	sub.f64 	%fd3415, %fd3414, %fd3322;
	add.f64 	%fd3416, %fd3415, %fd3322;
	sub.f64 	%fd3417, %fd3416, %fd3322;
	add.f64 	%fd3418, %fd3417, %fd3322;
	sub.f64 	%fd3419, %fd3418, %fd3322;
	add.f64 	%fd3420, %fd3419, %fd3322;
	sub.f64 	%fd3421, %fd3420, %fd3322;
	add.f64 	%fd3422, %fd3421, %fd3322;
	sub.f64 	%fd3423, %fd3422, %fd3322;
	add.s32 	%r70, %r69, %r57;
	ld.shared.f64 	%fd3424, [%r70];
	mul.f64 	%fd3425, %fd14, %fd3424;
	add.f64 	%fd3426, %fd3423, %fd3425;
	add.f64 	%fd3427, %fd3426, %fd3425;
	sub.f64 	%fd3428, %fd3427, %fd3425;
	add.f64 	%fd3429, %fd3428, %fd3425;
	sub.f64 	%fd3430, %fd3429, %fd3425;
	add.f64 	%fd3431, %fd3430, %fd3425;
	sub.f64 	%fd3432, %fd3431, %fd3425;
	add.f64 	%fd3433, %fd3432, %fd3425;
	sub.f64 	%fd3434, %fd3433, %fd3425;
	add.f64 	%fd3435, %fd3434, %fd3425;
	sub.f64 	%fd3436, %fd3435, %fd3425;
	add.f64 	%fd3437, %fd3436, %fd3425;
	sub.f64 	%fd3438, %fd3437, %fd3425;
	add.f64 	%fd3439, %fd3438, %fd3425;
	sub.f64 	%fd3440, %fd3439, %fd3425;
	add.f64 	%fd3441, %fd3440, %fd3425;
	sub.f64 	%fd3442, %fd3441, %fd3425;
	add.f64 	%fd3443, %fd3442, %fd3425;
	sub.f64 	%fd3444, %fd3443, %fd3425;
	add.f64 	%fd3445, %fd3444, %fd3425;
	sub.f64 	%fd3446, %fd3445, %fd3425;
	add.f64 	%fd3447, %fd3446, %fd3425;
	sub.f64 	%fd3448, %fd3447, %fd3425;
	add.f64 	%fd3449, %fd3448, %fd3425;
	sub.f64 	%fd3450, %fd3449, %fd3425;
	add.f64 	%fd3451, %fd3450, %fd3425;
	sub.f64 	%fd3452, %fd3451, %fd3425;
	add.f64 	%fd3453, %fd3452, %fd3425;
	sub.f64 	%fd3454, %fd3453, %fd3425;
	add.f64 	%fd3455, %fd3454, %fd3425;
	sub.f64 	%fd3456, %fd3455, %fd3425;
	add.f64 	%fd3457, %fd3456, %fd3425;
	sub.f64 	%fd3458, %fd3457, %fd3425;
	add.f64 	%fd3459, %fd3458, %fd3425;
	sub.f64 	%fd3460, %fd3459, %fd3425;
	add.f64 	%fd3461, %fd3460, %fd3425;
	sub.f64 	%fd3462, %fd3461, %fd3425;
	add.f64 	%fd3463, %fd3462, %fd3425;
	sub.f64 	%fd3464, %fd3463, %fd3425;
	add.f64 	%fd3465, %fd3464, %fd3425;
	sub.f64 	%fd3466, %fd3465, %fd3425;
	add.f64 	%fd3467, %fd3466, %fd3425;
	sub.f64 	%fd3468, %fd3467, %fd3425;
	add.f64 	%fd3469, %fd3468, %fd3425;
	sub.f64 	%fd3470, %fd3469, %fd3425;
	add.f64 	%fd3471, %fd3470, %fd3425;
	sub.f64 	%fd3472, %fd3471, %fd3425;
	add.f64 	%fd3473, %fd3472, %fd3425;
	sub.f64 	%fd3474, %fd3473, %fd3425;
	add.f64 	%fd3475, %fd3474, %fd3425;
	sub.f64 	%fd3476, %fd3475, %fd3425;
	add.f64 	%fd3477, %fd3476, %fd3425;
	sub.f64 	%fd3478, %fd3477, %fd3425;
	add.f64 	%fd3479, %fd3478, %fd3425;
	sub.f64 	%fd3480, %fd3479, %fd3425;
	add.f64 	%fd3481, %fd3480, %fd3425;
	sub.f64 	%fd3482, %fd3481, %fd3425;
	add.f64 	%fd3483, %fd3482, %fd3425;
	sub.f64 	%fd3484, %fd3483, %fd3425;
	add.f64 	%fd3485, %fd3484, %fd3425;
	sub.f64 	%fd3486, %fd3485, %fd3425;
	add.f64 	%fd3487, %fd3486, %fd3425;
	sub.f64 	%fd3488, %fd3487, %fd3425;
	add.f64 	%fd3489, %fd3488, %fd3425;
	sub.f64 	%fd3490, %fd3489, %fd3425;
	add.f64 	%fd3491, %fd3490, %fd3425;
	sub.f64 	%fd3492, %fd3491, %fd3425;
	add.f64 	%fd3493, %fd3492, %fd3425;
	sub.f64 	%fd3494, %fd3493, %fd3425;
	add.f64 	%fd3495, %fd3494, %fd3425;
	sub.f64 	%fd3496, %fd3495, %fd3425;
	add.f64 	%fd3497, %fd3496, %fd3425;
	sub.f64 	%fd3498, %fd3497, %fd3425;
	add.f64 	%fd3499, %fd3498, %fd3425;
	sub.f64 	%fd3500, %fd3499, %fd3425;
	add.f64 	%fd3501, %fd3500, %fd3425;
	sub.f64 	%fd3502, %fd3501, %fd3425;
	add.f64 	%fd3503, %fd3502, %fd3425;
	sub.f64 	%fd3504, %fd3503, %fd3425;
	add.f64 	%fd3505, %fd3504, %fd3425;
	sub.f64 	%fd3506, %fd3505, %fd3425;
	add.f64 	%fd3507, %fd3506, %fd3425;
	sub.f64 	%fd3508, %fd3507, %fd3425;
	add.f64 	%fd3509, %fd3508, %fd3425;
	sub.f64 	%fd3510, %fd3509, %fd3425;
	add.f64 	%fd3511, %fd3510, %fd3425;
	sub.f64 	%fd3512, %fd3511, %fd3425;
	add.f64 	%fd3513, %fd3512, %fd3425;
	sub.f64 	%fd3514, %fd3513, %fd3425;
	add.f64 	%fd3515, %fd3514, %fd3425;
	sub.f64 	%fd3516, %fd3515, %fd3425;
	add.f64 	%fd3517, %fd3516, %fd3425;
	sub.f64 	%fd3518, %fd3517, %fd3425;
	add.f64 	%fd3519, %fd3518, %fd3425;
	sub.f64 	%fd3520, %fd3519, %fd3425;
	add.f64 	%fd3521, %fd3520, %fd3425;
	sub.f64 	%fd3522, %fd3521, %fd3425;
	add.f64 	%fd3523, %fd3522, %fd3425;
	sub.f64 	%fd3524, %fd3523, %fd3425;
	add.f64 	%fd3525, %fd3524, %fd3425;
	sub.f64 	%fd3526, %fd3525, %fd3425;
	add.s32 	%r71, %r70, %r57;
	ld.shared.f64 	%fd3527, [%r71];
	mul.f64 	%fd3528, %fd15, %fd3527;
	add.f64 	%fd3529, %fd3526, %fd3528;
	add.f64 	%fd3530, %fd3529, %fd3528;
	sub.f64 	%fd3531, %fd3530, %fd3528;
	add.f64 	%fd3532, %fd3531, %fd3528;
	sub.f64 	%fd3533, %fd3532, %fd3528;
	add.f64 	%fd3534, %fd3533, %fd3528;
	sub.f64 	%fd3535, %fd3534, %fd3528;
	add.f64 	%fd3536, %fd3535, %fd3528;
	sub.f64 	%fd3537, %fd3536, %fd3528;
	add.f64 	%fd3538, %fd3537, %fd3528;
	sub.f64 	%fd3539, %fd3538, %fd3528;
	add.f64 	%fd3540, %fd3539, %fd3528;
	sub.f64 	%fd3541, %fd3540, %fd3528;
	add.f64 	%fd3542, %fd3541, %fd3528;
	sub.f64 	%fd3543, %fd3542, %fd3528;
	add.f64 	%fd3544, %fd3543, %fd3528;
	sub.f64 	%fd3545, %fd3544, %fd3528;
	add.f64 	%fd3546, %fd3545, %fd3528;
	sub.f64 	%fd3547, %fd3546, %fd3528;
	add.f64 	%fd3548, %fd3547, %fd3528;
	sub.f64 	%fd3549, %fd3548, %fd3528;
	add.f64 	%fd3550, %fd3549, %fd3528;
	sub.f64 	%fd3551, %fd3550, %fd3528;
	add.f64 	%fd3552, %fd3551, %fd3528;
	sub.f64 	%fd3553, %fd3552, %fd3528;
	add.f64 	%fd3554, %fd3553, %fd3528;
	sub.f64 	%fd3555, %fd3554, %fd3528;
	add.f64 	%fd3556, %fd3555, %fd3528;
	sub.f64 	%fd3557, %fd3556, %fd3528;
	add.f64 	%fd3558, %fd3557, %fd3528;
	sub.f64 	%fd3559, %fd3558, %fd3528;
	add.f64 	%fd3560, %fd3559, %fd3528;
	sub.f64 	%fd3561, %fd3560, %fd3528;
	add.f64 	%fd3562, %fd3561, %fd3528;
	sub.f64 	%fd3563, %fd3562, %fd3528;
	add.f64 	%fd3564, %fd3563, %fd3528;
	sub.f64 	%fd3565, %fd3564, %fd3528;
	add.f64 	%fd3566, %fd3565, %fd3528;
	sub.f64 	%fd3567, %fd3566, %fd3528;
	add.f64 	%fd3568, %fd3567, %fd3528;
	sub.f64 	%fd3569, %fd3568, %fd3528;
	add.f64 	%fd3570, %fd3569, %fd3528;
	sub.f64 	%fd3571, %fd3570, %fd3528;
	add.f64 	%fd3572, %fd3571, %fd3528;
	sub.f64 	%fd3573, %fd3572, %fd3528;
	add.f64 	%fd3574, %fd3573, %fd3528;
	sub.f64 	%fd3575, %fd3574, %fd3528;
	add.f64 	%fd3576, %fd3575, %fd3528;
	sub.f64 	%fd3577, %fd3576, %fd3528;
	add.f64 	%fd3578, %fd3577, %fd3528;
	sub.f64 	%fd3579, %fd3578, %fd3528;
	add.f64 	%fd3580, %fd3579, %fd3528;
	sub.f64 	%fd3581, %fd3580, %fd3528;
	add.f64 	%fd3582, %fd3581, %fd3528;
	sub.f64 	%fd3583, %fd3582, %fd3528;
	add.f64 	%fd3584, %fd3583, %fd3528;
	sub.f64 	%fd3585, %fd3584, %fd3528;
	add.f64 	%fd3586, %fd3585, %fd3528;
	sub.f64 	%fd3587, %fd3586, %fd3528;
	add.f64 	%fd3588, %fd3587, %fd3528;
	sub.f64 	%fd3589, %fd3588, %fd3528;
	add.f64 	%fd3590, %fd3589, %fd3528;
	sub.f64 	%fd3591, %fd3590, %fd3528;
	add.f64 	%fd3592, %fd3591, %fd3528;
	sub.f64 	%fd3593, %fd3592, %fd3528;
	add.f64 	%fd3594, %fd3593, %fd3528;
	sub.f64 	%fd3595, %fd3594, %fd3528;
	add.f64 	%fd3596, %fd3595, %fd3528;
	sub.f64 	%fd3597, %fd3596, %fd3528;
	add.f64 	%fd3598, %fd3597, %fd3528;
	sub.f64 	%fd3599, %fd3598, %fd3528;
	add.f64 	%fd3600, %fd3599, %fd3528;
	sub.f64 	%fd3601, %fd3600, %fd3528;
	add.f64 	%fd3602, %fd3601, %fd3528;
	sub.f64 	%fd3603, %fd3602, %fd3528;
	add.f64 	%fd3604, %fd3603, %fd3528;
	sub.f64 	%fd3605, %fd3604, %fd3528;
	add.f64 	%fd3606, %fd3605, %fd3528;
	sub.f64 	%fd3607, %fd3606, %fd3528;
	add.f64 	%fd3608, %fd3607, %fd3528;
	sub.f64 	%fd3609, %fd3608, %fd3528;
	add.f64 	%fd3610, %fd3609, %fd3528;
	sub.f64 	%fd3611, %fd3610, %fd3528;
	add.f64 	%fd3612, %fd3611, %fd3528;
	sub.f64 	%fd3613, %fd3612, %fd3528;
	add.f64 	%fd3614, %fd3613, %fd3528;
	sub.f64 	%fd3615, %fd3614, %fd3528;
	add.f64 	%fd3616, %fd3615, %fd3528;
	sub.f64 	%fd3617, %fd3616, %fd3528;
	add.f64 	%fd3618, %fd3617, %fd3528;
	sub.f64 	%fd3619, %fd3618, %fd3528;
	add.f64 	%fd3620, %fd3619, %fd3528;
	sub.f64 	%fd3621, %fd3620, %fd3528;
	add.f64 	%fd3622, %fd3621, %fd3528;
	sub.f64 	%fd3623, %fd3622, %fd3528;
	add.f64 	%fd3624, %fd3623, %fd3528;
	sub.f64 	%fd3625, %fd3624, %fd3528;
	add.f64 	%fd3626, %fd3625, %fd3528;
	sub.f64 	%fd3627, %fd3626, %fd3528;
	add.f64 	%fd3628, %fd3627, %fd3528;
	sub.f64 	%fd3629, %fd3628, %fd3528;
	add.s32 	%r72, %r71, %r57;
	ld.shared.f64 	%fd3630, [%r72];
	mul.f64 	%fd3631, %fd16, %fd3630;
	add.f64 	%fd3632, %fd3629, %fd3631;
	add.f64 	%fd3633, %fd3632, %fd3631;
	sub.f64 	%fd3634, %fd3633, %fd3631;
	add.f64 	%fd3635, %fd3634, %fd3631;
	sub.f64 	%fd3636, %fd3635, %fd3631;
	add.f64 	%fd3637, %fd3636, %fd3631;
	sub.f64 	%fd3638, %fd3637, %fd3631;
	add.f64 	%fd3639, %fd3638, %fd3631;
	sub.f64 	%fd3640, %fd3639, %fd3631;
	add.f64 	%fd3641, %fd3640, %fd3631;
	sub.f64 	%fd3642, %fd3641, %fd3631;
	add.f64 	%fd3643, %fd3642, %fd3631;
	sub.f64 	%fd3644, %fd3643, %fd3631;
	add.f64 	%fd3645, %fd3644, %fd3631;
	sub.f64 	%fd3646, %fd3645, %fd3631;
	add.f64 	%fd3647, %fd3646, %fd3631;
	sub.f64 	%fd3648, %fd3647, %fd3631;
	add.f64 	%fd3649, %fd3648, %fd3631;
	sub.f64 	%fd3650, %fd3649, %fd3631;
	add.f64 	%fd3651, %fd3650, %fd3631;
	sub.f64 	%fd3652, %fd3651, %fd3631;
	add.f64 	%fd3653, %fd3652, %fd3631;
	sub.f64 	%fd3654, %fd3653, %fd3631;
	add.f64 	%fd3655, %fd3654, %fd3631;
	sub.f64 	%fd3656, %fd3655, %fd3631;
	add.f64 	%fd3657, %fd3656, %fd3631;
	sub.f64 	%fd3658, %fd3657, %fd3631;
	add.f64 	%fd3659, %fd3658, %fd3631;
	sub.f64 	%fd3660, %fd3659, %fd3631;
	add.f64 	%fd3661, %fd3660, %fd3631;
	sub.f64 	%fd3662, %fd3661, %fd3631;
	add.f64 	%fd3663, %fd3662, %fd3631;
	sub.f64 	%fd3664, %fd3663, %fd3631;
	add.f64 	%fd3665, %fd3664, %fd3631;
	sub.f64 	%fd3666, %fd3665, %fd3631;
	add.f64 	%fd3667, %fd3666, %fd3631;
	sub.f64 	%fd3668, %fd3667, %fd3631;
	add.f64 	%fd3669, %fd3668, %fd3631;
	sub.f64 	%fd3670, %fd3669, %fd3631;
	add.f64 	%fd3671, %fd3670, %fd3631;
	sub.f64 	%fd3672, %fd3671, %fd3631;
	add.f64 	%fd3673, %fd3672, %fd3631;
	sub.f64 	%fd3674, %fd3673, %fd3631;
	add.f64 	%fd3675, %fd3674, %fd3631;
	sub.f64 	%fd3676, %fd3675, %fd3631;
	add.f64 	%fd3677, %fd3676, %fd3631;
	sub.f64 	%fd3678, %fd3677, %fd3631;
	add.f64 	%fd3679, %fd3678, %fd3631;
	sub.f64 	%fd3680, %fd3679, %fd3631;
	add.f64 	%fd3681, %fd3680, %fd3631;
	sub.f64 	%fd3682, %fd3681, %fd3631;
	add.f64 	%fd3683, %fd3682, %fd3631;
	sub.f64 	%fd3684, %fd3683, %fd3631;
	add.f64 	%fd3685, %fd3684, %fd3631;
	sub.f64 	%fd3686, %fd3685, %fd3631;
	add.f64 	%fd3687, %fd3686, %fd3631;
	sub.f64 	%fd3688, %fd3687, %fd3631;
	add.f64 	%fd3689, %fd3688, %fd3631;
	sub.f64 	%fd3690, %fd3689, %fd3631;
	add.f64 	%fd3691, %fd3690, %fd3631;
	sub.f64 	%fd3692, %fd3691, %fd3631;
	add.f64 	%fd3693, %fd3692, %fd3631;
	sub.f64 	%fd3694, %fd3693, %fd3631;
	add.f64 	%fd3695, %fd3694, %fd3631;
	sub.f64 	%fd3696, %fd3695, %fd3631;
	add.f64 	%fd3697, %fd3696, %fd3631;
	sub.f64 	%fd3698, %fd3697, %fd3631;
	add.f64 	%fd3699, %fd3698, %fd3631;
	sub.f64 	%fd3700, %fd3699, %fd3631;
	add.f64 	%fd3701, %fd3700, %fd3631;
	sub.f64 	%fd3702, %fd3701, %fd3631;
	add.f64 	%fd3703, %fd3702, %fd3631;
	sub.f64 	%fd3704, %fd3703, %fd3631;
	add.f64 	%fd3705, %fd3704, %fd3631;
	sub.f64 	%fd3706, %fd3705, %fd3631;
	add.f64 	%fd3707, %fd3706, %fd3631;
	sub.f64 	%fd3708, %fd3707, %fd3631;
	add.f64 	%fd3709, %fd3708, %fd3631;
	sub.f64 	%fd3710, %fd3709, %fd3631;
	add.f64 	%fd3711, %fd3710, %fd3631;
	sub.f64 	%fd3712, %fd3711, %fd3631;
	add.f64 	%fd3713, %fd3712, %fd3631;
	sub.f64 	%fd3714, %fd3713, %fd3631;
	add.f64 	%fd3715, %fd3714, %fd3631;
	sub.f64 	%fd3716, %fd3715, %fd3631;
	add.f64 	%fd3717, %fd3716, %fd3631;
	sub.f64 	%fd3718, %fd3717, %fd3631;
	add.f64 	%fd3719, %fd3718, %fd3631;
	sub.f64 	%fd3720, %fd3719, %fd3631;
	add.f64 	%fd3721, %fd3720, %fd3631;
	sub.f64 	%fd3722, %fd3721, %fd3631;
	add.f64 	%fd3723, %fd3722, %fd3631;
	sub.f64 	%fd3724, %fd3723, %fd3631;
	add.f64 	%fd3725, %fd3724, %fd3631;
	sub.f64 	%fd3726, %fd3725, %fd3631;
	add.f64 	%fd3727, %fd3726, %fd3631;
	sub.f64 	%fd3728, %fd3727, %fd3631;
	add.f64 	%fd3729, %fd3728, %fd3631;
	sub.f64 	%fd3730, %fd3729, %fd3631;
	add.f64 	%fd3731, %fd3730, %fd3631;
	sub.f64 	%fd3732, %fd3731, %fd3631;
	add.s32 	%r73, %r72, %r57;
	ld.shared.f64 	%fd3733, [%r73];
	mul.f64 	%fd3734, %fd17, %fd3733;
	add.f64 	%fd3735, %fd3732, %fd3734;
	add.f64 	%fd3736, %fd3735, %fd3734;
	sub.f64 	%fd3737, %fd3736, %fd3734;
	add.f64 	%fd3738, %fd3737, %fd3734;
	sub.f64 	%fd3739, %fd3738, %fd3734;
	add.f64 	%fd3740, %fd3739, %fd3734;
	sub.f64 	%fd3741, %fd3740, %fd3734;
	add.f64 	%fd3742, %fd3741, %fd3734;
	sub.f64 	%fd3743, %fd3742, %fd3734;
	add.f64 	%fd3744, %fd3743, %fd3734;
	sub.f64 	%fd3745, %fd3744, %fd3734;
	add.f64 	%fd3746, %fd3745, %fd3734;
	sub.f64 	%fd3747, %fd3746, %fd3734;
	add.f64 	%fd3748, %fd3747, %fd3734;
	sub.f64 	%fd3749, %fd3748, %fd3734;
	add.f64 	%fd3750, %fd3749, %fd3734;
	sub.f64 	%fd3751, %fd3750, %fd3734;
	add.f64 	%fd3752, %fd3751, %fd3734;
	sub.f64 	%fd3753, %fd3752, %fd3734;
	add.f64 	%fd3754, %fd3753, %fd3734;
	sub.f64 	%fd3755, %fd3754, %fd3734;
	add.f64 	%fd3756, %fd3755, %fd3734;
	sub.f64 	%fd3757, %fd3756, %fd3734;
	add.f64 	%fd3758, %fd3757, %fd3734;
	sub.f64 	%fd3759, %fd3758, %fd3734;
	add.f64 	%fd3760, %fd3759, %fd3734;
	sub.f64 	%fd3761, %fd3760, %fd3734;
	add.f64 	%fd3762, %fd3761, %fd3734;
	sub.f64 	%fd3763, %fd3762, %fd3734;
	add.f64 	%fd3764, %fd3763, %fd3734;
	sub.f64 	%fd3765, %fd3764, %fd3734;
	add.f64 	%fd3766, %fd3765, %fd3734;
	sub.f64 	%fd3767, %fd3766, %fd3734;
	add.f64 	%fd3768, %fd3767, %fd3734;
	sub.f64 	%fd3769, %fd3768, %fd3734;
	add.f64 	%fd3770, %fd3769, %fd3734;
	sub.f64 	%fd3771, %fd3770, %fd3734;
	add.f64 	%fd3772, %fd3771, %fd3734;
	sub.f64 	%fd3773, %fd3772, %fd3734;
	add.f64 	%fd3774, %fd3773, %fd3734;
	sub.f64 	%fd3775, %fd3774, %fd3734;
	add.f64 	%fd3776, %fd3775, %fd3734;
	sub.f64 	%fd3777, %fd3776, %fd3734;
	add.f64 	%fd3778, %fd3777, %fd3734;
	sub.f64 	%fd3779, %fd3778, %fd3734;
	add.f64 	%fd3780, %fd3779, %fd3734;
	sub.f64 	%fd3781, %fd3780, %fd3734;
	add.f64 	%fd3782, %fd3781, %fd3734;
	sub.f64 	%fd3783, %fd3782, %fd3734;
	add.f64 	%fd3784, %fd3783, %fd3734;
	sub.f64 	%fd3785, %fd3784, %fd3734;
	add.f64 	%fd3786, %fd3785, %fd3734;
	sub.f64 	%fd3787, %fd3786, %fd3734;
	add.f64 	%fd3788, %fd3787, %fd3734;
	sub.f64 	%fd3789, %fd3788, %fd3734;
	add.f64 	%fd3790, %fd3789, %fd3734;
	sub.f64 	%fd3791, %fd3790, %fd3734;
	add.f64 	%fd3792, %fd3791, %fd3734;
	sub.f64 	%fd3793, %fd3792, %fd3734;
	add.f64 	%fd3794, %fd3793, %fd3734;
	sub.f64 	%fd3795, %fd3794, %fd3734;
	add.f64 	%fd3796, %fd3795, %fd3734;
	sub.f64 	%fd3797, %fd3796, %fd3734;
	add.f64 	%fd3798, %fd3797, %fd3734;
	sub.f64 	%fd3799, %fd3798, %fd3734;
	add.f64 	%fd3800, %fd3799, %fd3734;
	sub.f64 	%fd3801, %fd3800, %fd3734;
	add.f64 	%fd3802, %fd3801, %fd3734;
	sub.f64 	%fd3803, %fd3802, %fd3734;
	add.f64 	%fd3804, %fd3803, %fd3734;
	sub.f64 	%fd3805, %fd3804, %fd3734;
	add.f64 	%fd3806, %fd3805, %fd3734;
	sub.f64 	%fd3807, %fd3806, %fd3734;
	add.f64 	%fd3808, %fd3807, %fd3734;
	sub.f64 	%fd3809, %fd3808, %fd3734;
	add.f64 	%fd3810, %fd3809, %fd3734;
	sub.f64 	%fd3811, %fd3810, %fd3734;
	add.f64 	%fd3812, %fd3811, %fd3734;
	sub.f64 	%fd3813, %fd3812, %fd3734;
	add.f64 	%fd3814, %fd3813, %fd3734;
	sub.f64 	%fd3815, %fd3814, %fd3734;
	add.f64 	%fd3816, %fd3815, %fd3734;
	sub.f64 	%fd3817, %fd3816, %fd3734;
	add.f64 	%fd3818, %fd3817, %fd3734;
	sub.f64 	%fd3819, %fd3818, %fd3734;
	add.f64 	%fd3820, %fd3819, %fd3734;
	sub.f64 	%fd3821, %fd3820, %fd3734;
	add.f64 	%fd3822, %fd3821, %fd3734;
	sub.f64 	%fd3823, %fd3822, %fd3734;
	add.f64 	%fd3824, %fd3823, %fd3734;
	sub.f64 	%fd3825, %fd3824, %fd3734;
	add.f64 	%fd3826, %fd3825, %fd3734;
	sub.f64 	%fd3827, %fd3826, %fd3734;
	add.f64 	%fd3828, %fd3827, %fd3734;
	sub.f64 	%fd3829, %fd3828, %fd3734;
	add.f64 	%fd3830, %fd3829, %fd3734;
	sub.f64 	%fd3831, %fd3830, %fd3734;
	add.f64 	%fd3832, %fd3831, %fd3734;
	sub.f64 	%fd3833, %fd3832, %fd3734;
	add.f64 	%fd3834, %fd3833, %fd3734;
	sub.f64 	%fd3835, %fd3834, %fd3734;
	add.s32 	%r74, %r73, %r57;
	ld.shared.f64 	%fd3836, [%r74];
	mul.f64 	%fd3837, %fd18, %fd3836;
	add.f64 	%fd3838, %fd3835, %fd3837;
	add.f64 	%fd3839, %fd3838, %fd3837;
	sub.f64 	%fd3840, %fd3839, %fd3837;
	add.f64 	%fd3841, %fd3840, %fd3837;
	sub.f64 	%fd3842, %fd3841, %fd3837;
	add.f64 	%fd3843, %fd3842, %fd3837;
	sub.f64 	%fd3844, %fd3843, %fd3837;
	add.f64 	%fd3845, %fd3844, %fd3837;
	sub.f64 	%fd3846, %fd3845, %fd3837;
	add.f64 	%fd3847, %fd3846, %fd3837;
	sub.f64 	%fd3848, %fd3847, %fd3837;
	add.f64 	%fd3849, %fd3848, %fd3837;
	sub.f64 	%fd3850, %fd3849, %fd3837;
	add.f64 	%fd3851, %fd3850, %fd3837;
	sub.f64 	%fd3852, %fd3851, %fd3837;
	add.f64 	%fd3853, %fd3852, %fd3837;
	sub.f64 	%fd3854, %fd3853, %fd3837;
	add.f64 	%fd3855, %fd3854, %fd3837;
	sub.f64 	%fd3856, %fd3855, %fd3837;
	add.f64 	%fd3857, %fd3856, %fd3837;
	sub.f64 	%fd3858, %fd3857, %fd3837;
	add.f64 	%fd3859, %fd3858, %fd3837;
	sub.f64 	%fd3860, %fd3859, %fd3837;
	add.f64 	%fd3861, %fd3860, %fd3837;
	sub.f64 	%fd3862, %fd3861, %fd3837;
	add.f64 	%fd3863, %fd3862, %fd3837;
	sub.f64 	%fd3864, %fd3863, %fd3837;
	add.f64 	%fd3865, %fd3864, %fd3837;
	sub.f64 	%fd3866, %fd3865, %fd3837;
	add.f64 	%fd3867, %fd3866, %fd3837;
	sub.f64 	%fd3868, %fd3867, %fd3837;
	add.f64 	%fd3869, %fd3868, %fd3837;
	sub.f64 	%fd3870, %fd3869, %fd3837;
	add.f64 	%fd3871, %fd3870, %fd3837;
	sub.f64 	%fd3872, %fd3871, %fd3837;
	add.f64 	%fd3873, %fd3872, %fd3837;
	sub.f64 	%fd3874, %fd3873, %fd3837;
	add.f64 	%fd3875, %fd3874, %fd3837;
	sub.f64 	%fd3876, %fd3875, %fd3837;
	add.f64 	%fd3877, %fd3876, %fd3837;
	sub.f64 	%fd3878, %fd3877, %fd3837;
	add.f64 	%fd3879, %fd3878, %fd3837;
	sub.f64 	%fd3880, %fd3879, %fd3837;
	add.f64 	%fd3881, %fd3880, %fd3837;
	sub.f64 	%fd3882, %fd3881, %fd3837;
	add.f64 	%fd3883, %fd3882, %fd3837;
	sub.f64 	%fd3884, %fd3883, %fd3837;
	add.f64 	%fd3885, %fd3884, %fd3837;
	sub.f64 	%fd3886, %fd3885, %fd3837;
	add.f64 	%fd3887, %fd3886, %fd3837;
	sub.f64 	%fd3888, %fd3887, %fd3837;
	add.f64 	%fd3889, %fd3888, %fd3837;
	sub.f64 	%fd3890, %fd3889, %fd3837;
	add.f64 	%fd3891, %fd3890, %fd3837;
	sub.f64 	%fd3892, %fd3891, %fd3837;
	add.f64 	%fd3893, %fd3892, %fd3837;
	sub.f64 	%fd3894, %fd3893, %fd3837;
	add.f64 	%fd3895, %fd3894, %fd3837;
	sub.f64 	%fd3896, %fd3895, %fd3837;
	add.f64 	%fd3897, %fd3896, %fd3837;
	sub.f64 	%fd3898, %fd3897, %fd3837;
	add.f64 	%fd3899, %fd3898, %fd3837;
	sub.f64 	%fd3900, %fd3899, %fd3837;
	add.f64 	%fd3901, %fd3900, %fd3837;
	sub.f64 	%fd3902, %fd3901, %fd3837;
	add.f64 	%fd3903, %fd3902, %fd3837;
	sub.f64 	%fd3904, %fd3903, %fd3837;
	add.f64 	%fd3905, %fd3904, %fd3837;
	sub.f64 	%fd3906, %fd3905, %fd3837;
	add.f64 	%fd3907, %fd3906, %fd3837;
	sub.f64 	%fd3908, %fd3907, %fd3837;
	add.f64 	%fd3909, %fd3908, %fd3837;
	sub.f64 	%fd3910, %fd3909, %fd3837;
	add.f64 	%fd3911, %fd3910, %fd3837;
	sub.f64 	%fd3912, %fd3911, %fd3837;
	add.f64 	%fd3913, %fd3912, %fd3837;
	sub.f64 	%fd3914, %fd3913, %fd3837;
	add.f64 	%fd3915, %fd3914, %fd3837;
	sub.f64 	%fd3916, %fd3915, %fd3837;
	add.f64 	%fd3917, %fd3916, %fd3837;
	sub.f64 	%fd3918, %fd3917, %fd3837;
	add.f64 	%fd3919, %fd3918, %fd3837;
	sub.f64 	%fd3920, %fd3919, %fd3837;
	add.f64 	%fd3921, %fd3920, %fd3837;
	sub.f64 	%fd3922, %fd3921, %fd3837;
	add.f64 	%fd3923, %fd3922, %fd3837;
	sub.f64 	%fd3924, %fd3923, %fd3837;
	add.f64 	%fd3925, %fd3924, %fd3837;
	sub.f64 	%fd3926, %fd3925, %fd3837;
	add.f64 	%fd3927, %fd3926, %fd3837;
	sub.f64 	%fd3928, %fd3927, %fd3837;
	add.f64 	%fd3929, %fd3928, %fd3837;
	sub.f64 	%fd3930, %fd3929, %fd3837;
	add.f64 	%fd3931, %fd3930, %fd3837;
	sub.f64 	%fd3932, %fd3931, %fd3837;
	add.f64 	%fd3933, %fd3932, %fd3837;
	sub.f64 	%fd3934, %fd3933, %fd3837;
	add.f64 	%fd3935, %fd3934, %fd3837;
	sub.f64 	%fd3936, %fd3935, %fd3837;
	add.f64 	%fd3937, %fd3936, %fd3837;
	sub.f64 	%fd3938, %fd3937, %fd3837;
	add.s32 	%r75, %r74, %r57;
	ld.shared.f64 	%fd3939, [%r75];
	mul.f64 	%fd3940, %fd19, %fd3939;
	add.f64 	%fd3941, %fd3938, %fd3940;
	add.f64 	%fd3942, %fd3941, %fd3940;
	sub.f64 	%fd3943, %fd3942, %fd3940;
	add.f64 	%fd3944, %fd3943, %fd3940;
	sub.f64 	%fd3945, %fd3944, %fd3940;
	add.f64 	%fd3946, %fd3945, %fd3940;
	sub.f64 	%fd3947, %fd3946, %fd3940;
	add.f64 	%fd3948, %fd3947, %fd3940;
	sub.f64 	%fd3949, %fd3948, %fd3940;
	add.f64 	%fd3950, %fd3949, %fd3940;
	sub.f64 	%fd3951, %fd3950, %fd3940;
	add.f64 	%fd3952, %fd3951, %fd3940;
	sub.f64 	%fd3953, %fd3952, %fd3940;
	add.f64 	%fd3954, %fd3953, %fd3940;
	sub.f64 	%fd3955, %fd3954, %fd3940;
	add.f64 	%fd3956, %fd3955, %fd3940;
	sub.f64 	%fd3957, %fd3956, %fd3940;
	add.f64 	%fd3958, %fd3957, %fd3940;
	sub.f64 	%fd3959, %fd3958, %fd3940;
	add.f64 	%fd3960, %fd3959, %fd3940;
	sub.f64 	%fd3961, %fd3960, %fd3940;
	add.f64 	%fd3962, %fd3961, %fd3940;
	sub.f64 	%fd3963, %fd3962, %fd3940;
	add.f64 	%fd3964, %fd3963, %fd3940;
	sub.f64 	%fd3965, %fd3964, %fd3940;
	add.f64 	%fd3966, %fd3965, %fd3940;
	sub.f64 	%fd3967, %fd3966, %fd3940;
	add.f64 	%fd3968, %fd3967, %fd3940;
	sub.f64 	%fd3969, %fd3968, %fd3940;
	add.f64 	%fd3970, %fd3969, %fd3940;
	sub.f64 	%fd3971, %fd3970, %fd3940;
	add.f64 	%fd3972, %fd3971, %fd3940;
	sub.f64 	%fd3973, %fd3972, %fd3940;
	add.f64 	%fd3974, %fd3973, %fd3940;
	sub.f64 	%fd3975, %fd3974, %fd3940;
	add.f64 	%fd3976, %fd3975, %fd3940;
	sub.f64 	%fd3977, %fd3976, %fd3940;
	add.f64 	%fd3978, %fd3977, %fd3940;
	sub.f64 	%fd3979, %fd3978, %fd3940;
	add.f64 	%fd3980, %fd3979, %fd3940;
	sub.f64 	%fd3981, %fd3980, %fd3940;
	add.f64 	%fd3982, %fd3981, %fd3940;
	sub.f64 	%fd3983, %fd3982, %fd3940;
	add.f64 	%fd3984, %fd3983, %fd3940;
	sub.f64 	%fd3985, %fd3984, %fd3940;
	add.f64 	%fd3986, %fd3985, %fd3940;
	sub.f64 	%fd3987, %fd3986, %fd3940;
	add.f64 	%fd3988, %fd3987, %fd3940;
	sub.f64 	%fd3989, %fd3988, %fd3940;
	add.f64 	%fd3990, %fd3989, %fd3940;
	sub.f64 	%fd3991, %fd3990, %fd3940;
	add.f64 	%fd3992, %fd3991, %fd3940;
	sub.f64 	%fd3993, %fd3992, %fd3940;
	add.f64 	%fd3994, %fd3993, %fd3940;
	sub.f64 	%fd3995, %fd3994, %fd3940;
	add.f64 	%fd3996, %fd3995, %fd3940;
	sub.f64 	%fd3997, %fd3996, %fd3940;
	add.f64 	%fd3998, %fd3997, %fd3940;
	sub.f64 	%fd3999, %fd3998, %fd3940;
	add.f64 	%fd4000, %fd3999, %fd3940;
	sub.f64 	%fd4001, %fd4000, %fd3940;
	add.f64 	%fd4002, %fd4001, %fd3940;
	sub.f64 	%fd4003, %fd4002, %fd3940;
	add.f64 	%fd4004, %fd4003, %fd3940;
	sub.f64 	%fd4005, %fd4004, %fd3940;
	add.f64 	%fd4006, %fd4005, %fd3940;
	sub.f64 	%fd4007, %fd4006, %fd3940;
	add.f64 	%fd4008, %fd4007, %fd3940;
	sub.f64 	%fd4009, %fd4008, %fd3940;
	add.f64 	%fd4010, %fd4009, %fd3940;
	sub.f64 	%fd4011, %fd4010, %fd3940;
	add.f64 	%fd4012, %fd4011, %fd3940;
	sub.f64 	%fd4013, %fd4012, %fd3940;
	add.f64 	%fd4014, %fd4013, %fd3940;
	sub.f64 	%fd4015, %fd4014, %fd3940;
	add.f64 	%fd4016, %fd4015, %fd3940;
	sub.f64 	%fd4017, %fd4016, %fd3940;
	add.f64 	%fd4018, %fd4017, %fd3940;
	sub.f64 	%fd4019, %fd4018, %fd3940;
	add.f64 	%fd4020, %fd4019, %fd3940;
	sub.f64 	%fd4021, %fd4020, %fd3940;
	add.f64 	%fd4022, %fd4021, %fd3940;
	sub.f64 	%fd4023, %fd4022, %fd3940;
	add.f64 	%fd4024, %fd4023, %fd3940;
	sub.f64 	%fd4025, %fd4024, %fd3940;
	add.f64 	%fd4026, %fd4025, %fd3940;
	sub.f64 	%fd4027, %fd4026, %fd3940;
	add.f64 	%fd4028, %fd4027, %fd3940;
	sub.f64 	%fd4029, %fd4028, %fd3940;
	add.f64 	%fd4030, %fd4029, %fd3940;
	sub.f64 	%fd4031, %fd4030, %fd3940;
	add.f64 	%fd4032, %fd4031, %fd3940;
	sub.f64 	%fd4033, %fd4032, %fd3940;
	add.f64 	%fd4034, %fd4033, %fd3940;
	sub.f64 	%fd4035, %fd4034, %fd3940;
	add.f64 	%fd4036, %fd4035, %fd3940;
	sub.f64 	%fd4037, %fd4036, %fd3940;
	add.f64 	%fd4038, %fd4037, %fd3940;
	sub.f64 	%fd4039, %fd4038, %fd3940;
	add.f64 	%fd4040, %fd4039, %fd3940;
	sub.f64 	%fd4041, %fd4040, %fd3940;
	add.s32 	%r76, %r75, %r57;
	ld.shared.f64 	%fd4042, [%r76];
	mul.f64 	%fd4043, %fd20, %fd4042;
	add.f64 	%fd4044, %fd4041, %fd4043;
	add.f64 	%fd4045, %fd4044, %fd4043;
	sub.f64 	%fd4046, %fd4045, %fd4043;
	add.f64 	%fd4047, %fd4046, %fd4043;
	sub.f64 	%fd4048, %fd4047, %fd4043;
	add.f64 	%fd4049, %fd4048, %fd4043;
	sub.f64 	%fd4050, %fd4049, %fd4043;
	add.f64 	%fd4051, %fd4050, %fd4043;
	sub.f64 	%fd4052, %fd4051, %fd4043;
	add.f64 	%fd4053, %fd4052, %fd4043;
	sub.f64 	%fd4054, %fd4053, %fd4043;
	add.f64 	%fd4055, %fd4054, %fd4043;
	sub.f64 	%fd4056, %fd4055, %fd4043;
	add.f64 	%fd4057, %fd4056, %fd4043;
	sub.f64 	%fd4058, %fd4057, %fd4043;
	add.f64 	%fd4059, %fd4058, %fd4043;
	sub.f64 	%fd4060, %fd4059, %fd4043;
	add.f64 	%fd4061, %fd4060, %fd4043;
	sub.f64 	%fd4062, %fd4061, %fd4043;
	add.f64 	%fd4063, %fd4062, %fd4043;
	sub.f64 	%fd4064, %fd4063, %fd4043;
	add.f64 	%fd4065, %fd4064, %fd4043;
	sub.f64 	%fd4066, %fd4065, %fd4043;
	add.f64 	%fd4067, %fd4066, %fd4043;
	sub.f64 	%fd4068, %fd4067, %fd4043;
	add.f64 	%fd4069, %fd4068, %fd4043;
	sub.f64 	%fd4070, %fd4069, %fd4043;
	add.f64 	%fd4071, %fd4070, %fd4043;
	sub.f64 	%fd4072, %fd4071, %fd4043;
	add.f64 	%fd4073, %fd4072, %fd4043;
	sub.f64 	%fd4074, %fd4073, %fd4043;
	add.f64 	%fd4075, %fd4074, %fd4043;
	sub.f64 	%fd4076, %fd4075, %fd4043;
	add.f64 	%fd4077, %fd4076, %fd4043;
	sub.f64 	%fd4078, %fd4077, %fd4043;
	add.f64 	%fd4079, %fd4078, %fd4043;
	sub.f64 	%fd4080, %fd4079, %fd4043;
	add.f64 	%fd4081, %fd4080, %fd4043;
	sub.f64 	%fd4082, %fd4081, %fd4043;
	add.f64 	%fd4083, %fd4082, %fd4043;
	sub.f64 	%fd4084, %fd4083, %fd4043;
	add.f64 	%fd4085, %fd4084, %fd4043;
	sub.f64 	%fd4086, %fd4085, %fd4043;
	add.f64 	%fd4087, %fd4086, %fd4043;
	sub.f64 	%fd4088, %fd4087, %fd4043;
	add.f64 	%fd4089, %fd4088, %fd4043;
	sub.f64 	%fd4090, %fd4089, %fd4043;
	add.f64 	%fd4091, %fd4090, %fd4043;
	sub.f64 	%fd4092, %fd4091, %fd4043;
	add.f64 	%fd4093, %fd4092, %fd4043;
	sub.f64 	%fd4094, %fd4093, %fd4043;
	add.f64 	%fd4095, %fd4094, %fd4043;
	sub.f64 	%fd4096, %fd4095, %fd4043;
	add.f64 	%fd4097, %fd4096, %fd4043;
	sub.f64 	%fd4098, %fd4097, %fd4043;
	add.f64 	%fd4099, %fd4098, %fd4043;
	sub.f64 	%fd4100, %fd4099, %fd4043;
	add.f64 	%fd4101, %fd4100, %fd4043;
	sub.f64 	%fd4102, %fd4101, %fd4043;
	add.f64 	%fd4103, %fd4102, %fd4043;
	sub.f64 	%fd4104, %fd4103, %fd4043;
	add.f64 	%fd4105, %fd4104, %fd4043;
	sub.f64 	%fd4106, %fd4105, %fd4043;
	add.f64 	%fd4107, %fd4106, %fd4043;
	sub.f64 	%fd4108, %fd4107, %fd4043;
	add.f64 	%fd4109, %fd4108, %fd4043;
	sub.f64 	%fd4110, %fd4109, %fd4043;
	add.f64 	%fd4111, %fd4110, %fd4043;
	sub.f64 	%fd4112, %fd4111, %fd4043;
	add.f64 	%fd4113, %fd4112, %fd4043;
	sub.f64 	%fd4114, %fd4113, %fd4043;
	add.f64 	%fd4115, %fd4114, %fd4043;
	sub.f64 	%fd4116, %fd4115, %fd4043;
	add.f64 	%fd4117, %fd4116, %fd4043;
	sub.f64 	%fd4118, %fd4117, %fd4043;
	add.f64 	%fd4119, %fd4118, %fd4043;
	sub.f64 	%fd4120, %fd4119, %fd4043;
	add.f64 	%fd4121, %fd4120, %fd4043;
	sub.f64 	%fd4122, %fd4121, %fd4043;
	add.f64 	%fd4123, %fd4122, %fd4043;
	sub.f64 	%fd4124, %fd4123, %fd4043;
	add.f64 	%fd4125, %fd4124, %fd4043;
	sub.f64 	%fd4126, %fd4125, %fd4043;
	add.f64 	%fd4127, %fd4126, %fd4043;
	sub.f64 	%fd4128, %fd4127, %fd4043;
	add.f64 	%fd4129, %fd4128, %fd4043;
	sub.f64 	%fd4130, %fd4129, %fd4043;
	add.f64 	%fd4131, %fd4130, %fd4043;
	sub.f64 	%fd4132, %fd4131, %fd4043;
	add.f64 	%fd4133, %fd4132, %fd4043;
	sub.f64 	%fd4134, %fd4133, %fd4043;
	add.f64 	%fd4135, %fd4134, %fd4043;
	sub.f64 	%fd4136, %fd4135, %fd4043;
	add.f64 	%fd4137, %fd4136, %fd4043;
	sub.f64 	%fd4138, %fd4137, %fd4043;
	add.f64 	%fd4139, %fd4138, %fd4043;
	sub.f64 	%fd4140, %fd4139, %fd4043;
	add.f64 	%fd4141, %fd4140, %fd4043;
	sub.f64 	%fd4142, %fd4141, %fd4043;
	add.f64 	%fd4143, %fd4142, %fd4043;
	sub.f64 	%fd4144, %fd4143, %fd4043;
	st.global.f64 	[%rd39], %fd4144;
	bar.sync 	0;
	add.s32 	%r87, %r87, 8;
	add.s32 	%r86, %r86, 1;
	add.s32 	%r85, %r85, 1;
	setp.eq.s32 	%p7, %r85, 0;
	@%p7 bra 	$L__BB13_7;
	bra.uni 	$L__BB13_3;
$L__BB13_4:
	ld.param.u32 	%r84, [_Z22cu_mtxmq_integral_20blPKdiS0_iPdiiddi_param_9];
	ld.param.u32 	%r78, [_Z22cu_mtxmq_integral_20blPKdiS0_iPdiiddi_param_3];
	ld.param.u32 	%r77, [_Z22cu_mtxmq_integral_20blPKdiS0_iPdiiddi_param_1];
	sub.s32 	%r34, %r77, %r84;
	setp.ge.u32 	%p2, %r1, %r34;
	setp.lt.s32 	%p3, %r78, 1;
	or.pred  	%p4, %p2, %p3;
	@%p4 bra 	$L__BB13_7;
	ld.param.u32 	%r79, [_Z22cu_mtxmq_integral_20blPKdiS0_iPdiiddi_param_3];
	mul.lo.s32 	%r89, %r2, %r79;
	neg.s32 	%r88, %r79;
$L__BB13_6:
	ld.param.u32 	%r82, [_Z22cu_mtxmq_integral_20blPKdiS0_iPdiiddi_param_6];
	ld.param.u64 	%rd40, [_Z22cu_mtxmq_integral_20blPKdiS0_iPdiiddi_param_4];
	mul.wide.s32 	%rd34, %r89, 8;
	cvta.to.global.u64 	%rd35, %rd40;
	add.s64 	%rd36, %rd35, %rd34;
	ld.shared.f64 	%fd25, [%r90];
	mul.f64 	%fd26, %fd1, %fd25;
	add.f64 	%fd27, %fd26, 0d0000000000000000;
	add.f64 	%fd28, %fd27, %fd26;
	sub.f64 	%fd29, %fd28, %fd26;
	add.f64 	%fd30, %fd29, %fd26;
	sub.f64 	%fd31, %fd30, %fd26;
	add.f64 	%fd32, %fd31, %fd26;
	sub.f64 	%fd33, %fd32, %fd26;
	add.f64 	%fd34, %fd33, %fd26;
	sub.f64 	%fd35, %fd34, %fd26;
	add.f64 	%fd36, %fd35, %fd26;
	sub.f64 	%fd37, %fd36, %fd26;
	add.f64 	%fd38, %fd37, %fd26;
	sub.f64 	%fd39, %fd38, %fd26;
	add.f64 	%fd40, %fd39, %fd26;
	sub.f64 	%fd41, %fd40, %fd26;
	add.f64 	%fd42, %fd41, %fd26;
	sub.f64 	%fd43, %fd42, %fd26;
	add.f64 	%fd44, %fd43, %fd26;
	sub.f64 	%fd45, %fd44, %fd26;
	add.f64 	%fd46, %fd45, %fd26;
	sub.f64 	%fd47, %fd46, %fd26;
	add.f64 	%fd48, %fd47, %fd26;
	sub.f64 	%fd49, %fd48, %fd26;
	add.f64 	%fd50, %fd49, %fd26;
	sub.f64 	%fd51, %fd50, %fd26;
	add.f64 	%fd52, %fd51, %fd26;
	sub.f64 	%fd53, %fd52, %fd26;
	add.f64 	%fd54, %fd53, %fd26;
	sub.f64 	%fd55, %fd54, %fd26;
	add.f64 	%fd56, %fd55, %fd26;
	sub.f64 	%fd57, %fd56, %fd26;
	add.f64 	%fd58, %fd57, %fd26;
	sub.f64 	%fd59, %fd58, %fd26;
	add.f64 	%fd60, %fd59, %fd26;
	sub.f64 	%fd61, %fd60, %fd26;
	add.f64 	%fd62, %fd61, %fd26;
	sub.f64 	%fd63, %fd62, %fd26;
	add.f64 	%fd64, %fd63, %fd26;
	sub.f64 	%fd65, %fd64, %fd26;
	add.f64 	%fd66, %fd65, %fd26;
	sub.f64 	%fd67, %fd66, %fd26;
	add.f64 	%fd68, %fd67, %fd26;
	sub.f64 	%fd69, %fd68, %fd26;
	add.f64 	%fd70, %fd69, %fd26;
	sub.f64 	%fd71, %fd70, %fd26;
	add.f64 	%fd72, %fd71, %fd26;
	sub.f64 	%fd73, %fd72, %fd26;
	add.f64 	%fd74, %fd73, %fd26;
	sub.f64 	%fd75, %fd74, %fd26;
	add.f64 	%fd76, %fd75, %fd26;
	sub.f64 	%fd77, %fd76, %fd26;
	add.f64 	%fd78, %fd77, %fd26;
	sub.f64 	%fd79, %fd78, %fd26;
	add.f64 	%fd80, %fd79, %fd26;
	sub.f64 	%fd81, %fd80, %fd26;
	add.f64 	%fd82, %fd81, %fd26;
	sub.f64 	%fd83, %fd82, %fd26;
	add.f64 	%fd84, %fd83, %fd26;
	sub.f64 	%fd85, %fd84, %fd26;
	add.f64 	%fd86, %fd85, %fd26;
	sub.f64 	%fd87, %fd86, %fd26;
	add.f64 	%fd88, %fd87, %fd26;
	sub.f64 	%fd89, %fd88, %fd26;
	add.f64 	%fd90, %fd89, %fd26;
	sub.f64 	%fd91, %fd90, %fd26;
	add.f64 	%fd92, %fd91, %fd26;
	sub.f64 	%fd93, %fd92, %fd26;
	add.f64 	%fd94, %fd93, %fd26;
	sub.f64 	%fd95, %fd94, %fd26;
	add.f64 	%fd96, %fd95, %fd26;
	sub.f64 	%fd97, %fd96, %fd26;
	add.f64 	%fd98, %fd97, %fd26;
	sub.f64 	%fd99, %fd98, %fd26;
	add.f64 	%fd100, %fd99, %fd26;
	sub.f64 	%fd101, %fd100, %fd26;
	add.f64 	%fd102, %fd101, %fd26;
	sub.f64 	%fd103, %fd102, %fd26;
	add.f64 	%fd104, %fd103, %fd26;
	sub.f64 	%fd105, %fd104, %fd26;
	add.f64 	%fd106, %fd105, %fd26;
	sub.f64 	%fd107, %fd106, %fd26;
	add.f64 	%fd108, %fd107, %fd26;
	sub.f64 	%fd109, %fd108, %fd26;
	add.f64 	%fd110, %fd109, %fd26;
	sub.f64 	%fd111, %fd110, %fd26;
	add.f64 	%fd112, %fd111, %fd26;
	sub.f64 	%fd113, %fd112, %fd26;
	add.f64 	%fd114, %fd113, %fd26;
	sub.f64 	%fd115, %fd114, %fd26;
	add.f64 	%fd116, %fd115, %fd26;
	sub.f64 	%fd117, %fd116, %fd26;
	add.f64 	%fd118, %fd117, %fd26;
	sub.f64 	%fd119, %fd118, %fd26;
	add.f64 	%fd120, %fd119, %fd26;
	sub.f64 	%fd121, %fd120, %fd26;
	add.f64 	%fd122, %fd121, %fd26;
	sub.f64 	%fd123, %fd122, %fd26;
	add.f64 	%fd124, %fd123, %fd26;
	sub.f64 	%fd125, %fd124, %fd26;
	add.f64 	%fd126, %fd125, %fd26;
	sub.f64 	%fd127, %fd126, %fd26;
	shl.b32 	%r36, %r82, 3;
	add.s32 	%r37, %r90, %r36;
	ld.shared.f64 	%fd128, [%r37];
	mul.f64 	%fd129, %fd2, %fd128;
	add.f64 	%fd130, %fd127, %fd129;
	add.f64 	%fd131, %fd130, %fd129;
	sub.f64 	%fd132, %fd131, %fd129;
	add.f64 	%fd133, %fd132, %fd129;
	sub.f64 	%fd134, %fd133, %fd129;
	add.f64 	%fd135, %fd134, %fd129;
	sub.f64 	%fd136, %fd135, %fd129;
	add.f64 	%fd137, %fd136, %fd129;
	sub.f64 	%fd138, %fd137, %fd129;
	add.f64 	%fd139, %fd138, %fd129;
	sub.f64 	%fd140, %fd139, %fd129;
	add.f64 	%fd141, %fd140, %fd129;
	sub.f64 	%fd142, %fd141, %fd129;
	add.f64 	%fd143, %fd142, %fd129;
	sub.f64 	%fd144, %fd143, %fd129;
	add.f64 	%fd145, %fd144, %fd129;
	sub.f64 	%fd146, %fd145, %fd129;
	add.f64 	%fd147, %fd146, %fd129;
	sub.f64 	%fd148, %fd147, %fd129;
	add.f64 	%fd149, %fd148, %fd129;
	sub.f64 	%fd150, %fd149, %fd129;
	add.f64 	%fd151, %fd150, %fd129;
	sub.f64 	%fd152, %fd151, %fd129;
	add.f64 	%fd153, %fd152, %fd129;
	sub.f64 	%fd154, %fd153, %fd129;
	add.f64 	%fd155, %fd154, %fd129;
	sub.f64 	%fd156, %fd155, %fd129;
	add.f64 	%fd157, %fd156, %fd129;
	sub.f64 	%fd158, %fd157, %fd129;
	add.f64 	%fd159, %fd158, %fd129;
	sub.f64 	%fd160, %fd159, %fd129;
	add.f64 	%fd161, %fd160, %fd129;
	sub.f64 	%fd162, %fd161, %fd129;
	add.f64 	%fd163, %fd162, %fd129;
	sub.f64 	%fd164, %fd163, %fd129;
	add.f64 	%fd165, %fd164, %fd129;
	sub.f64 	%fd166, %fd165, %fd129;
	add.f64 	%fd167, %fd166, %fd129;
	sub.f64 	%fd168, %fd167, %fd129;
	add.f64 	%fd169, %fd168, %fd129;
	sub.f64 	%fd170, %fd169, %fd129;
	add.f64 	%fd171, %fd170, %fd129;
	sub.f64 	%fd172, %fd171, %fd129;
	add.f64 	%fd173, %fd172, %fd129;
	sub.f64 	%fd174, %fd173, %fd129;
	add.f64 	%fd175, %fd174, %fd129;
	sub.f64 	%fd176, %fd175, %fd129;
	add.f64 	%fd177, %fd176, %fd129;
	sub.f64 	%fd178, %fd177, %fd129;
	add.f64 	%fd179, %fd178, %fd129;
	sub.f64 	%fd180, %fd179, %fd129;
	add.f64 	%fd181, %fd180, %fd129;
	sub.f64 	%fd182, %fd181, %fd129;
	add.f64 	%fd183, %fd182, %fd129;
	sub.f64 	%fd184, %fd183, %fd129;
	add.f64 	%fd185, %fd184, %fd129;
	sub.f64 	%fd186, %fd185, %fd129;
	add.f64 	%fd187, %fd186, %fd129;
	sub.f64 	%fd188, %fd187, %fd129;
	add.f64 	%fd189, %fd188, %fd129;
	sub.f64 	%fd190, %fd189, %fd129;
	add.f64 	%fd191, %fd190, %fd129;
	sub.f64 	%fd192, %fd191, %fd129;
	add.f64 	%fd193, %fd192, %fd129;
	sub.f64 	%fd194, %fd193, %fd129;
	add.f64 	%fd195, %fd194, %fd129;
	sub.f64 	%fd196, %fd195, %fd129;
	add.f64 	%fd197, %fd196, %fd129;
	sub.f64 	%fd198, %fd197, %fd129;
	add.f64 	%fd199, %fd198, %fd129;
	sub.f64 	%fd200, %fd199, %fd129;
	add.f64 	%fd201, %fd200, %fd129;
	sub.f64 	%fd202, %fd201, %fd129;
	add.f64 	%fd203, %fd202, %fd129;
	sub.f64 	%fd204, %fd203, %fd129;
	add.f64 	%fd205, %fd204, %fd129;
	sub.f64 	%fd206, %fd205, %fd129;
	add.f64 	%fd207, %fd206, %fd129;
	sub.f64 	%fd208, %fd207, %fd129;
	add.f64 	%fd209, %fd208, %fd129;
	sub.f64 	%fd210, %fd209, %fd129;
	add.f64 	%fd211, %fd210, %fd129;
	sub.f64 	%fd212, %fd211, %fd129;
	add.f64 	%fd213, %fd212, %fd129;
	sub.f64 	%fd214, %fd213, %fd129;
	add.f64 	%fd215, %fd214, %fd129;
	sub.f64 	%fd216, %fd215, %fd129;
	add.f64 	%fd217, %fd216, %fd129;
	sub.f64 	%fd218, %fd217, %fd129;
	add.f64 	%fd219, %fd218, %fd129;
	sub.f64 	%fd220, %fd219, %fd129;
	add.f64 	%fd221, %fd220, %fd129;
	sub.f64 	%fd222, %fd221, %fd129;
	add.f64 	%fd223, %fd222, %fd129;
	sub.f64 	%fd224, %fd223, %fd129;
	add.f64 	%fd225, %fd224, %fd129;
	sub.f64 	%fd226, %fd225, %fd129;
	add.f64 	%fd227, %fd226, %fd129;
	sub.f64 	%fd228, %fd227, %fd129;
	add.f64 	%fd229, %fd228, %fd129;
	sub.f64 	%fd230, %fd229, %fd129;
	add.s32 	%r38, %r37, %r36;
	ld.shared.f64 	%fd231, [%r38];
	mul.f64 	%fd232, %fd3, %fd231;
	add.f64 	%fd233, %fd230, %fd232;
	add.f64 	%fd234, %fd233, %fd232;
	sub.f64 	%fd235, %fd234, %fd232;
	add.f64 	%fd236, %fd235, %fd232;
	sub.f64 	%fd237, %fd236, %fd232;
	add.f64 	%fd238, %fd237, %fd232;
	sub.f64 	%fd239, %fd238, %fd232;
	add.f64 	%fd240, %fd239, %fd232;
	sub.f64 	%fd241, %fd240, %fd232;
	add.f64 	%fd242, %fd241, %fd232;
	sub.f64 	%fd243, %fd242, %fd232;
	add.f64 	%fd244, %fd243, %fd232;
	sub.f64 	%fd245, %fd244, %fd232;
	add.f64 	%fd246, %fd245, %fd232;
	sub.f64 	%fd247, %fd246, %fd232;
	add.f64 	%fd248, %fd247, %fd232;
	sub.f64 	%fd249, %fd248, %fd232;
	add.f64 	%fd250, %fd249, %fd232;
	sub.f64 	%fd251, %fd250, %fd232;
	add.f64 	%fd252, %fd251, %fd232;
	sub.f64 	%fd253, %fd252, %fd232;
	add.f64 	%fd254, %fd253, %fd232;
	sub.f64 	%fd255, %fd254, %fd232;
	add.f64 	%fd256, %fd255, %fd232;
	sub.f64 	%fd257, %fd256, %fd232;
	add.f64 	%fd258, %fd257, %fd232;
	sub.f64 	%fd259, %fd258, %fd232;
	add.f64 	%fd260, %fd259, %fd232;
	sub.f64 	%fd261, %fd260, %fd232;
	add.f64 	%fd262, %fd261, %fd232;
	sub.f64 	%fd263, %fd262, %fd232;
	add.f64 	%fd264, %fd263, %fd232;
	sub.f64 	%fd265, %fd264, %fd232;
	add.f64 	%fd266, %fd265, %fd232;
	sub.f64 	%fd267, %fd266, %fd232;
	add.f64 	%fd268, %fd267, %fd232;
	sub.f64 	%fd269, %fd268, %fd232;
	add.f64 	%fd270, %fd269, %fd232;
	sub.f64 	%fd271, %fd270, %fd232;
	add.f64 	%fd272, %fd271, %fd232;
	sub.f64 	%fd273, %fd272, %fd232;
	add.f64 	%fd274, %fd273, %fd232;
	sub.f64 	%fd275, %fd274, %fd232;
	add.f64 	%fd276, %fd275, %fd232;
	sub.f64 	%fd277, %fd276, %fd232;
	add.f64 	%fd278, %fd277, %fd232;
	sub.f64 	%fd279, %fd278, %fd232;
	add.f64 	%fd280, %fd279, %fd232;
	sub.f64 	%fd281, %fd280, %fd232;
	add.f64 	%fd282, %fd281, %fd232;
	sub.f64 	%fd283, %fd282, %fd232;
	add.f64 	%fd284, %fd283, %fd232;
	sub.f64 	%fd285, %fd284, %fd232;
	add.f64 	%fd286, %fd285, %fd232;
	sub.f64 	%fd287, %fd286, %fd232;
	add.f64 	%fd288, %fd287, %fd232;
	sub.f64 	%fd289, %fd288, %fd232;
	add.f64 	%fd290, %fd289, %fd232;
	sub.f64 	%fd291, %fd290, %fd232;
	add.f64 	%fd292, %fd291, %fd232;
	sub.f64 	%fd293, %fd292, %fd232;
	add.f64 	%fd294, %fd293, %fd232;
	sub.f64 	%fd295, %fd294, %fd232;
	add.f64 	%fd296, %fd295, %fd232;
	sub.f64 	%fd297, %fd296, %fd232;
	add.f64 	%fd298, %fd297, %fd232;
	sub.f64 	%fd299, %fd298, %fd232;
	add.f64 	%fd300, %fd299, %fd232;
	sub.f64 	%fd301, %fd300, %fd232;
	add.f64 	%fd302, %fd301, %fd232;
	sub.f64 	%fd303, %fd302, %fd232;
	add.f64 	%fd304, %fd303, %fd232;
	sub.f64 	%fd305, %fd304, %fd232;
	add.f64 	%fd306, %fd305, %fd232;
	sub.f64 	%fd307, %fd306, %fd232;
	add.f64 	%fd308, %fd307, %fd232;
	sub.f64 	%fd309, %fd308, %fd232;
	add.f64 	%fd310, %fd309, %fd232;
	sub.f64 	%fd311, %fd310, %fd232;
	add.f64 	%fd312, %fd311, %fd232;
	sub.f64 	%fd313, %fd312, %fd232;
	add.f64 	%fd314, %fd313, %fd232;
	sub.f64 	%fd315, %fd314, %fd232;
	add.f64 	%fd316, %fd315, %fd232;
	sub.f64 	%fd317, %fd316, %fd232;
	add.f64 	%fd318, %fd317, %fd232;
	sub.f64 	%fd319, %fd318, %fd232;
	add.f64 	%fd320, %fd319, %fd232;
	sub.f64 	%fd321, %fd320, %fd232;
	add.f64 	%fd322, %fd321, %fd232;
	sub.f64 	%fd323, %fd322, %fd232;
	add.f64 	%fd324, %fd323, %fd232;
	sub.f64 	%fd325, %fd324, %fd232;
	add.f64 	%fd326, %fd325, %fd232;
	sub.f64 	%fd327, %fd326, %fd232;
	add.f64 	%fd328, %fd327, %fd232;
	sub.f64 	%fd329, %fd328, %fd232;
	add.f64 	%fd330, %fd329, %fd232;
	sub.f64 	%fd331, %fd330, %fd232;
	add.f64 	%fd332, %fd331, %fd232;
	sub.f64 	%fd333, %fd332, %fd232;
	add.s32 	%r39, %r38, %r36;
	ld.shared.f64 	%fd334, [%r39];
	mul.f64 	%fd335, %fd4, %fd334;
	add.f64 	%fd336, %fd333, %fd335;
	add.f64 	%fd337, %fd336, %fd335;
	sub.f64 	%fd338, %fd337, %fd335;
	add.f64 	%fd339, %fd338, %fd335;
	sub.f64 	%fd340, %fd339, %fd335;
	add.f64 	%fd341, %fd340, %fd335;
	sub.f64 	%fd342, %fd341, %fd335;
	add.f64 	%fd343, %fd342, %fd335;
	sub.f64 	%fd344, %fd343, %fd335;
	add.f64 	%fd345, %fd344, %fd335;
	sub.f64 	%fd346, %fd345, %fd335;
	add.f64 	%fd347, %fd346, %fd335;
	sub.f64 	%fd348, %fd347, %fd335;
	add.f64 	%fd349, %fd348, %fd335;
	sub.f64 	%fd350, %fd349, %fd335;
	add.f64 	%fd351, %fd350, %fd335;
	sub.f64 	%fd352, %fd351, %fd335;
	add.f64 	%fd353, %fd352, %fd335;
	sub.f64 	%fd354, %fd353, %fd335;
	add.f64 	%fd355, %fd354, %fd335;
	sub.f64 	%fd356, %fd355, %fd335;
	add.f64 	%fd357, %fd356, %fd335;
	sub.f64 	%fd358, %fd357, %fd335;
	add.f64 	%fd359, %fd358, %fd335;
	sub.f64 	%fd360, %fd359, %fd335;
	add.f64 	%fd361, %fd360, %fd335;
	sub.f64 	%fd362, %fd361, %fd335;
	add.f64 	%fd363, %fd362, %fd335;
	sub.f64 	%fd364, %fd363, %fd335;
	add.f64 	%fd365, %fd364, %fd335;
	sub.f64 	%fd366, %fd365, %fd335;
	add.f64 	%fd367, %fd366, %fd335;
	sub.f64 	%fd368, %fd367, %fd335;
	add.f64 	%fd369, %fd368, %fd335;
	sub.f64 	%fd370, %fd369, %fd335;
	add.f64 	%fd371, %fd370, %fd335;
	sub.f64 	%fd372, %fd371, %fd335;
	add.f64 	%fd373, %fd372, %fd335;
	sub.f64 	%fd374, %fd373, %fd335;
	add.f64 	%fd375, %fd374, %fd335;
	sub.f64 	%fd376, %fd375, %fd335;
	add.f64 	%fd377, %fd376, %fd335;
	sub.f64 	%fd378, %fd377, %fd335;
	add.f64 	%fd379, %fd378, %fd335;
	sub.f64 	%fd380, %fd379, %fd335;
	add.f64 	%fd381, %fd380, %fd335;
	sub.f64 	%fd382, %fd381, %fd335;
	add.f64 	%fd383, %fd382, %fd335;
	sub.f64 	%fd384, %fd383, %fd335;
	add.f64 	%fd385, %fd384, %fd335;
	sub.f64 	%fd386, %fd385, %fd335;
	add.f64 	%fd387, %fd386, %fd335;
	sub.f64 	%fd388, %fd387, %fd335;
	add.f64 	%fd389, %fd388, %fd335;
	sub.f64 	%fd390, %fd389, %fd335;
	add.f64 	%fd391, %fd390, %fd335;
	sub.f64 	%fd392, %fd391, %fd335;
	add.f64 	%fd393, %fd392, %fd335;
	sub.f64 	%fd394, %fd393, %fd335;
	add.f64 	%fd395, %fd394, %fd335;
	sub.f64 	%fd396, %fd395, %fd335;
	add.f64 	%fd397, %fd396, %fd335;
	sub.f64 	%fd398, %fd397, %fd335;
	add.f64 	%fd399, %fd398, %fd335;
	sub.f64 	%fd400, %fd399, %fd335;
	add.f64 	%fd401, %fd400, %fd335;
	sub.f64 	%fd402, %fd401, %fd335;
	add.f64 	%fd403, %fd402, %fd335;
	sub.f64 	%fd404, %fd403, %fd335;
	add.f64 	%fd405, %fd404, %fd335;
	sub.f64 	%fd406, %fd405, %fd335;
	add.f64 	%fd407, %fd406, %fd335;
	sub.f64 	%fd408, %fd407, %fd335;
	add.f64 	%fd409, %fd408, %fd335;
	sub.f64 	%fd410, %fd409, %fd335;
	add.f64 	%fd411, %fd410, %fd335;
	sub.f64 	%fd412, %fd411, %fd335;
	add.f64 	%fd413, %fd412, %fd335;
	sub.f64 	%fd414, %fd413, %fd335;
	add.f64 	%fd415, %fd414, %fd335;
	sub.f64 	%fd416, %fd415, %fd335;
	add.f64 	%fd417, %fd416, %fd335;
	sub.f64 	%fd418, %fd417, %fd335;
	add.f64 	%fd419, %fd418, %fd335;
	sub.f64 	%fd420, %fd419, %fd335;
	add.f64 	%fd421, %fd420, %fd335;
	sub.f64 	%fd422, %fd421, %fd335;
	add.f64 	%fd423, %fd422, %fd335;
	sub.f64 	%fd424, %fd423, %fd335;
	add.f64 	%fd425, %fd424, %fd335;
	sub.f64 	%fd426, %fd425, %fd335;
	add.f64 	%fd427, %fd426, %fd335;
	sub.f64 	%fd428, %fd427, %fd335;
	add.f64 	%fd429, %fd428, %fd335;
	sub.f64 	%fd430, %fd429, %fd335;
	add.f64 	%fd431, %fd430, %fd335;
	sub.f64 	%fd432, %fd431, %fd335;
	add.f64 	%fd433, %fd432, %fd335;
	sub.f64 	%fd434, %fd433, %fd335;
	add.f64 	%fd435, %fd434, %fd335;
	sub.f64 	%fd436, %fd435, %fd335;
	add.s32 	%r40, %r39, %r36;
	ld.shared.f64 	%fd437, [%r40];
	mul.f64 	%fd438, %fd5, %fd437;
	add.f64 	%fd439, %fd436, %fd438;
	add.f64 	%fd440, %fd439, %fd438;
	sub.f64 	%fd441, %fd440, %fd438;
	add.f64 	%fd442, %fd441, %fd438;
	sub.f64 	%fd443, %fd442, %fd438;
	add.f64 	%fd444, %fd443, %fd438;
	sub.f64 	%fd445, %fd444, %fd438;
	add.f64 	%fd446, %fd445, %fd438;
	sub.f64 	%fd447, %fd446, %fd438;
	add.f64 	%fd448, %fd447, %fd438;
	sub.f64 	%fd449, %fd448, %fd438;
	add.f64 	%fd450, %fd449, %fd438;
	sub.f64 	%fd451, %fd450, %fd438;
	add.f64 	%fd452, %fd451, %fd438;
	sub.f64 	%fd453, %fd452, %fd438;
	add.f64 	%fd454, %fd453, %fd438;
	sub.f64 	%fd455, %fd454, %fd438;
	add.f64 	%fd456, %fd455, %fd438;
	sub.f64 	%fd457, %fd456, %fd438;
	add.f64 	%fd458, %fd457, %fd438;
	sub.f64 	%fd459, %fd458, %fd438;
	add.f64 	%fd460, %fd459, %fd438;
	sub.f64 	%fd461, %fd460, %fd438;
	add.f64 	%fd462, %fd461, %fd438;
	sub.f64 	%fd463, %fd462, %fd438;
	add.f64 	%fd464, %fd463, %fd438;
	sub.f64 	%fd465, %fd464, %fd438;
	add.f64 	%fd466, %fd465, %fd438;
	sub.f64 	%fd467, %fd466, %fd438;
	add.f64 	%fd468, %fd467, %fd438;
	sub.f64 	%fd469, %fd468, %fd438;
	add.f64 	%fd470, %fd469, %fd438;
	sub.f64 	%fd471, %fd470, %fd438;
	add.f64 	%fd472, %fd471, %fd438;
	sub.f64 	%fd473, %fd472, %fd438;
	add.f64 	%fd474, %fd473, %fd438;
	sub.f64 	%fd475, %fd474, %fd438;
	add.f64 	%fd476, %fd475, %fd438;
	sub.f64 	%fd477, %fd476, %fd438;
	add.f64 	%fd478, %fd477, %fd438;
	sub.f64 	%fd479, %fd478, %fd438;
	add.f64 	%fd480, %fd479, %fd438;
	sub.f64 	%fd481, %fd480, %fd438;
	add.f64 	%fd482, %fd481, %fd438;
	sub.f64 	%fd483, %fd482, %fd438;
	add.f64 	%fd484, %fd483, %fd438;
	sub.f64 	%fd485, %fd484, %fd438;
	add.f64 	%fd486, %fd485, %fd438;
	sub.f64 	%fd487, %fd486, %fd438;
	add.f64 	%fd488, %fd487, %fd438;
	sub.f64 	%fd489, %fd488, %fd438;
	add.f64 	%fd490, %fd489, %fd438;
	sub.f64 	%fd491, %fd490, %fd438;
	add.f64 	%fd492, %fd491, %fd438;
	sub.f64 	%fd493, %fd492, %fd438;
	add.f64 	%fd494, %fd493, %fd438;
	sub.f64 	%fd495, %fd494, %fd438;
	add.f64 	%fd496, %fd495, %fd438;
	sub.f64 	%fd497, %fd496, %fd438;
	add.f64 	%fd498, %fd497, %fd438;
	sub.f64 	%fd499, %fd498, %fd438;
	add.f64 	%fd500, %fd499, %fd438;
	sub.f64 	%fd501, %fd500, %fd438;
	add.f64 	%fd502, %fd501, %fd438;
	sub.f64 	%fd503, %fd502, %fd438;
	add.f64 	%fd504, %fd503, %fd438;
	sub.f64 	%fd505, %fd504, %fd438;
	add.f64 	%fd506, %fd505, %fd438;
	sub.f64 	%fd507, %fd506, %fd438;
	add.f64 	%fd508, %fd507, %fd438;
	sub.f64 	%fd509, %fd508, %fd438;
	add.f64 	%fd510, %fd509, %fd438;
	sub.f64 	%fd511, %fd510, %fd438;
	add.f64 	%fd512, %fd511, %fd438;
	sub.f64 	%fd513, %fd512, %fd438;
	add.f64 	%fd514, %fd513, %fd438;
	sub.f64 	%fd515, %fd514, %fd438;
	add.f64 	%fd516, %fd515, %fd438;
	sub.f64 	%fd517, %fd516, %fd438;
	add.f64 	%fd518, %fd517, %fd438;
	sub.f64 	%fd519, %fd518, %fd438;
	add.f64 	%fd520, %fd519, %fd438;
	sub.f64 	%fd521, %fd520, %fd438;
	add.f64 	%fd522, %fd521, %fd438;
	sub.f64 	%fd523, %fd522, %fd438;
	add.f64 	%fd524, %fd523, %fd438;
	sub.f64 	%fd525, %fd524, %fd438;
	add.f64 	%fd526, %fd525, %fd438;
	sub.f64 	%fd527, %fd526, %fd438;
	add.f64 	%fd528, %fd527, %fd438;
	sub.f64 	%fd529, %fd528, %fd438;
	add.f64 	%fd530, %fd529, %fd438;
	sub.f64 	%fd531, %fd530, %fd438;
	add.f64 	%fd532, %fd531, %fd438;
	sub.f64 	%fd533, %fd532, %fd438;
	add.f64 	%fd534, %fd533, %fd438;
	sub.f64 	%fd535, %fd534, %fd438;
	add.f64 	%fd536, %fd535, %fd438;
	sub.f64 	%fd537, %fd536, %fd438;
	add.f64 	%fd538, %fd537, %fd438;
	sub.f64 	%fd539, %fd538, %fd438;
	add.s32 	%r41, %r40, %r36;
	ld.shared.f64 	%fd540, [%r41];
	mul.f64 	%fd541, %fd6, %fd540;
	add.f64 	%fd542, %fd539, %fd541;
	add.f64 	%fd543, %fd542, %fd541;
	sub.f64 	%fd544, %fd543, %fd541;
	add.f64 	%fd545, %fd544, %fd541;
	sub.f64 	%fd546, %fd545, %fd541;
	add.f64 	%fd547, %fd546, %fd541;
	sub.f64 	%fd548, %fd547, %fd541;
	add.f64 	%fd549, %fd548, %fd541;
	sub.f64 	%fd550, %fd549, %fd541;
	add.f64 	%fd551, %fd550, %fd541;
	sub.f64 	%fd552, %fd551, %fd541;
	add.f64 	%fd553, %fd552, %fd541;
	sub.f64 	%fd554, %fd553, %fd541;
	add.f64 	%fd555, %fd554, %fd541;
	sub.f64 	%fd556, %fd555, %fd541;
	add.f64 	%fd557, %fd556, %fd541;
	sub.f64 	%fd558, %fd557, %fd541;
	add.f64 	%fd559, %fd558, %fd541;
	sub.f64 	%fd560, %fd559, %fd541;
	add.f64 	%fd561, %fd560, %fd541;
	sub.f64 	%fd562, %fd561, %fd541;
	add.f64 	%fd563, %fd562, %fd541;
	sub.f64 	%fd564, %fd563, %fd541;
	add.f64 	%fd565, %fd564, %fd541;
	sub.f64 	%fd566, %fd565, %fd541;
	add.f64 	%fd567, %fd566, %fd541;
	sub.f64 	%fd568, %fd567, %fd541;
	add.f64 	%fd569, %fd568, %fd541;
	sub.f64 	%fd570, %fd569, %fd541;
	add.f64 	%fd571, %fd570, %fd541;
	sub.f64 	%fd572, %fd571, %fd541;
	add.f64 	%fd573, %fd572, %fd541;
	sub.f64 	%fd574, %fd573, %fd541;
	add.f64 	%fd575, %fd574, %fd541;
	sub.f64 	%fd576, %fd575, %fd541;
	add.f64 	%fd577, %fd576, %fd541;
	sub.f64 	%fd578, %fd577, %fd541;
	add.f64 	%fd579, %fd578, %fd541;
	sub.f64 	%fd580, %fd579, %fd541;
	add.f64 	%fd581, %fd580, %fd541;
	sub.f64 	%fd582, %fd581, %fd541;
	add.f64 	%fd583, %fd582, %fd541;
	sub.f64 	%fd584, %fd583, %fd541;
	add.f64 	%fd585, %fd584, %fd541;
	sub.f64 	%fd586, %fd585, %fd541;
	add.f64 	%fd587, %fd586, %fd541;
	sub.f64 	%fd588, %fd587, %fd541;
	add.f64 	%fd589, %fd588, %fd541;
	sub.f64 	%fd590, %fd589, %fd541;
	add.f64 	%fd591, %fd590, %fd541;
	sub.f64 	%fd592, %fd591, %fd541;
	add.f64 	%fd593, %fd592, %fd541;
	sub.f64 	%fd594, %fd593, %fd541;
	add.f64 	%fd595, %fd594, %fd541;
	sub.f64 	%fd596, %fd595, %fd541;
	add.f64 	%fd597, %fd596, %fd541;
	sub.f64 	%fd598, %fd597, %fd541;
	add.f64 	%fd599, %fd598, %fd541;
	sub.f64 	%fd600, %fd599, %fd541;
	add.f64 	%fd601, %fd600, %fd541;
	sub.f64 	%fd602, %fd601, %fd541;
	add.f64 	%fd603, %fd602, %fd541;
	sub.f64 	%fd604, %fd603, %fd541;
	add.f64 	%fd605, %fd604, %fd541;
	sub.f64 	%fd606, %fd605, %fd541;
	add.f64 	%fd607, %fd606, %fd541;
	sub.f64 	%fd608, %fd607, %fd541;
	add.f64 	%fd609, %fd608, %fd541;
	sub.f64 	%fd610, %fd609, %fd541;
	add.f64 	%fd611, %fd610, %fd541;
	sub.f64 	%fd612, %fd611, %fd541;
	add.f64 	%fd613, %fd612, %fd541;
	sub.f64 	%fd614, %fd613, %fd541;
	add.f64 	%fd615, %fd614, %fd541;
	sub.f64 	%fd616, %fd615, %fd541;
	add.f64 	%fd617, %fd616, %fd541;
	sub.f64 	%fd618, %fd617, %fd541;
	add.f64 	%fd619, %fd618, %fd541;
	sub.f64 	%fd620, %fd619, %fd541;
	add.f64 	%fd621, %fd620, %fd541;
	sub.f64 	%fd622, %fd621, %fd541;
	add.f64 	%fd623, %fd622, %fd541;
	sub.f64 	%fd624, %fd623, %fd541;
	add.f64 	%fd625, %fd624, %fd541;
	sub.f64 	%fd626, %fd625, %fd541;
	add.f64 	%fd627, %fd626, %fd541;
	sub.f64 	%fd628, %fd627, %fd541;
	add.f64 	%fd629, %fd628, %fd541;
	sub.f64 	%fd630, %fd629, %fd541;
	add.f64 	%fd631, %fd630, %fd541;
	sub.f64 	%fd632, %fd631, %fd541;
	add.f64 	%fd633, %fd632, %fd541;
	sub.f64 	%fd634, %fd633, %fd541;
	add.f64 	%fd635, %fd634, %fd541;
	sub.f64 	%fd636, %fd635, %fd541;
	add.f64 	%fd637, %fd636, %fd541;
	sub.f64 	%fd638, %fd637, %fd541;
	add.f64 	%fd639, %fd638, %fd541;
	sub.f64 	%fd640, %fd639, %fd541;
	add.f64 	%fd641, %fd640, %fd541;
	sub.f64 	%fd642, %fd641, %fd541;
	add.s32 	%r42, %r41, %r36;
	ld.shared.f64 	%fd643, [%r42];
	mul.f64 	%fd644, %fd7, %fd643;
	add.f64 	%fd645, %fd642, %fd644;
	add.f64 	%fd646, %fd645, %fd644;
	sub.f64 	%fd647, %fd646, %fd644;
	add.f64 	%fd648, %fd647, %fd644;
	sub.f64 	%fd649, %fd648, %fd644;
	add.f64 	%fd650, %fd649, %fd644;
	sub.f64 	%fd651, %fd650, %fd644;
	add.f64 	%fd652, %fd651, %fd644;
	sub.f64 	%fd653, %fd652, %fd644;
	add.f64 	%fd654, %fd653, %fd644;
	sub.f64 	%fd655, %fd654, %fd644;
	add.f64 	%fd656, %fd655, %fd644;
	sub.f64 	%fd657, %fd656, %fd644;
	add.f64 	%fd658, %fd657, %fd644;
	sub.f64 	%fd659, %fd658, %fd644;
	add.f64 	%fd660, %fd659, %fd644;
	sub.f64 	%fd661, %fd660, %fd644;
	add.f64 	%fd662, %fd661, %fd644;
	sub.f64 	%fd663, %fd662, %fd644;
	add.f64 	%fd664, %fd663, %fd644;
	sub.f64 	%fd665, %fd664, %fd644;
	add.f64 	%fd666, %fd665, %fd644;
	sub.f64 	%fd667, %fd666, %fd644;
	add.f64 	%fd668, %fd667, %fd644;
	sub.f64 	%fd669, %fd668, %fd644;
	add.f64 	%fd670, %fd669, %fd644;
	sub.f64 	%fd671, %fd670, %fd644;
	add.f64 	%fd672, %fd671, %fd644;
	sub.f64 	%fd673, %fd672, %fd644;
	add.f64 	%fd674, %fd673, %fd644;
	sub.f64 	%fd675, %fd674, %fd644;
	add.f64 	%fd676, %fd675, %fd644;
	sub.f64 	%fd677, %fd676, %fd644;
	add.f64 	%fd678, %fd677, %fd644;
	sub.f64 	%fd679, %fd678, %fd644;
	add.f64 	%fd680, %fd679, %fd644;
	sub.f64 	%fd681, %fd680, %fd644;
	add.f64 	%fd682, %fd681, %fd644;
	sub.f64 	%fd683, %fd682, %fd644;
	add.f64 	%fd684, %fd683, %fd644;
	sub.f64 	%fd685, %fd684, %fd644;
	add.f64 	%fd686, %fd685, %fd644;
	sub.f64 	%fd687, %fd686, %fd644;
	add.f64 	%fd688, %fd687, %fd644;
	sub.f64 	%fd689, %fd688, %fd644;
	add.f64 	%fd690, %fd689, %fd644;
	sub.f64 	%fd691, %fd690, %fd644;
	add.f64 	%fd692, %fd691, %fd644;
	sub.f64 	%fd693, %fd692, %fd644;
	add.f64 	%fd694, %fd693, %fd644;
	sub.f64 	%fd695, %fd694, %fd644;
	add.f64 	%fd696, %fd695, %fd644;
	sub.f64 	%fd697, %fd696, %fd644;
	add.f64 	%fd698, %fd697, %fd644;
	sub.f64 	%fd699, %fd698, %fd644;
	add.f64 	%fd700, %fd699, %fd644;
	sub.f64 	%fd701, %fd700, %fd644;
	add.f64 	%fd702, %fd701, %fd644;
	sub.f64 	%fd703, %fd702, %fd644;
	add.f64 	%fd704, %fd703, %fd644;
	sub.f64 	%fd705, %fd704, %fd644;
	add.f64 	%fd706, %fd705, %fd644;
	sub.f64 	%fd707, %fd706, %fd644;
	add.f64 	%fd708, %fd707, %fd644;
	sub.f64 	%fd709, %fd708, %fd644;
	add.f64 	%fd710, %fd709, %fd644;
	sub.f64 	%fd711, %fd710, %fd644;
	add.f64 	%fd712, %fd711, %fd644;
	sub.f64 	%fd713, %fd712, %fd644;
	add.f64 	%fd714, %fd713, %fd644;
	sub.f64 	%fd715, %fd714, %fd644;
	add.f64 	%fd716, %fd715, %fd644;
	sub.f64 	%fd717, %fd716, %fd644;
	add.f64 	%fd718, %fd717, %fd644;
	sub.f64 	%fd719, %fd718, %fd644;
	add.f64 	%fd720, %fd719, %fd644;
	sub.f64 	%fd721, %fd720, %fd644;
	add.f64 	%fd722, %fd721, %fd644;
	sub.f64 	%fd723, %fd722, %fd644;
	add.f64 	%fd724, %fd723, %fd644;
	sub.f64 	%fd725, %fd724, %fd644;
	add.f64 	%fd726, %fd725, %fd644;
	sub.f64 	%fd727, %fd726, %fd644;
	add.f64 	%fd728, %fd727, %fd644;
	sub.f64 	%fd729, %fd728, %fd644;
	add.f64 	%fd730, %fd729, %fd644;
	sub.f64 	%fd731, %fd730, %fd644;
	add.f64 	%fd732, %fd731, %fd644;
	sub.f64 	%fd733, %fd732, %fd644;
	add.f64 	%fd734, %fd733, %fd644;
	sub.f64 	%fd735, %fd734, %fd644;
	add.f64 	%fd736, %fd735, %fd644;
	sub.f64 	%fd737, %fd736, %fd644;
	add.f64 	%fd738, %fd737, %fd644;
	sub.f64 	%fd739, %fd738, %fd644;
	add.f64 	%fd740, %fd739, %fd644;
	sub.f64 	%fd741, %fd740, %fd644;
	add.f64 	%fd742, %fd741, %fd644;
	sub.f64 	%fd743, %fd742, %fd644;
	add.f64 	%fd744, %fd743, %fd644;
	sub.f64 	%fd745, %fd744, %fd644;
	add.s32 	%r43, %r42, %r36;
	ld.shared.f64 	%fd746, [%r43];
	mul.f64 	%fd747, %fd8, %fd746;
	add.f64 	%fd748, %fd745, %fd747;
	add.f64 	%fd749, %fd748, %fd747;
	sub.f64 	%fd750, %fd749, %fd747;
	add.f64 	%fd751, %fd750, %fd747;
	sub.f64 	%fd752, %fd751, %fd747;
	add.f64 	%fd753, %fd752, %fd747;
	sub.f64 	%fd754, %fd753, %fd747;
	add.f64 	%fd755, %fd754, %fd747;
	sub.f64 	%fd756, %fd755, %fd747;
	add.f64 	%fd757, %fd756, %fd747;
	sub.f64 	%fd758, %fd757, %fd747;
	add.f64 	%fd759, %fd758, %fd747;
	sub.f64 	%fd760, %fd759, %fd747;
	add.f64 	%fd761, %fd760, %fd747;
	sub.f64 	%fd762, %fd761, %fd747;
	add.f64 	%fd763, %fd762, %fd747;
	sub.f64 	%fd764, %fd763, %fd747;
	add.f64 	%fd765, %fd764, %fd747;
	sub.f64 	%fd766, %fd765, %fd747;
	add.f64 	%fd767, %fd766, %fd747;
	sub.f64 	%fd768, %fd767, %fd747;
	add.f64 	%fd769, %fd768, %fd747;
	sub.f64 	%fd770, %fd769, %fd747;
	add.f64 	%fd771, %fd770, %fd747;
	sub.f64 	%fd772, %fd771, %fd747;
	add.f64 	%fd773, %fd772, %fd747;
	sub.f64 	%fd774, %fd773, %fd747;
	add.f64 	%fd775, %fd774, %fd747;
	sub.f64 	%fd776, %fd775, %fd747;
	add.f64 	%fd777, %fd776, %fd747;
	sub.f64 	%fd778, %fd777, %fd747;
	add.f64 	%fd779, %fd778, %fd747;
	sub.f64 	%fd780, %fd779, %fd747;
	add.f64 	%fd781, %fd780, %fd747;
	sub.f64 	%fd782, %fd781, %fd747;
	add.f64 	%fd783, %fd782, %fd747;
	sub.f64 	%fd784, %fd783, %fd747;
	add.f64 	%fd785, %fd784, %fd747;
	sub.f64 	%fd786, %fd785, %fd747;
	add.f64 	%fd787, %fd786, %fd747;
	sub.f64 	%fd788, %fd787, %fd747;
	add.f64 	%fd789, %fd788, %fd747;
	sub.f64 	%fd790, %fd789, %fd747;
	add.f64 	%fd791, %fd790, %fd747;
	sub.f64 	%fd792, %fd791, %fd747;
	add.f64 	%fd793, %fd792, %fd747;
	sub.f64 	%fd794, %fd793, %fd747;
	add.f64 	%fd795, %fd794, %fd747;
	sub.f64 	%fd796, %fd795, %fd747;
	add.f64 	%fd797, %fd796, %fd747;
	sub.f64 	%fd798, %fd797, %fd747;
	add.f64 	%fd799, %fd798, %fd747;
	sub.f64 	%fd800, %fd799, %fd747;
	add.f64 	%fd801, %fd800, %fd747;
	sub.f64 	%fd802, %fd801, %fd747;
	add.f64 	%fd803, %fd802, %fd747;
	sub.f64 	%fd804, %fd803, %fd747;
	add.f64 	%fd805, %fd804, %fd747;
	sub.f64 	%fd806, %fd805, %fd747;
	add.f64 	%fd807, %fd806, %fd747;
	sub.f64 	%fd808, %fd807, %fd747;
	add.f64 	%fd809, %fd808, %fd747;
	sub.f64 	%fd810, %fd809, %fd747;
	add.f64 	%fd811, %fd810, %fd747;
	sub.f64 	%fd812, %fd811, %fd747;
	add.f64 	%fd813, %fd812, %fd747;
	sub.f64 	%fd814, %fd813, %fd747;
	add.f64 	%fd815, %fd814, %fd747;
	sub.f64 	%fd816, %fd815, %fd747;
	add.f64 	%fd817, %fd816, %fd747;
	sub.f64 	%fd818, %fd817, %fd747;
	add.f64 	%fd819, %fd818, %fd747;
	sub.f64 	%fd820, %fd819, %fd747;
	add.f64 	%fd821, %fd820, %fd747;
	sub.f64 	%fd822, %fd821, %fd747;
	add.f64 	%fd823, %fd822, %fd747;
	sub.f64 	%fd824, %fd823, %fd747;
	add.f64 	%fd825, %fd824, %fd747;
	sub.f64 	%fd826, %fd825, %fd747;
	add.f64 	%fd827, %fd826, %fd747;
	sub.f64 	%fd828, %fd827, %fd747;
	add.f64 	%fd829, %fd828, %fd747;
	sub.f64 	%fd830, %fd829, %fd747;
	add.f64 	%fd831, %fd830, %fd747;
	sub.f64 	%fd832, %fd831, %fd747;
	add.f64 	%fd833, %fd832, %fd747;
	sub.f64 	%fd834, %fd833, %fd747;
	add.f64 	%fd835, %fd834, %fd747;
	sub.f64 	%fd836, %fd835, %fd747;
	add.f64 	%fd837, %fd836, %fd747;
	sub.f64 	%fd838, %fd837, %fd747;
	add.f64 	%fd839, %fd838, %fd747;
	sub.f64 	%fd840, %fd839, %fd747;
	add.f64 	%fd841, %fd840, %fd747;
	sub.f64 	%fd842, %fd841, %fd747;
	add.f64 	%fd843, %fd842, %fd747;
	sub.f64 	%fd844, %fd843, %fd747;
	add.f64 	%fd845, %fd844, %fd747;
	sub.f64 	%fd846, %fd845, %fd747;
	add.f64 	%fd847, %fd846, %fd747;
	sub.f64 	%fd848, %fd847, %fd747;
	add.s32 	%r44, %r43, %r36;
	ld.shared.f64 	%fd849, [%r44];
	mul.f64 	%fd850, %fd9, %fd849;
	add.f64 	%fd851, %fd848, %fd850;
	add.f64 	%fd852, %fd851, %fd850;
	sub.f64 	%fd853, %fd852, %fd850;
	add.f64 	%fd854, %fd853, %fd850;
	sub.f64 	%fd855, %fd854, %fd850;
	add.f64 	%fd856, %fd855, %fd850;
	sub.f64 	%fd857, %fd856, %fd850;
	add.f64 	%fd858, %fd857, %fd850;
	sub.f64 	%fd859, %fd858, %fd850;
	add.f64 	%fd860, %fd859, %fd850;
	sub.f64 	%fd861, %fd860, %fd850;
	add.f64 	%fd862, %fd861, %fd850;
	sub.f64 	%fd863, %fd862, %fd850;
	add.f64 	%fd864, %fd863, %fd850;
	sub.f64 	%fd865, %fd864, %fd850;
	add.f64 	%fd866, %fd865, %fd850;
	sub.f64 	%fd867, %fd866, %fd850;
	add.f64 	%fd868, %fd867, %fd850;
	sub.f64 	%fd869, %fd868, %fd850;
	add.f64 	%fd870, %fd869, %fd850;
	sub.f64 	%fd871, %fd870, %fd850;
	add.f64 	%fd872, %fd871, %fd850;
	sub.f64 	%fd873, %fd872, %fd850;
	add.f64 	%fd874, %fd873, %fd850;
	sub.f64 	%fd875, %fd874, %fd850;
	add.f64 	%fd876, %fd875, %fd850;
	sub.f64 	%fd877, %fd876, %fd850;
	add.f64 	%fd878, %fd877, %fd850;
	sub.f64 	%fd879, %fd878, %fd850;
	add.f64 	%fd880, %fd879, %fd850;
	sub.f64 	%fd881, %fd880, %fd850;
	add.f64 	%fd882, %fd881, %fd850;
	sub.f64 	%fd883, %fd882, %fd850;
	add.f64 	%fd884, %fd883, %fd850;
	sub.f64 	%fd885, %fd884, %fd850;
	add.f64 	%fd886, %fd885, %fd850;
	sub.f64 	%fd887, %fd886, %fd850;
	add.f64 	%fd888, %fd887, %fd850;
	sub.f64 	%fd889, %fd888, %fd850;
	add.f64 	%fd890, %fd889, %fd850;
	sub.f64 	%fd891, %fd890, %fd850;
	add.f64 	%fd892, %fd891, %fd850;
	sub.f64 	%fd893, %fd892, %fd850;
	add.f64 	%fd894, %fd893, %fd850;
	sub.f64 	%fd895, %fd894, %fd850;
	add.f64 	%fd896, %fd895, %fd850;
	sub.f64 	%fd897, %fd896, %fd850;
	add.f64 	%fd898, %fd897, %fd850;
	sub.f64 	%fd899, %fd898, %fd850;
	add.f64 	%fd900, %fd899, %fd850;
	sub.f64 	%fd901, %fd900, %fd850;
	add.f64 	%fd902, %fd901, %fd850;
	sub.f64 	%fd903, %fd902, %fd850;
	add.f64 	%fd904, %fd903, %fd850;
	sub.f64 	%fd905, %fd904, %fd850;
	add.f64 	%fd906, %fd905, %fd850;
	sub.f64 	%fd907, %fd906, %fd850;
	add.f64 	%fd908, %fd907, %fd850;
	sub.f64 	%fd909, %fd908, %fd850;
	add.f64 	%fd910, %fd909, %fd850;
	sub.f64 	%fd911, %fd910, %fd850;
	add.f64 	%fd912, %fd911, %fd850;
	sub.f64 	%fd913, %fd912, %fd850;
	add.f64 	%fd914, %fd913, %fd850;
	sub.f64 	%fd915, %fd914, %fd850;
	add.f64 	%fd916, %fd915, %fd850;
	sub.f64 	%fd917, %fd916, %fd850;
	add.f64 	%fd918, %fd917, %fd850;
	sub.f64 	%fd919, %fd918, %fd850;
	add.f64 	%fd920, %fd919, %fd850;
	sub.f64 	%fd921, %fd920, %fd850;
	add.f64 	%fd922, %fd921, %fd850;
	sub.f64 	%fd923, %fd922, %fd850;
	add.f64 	%fd924, %fd923, %fd850;
	sub.f64 	%fd925, %fd924, %fd850;
	add.f64 	%fd926, %fd925, %fd850;
	sub.f64 	%fd927, %fd926, %fd850;
	add.f64 	%fd928, %fd927, %fd850;
	sub.f64 	%fd929, %fd928, %fd850;
	add.f64 	%fd930, %fd929, %fd850;
	sub.f64 	%fd931, %fd930, %fd850;
	add.f64 	%fd932, %fd931, %fd850;
	sub.f64 	%fd933, %fd932, %fd850;
	add.f64 	%fd934, %fd933, %fd850;
	sub.f64 	%fd935, %fd934, %fd850;
	add.f64 	%fd936, %fd935, %fd850;
	sub.f64 	%fd937, %fd936, %fd850;
	add.f64 	%fd938, %fd937, %fd850;
	sub.f64 	%fd939, %fd938, %fd850;
	add.f64 	%fd940, %fd939, %fd850;
	sub.f64 	%fd941, %fd940, %fd850;
	add.f64 	%fd942, %fd941, %fd850;
	sub.f64 	%fd943, %fd942, %fd850;
	add.f64 	%fd944, %fd943, %fd850;
	sub.f64 	%fd945, %fd944, %fd850;
	add.f64 	%fd946, %fd945, %fd850;
	sub.f64 	%fd947, %fd946, %fd850;
	add.f64 	%fd948, %fd947, %fd850;
	sub.f64 	%fd949, %fd948, %fd850;
	add.f64 	%fd950, %fd949, %fd850;
	sub.f64 	%fd951, %fd950, %fd850;
	add.s32 	%r45, %r44, %r36;
	ld.shared.f64 	%fd952, [%r45];
	mul.f64 	%fd953, %fd10, %fd952;
	add.f64 	%fd954, %fd951, %fd953;
	add.f64 	%fd955, %fd954, %fd953;
	sub.f64 	%fd956, %fd955, %fd953;
	add.f64 	%fd957, %fd956, %fd953;
	sub.f64 	%fd958, %fd957, %fd953;
	add.f64 	%fd959, %fd958, %fd953;
	sub.f64 	%fd960, %fd959, %fd953;
	add.f64 	%fd961, %fd960, %fd953;
	sub.f64 	%fd962, %fd961, %fd953;
	add.f64 	%fd963, %fd962, %fd953;
	sub.f64 	%fd964, %fd963, %fd953;
	add.f64 	%fd965, %fd964, %fd953;
	sub.f64 	%fd966, %fd965, %fd953;
	add.f64 	%fd967, %fd966, %fd953;
	sub.f64 	%fd968, %fd967, %fd953;
	add.f64 	%fd969, %fd968, %fd953;
	sub.f64 	%fd970, %fd969, %fd953;
	add.f64 	%fd971, %fd970, %fd953;
	sub.f64 	%fd972, %fd971, %fd953;
	add.f64 	%fd973, %fd972, %fd953;
	sub.f64 	%fd974, %fd973, %fd953;
	add.f64 	%fd975, %fd974, %fd953;
	sub.f64 	%fd976, %fd975, %fd953;
	add.f64 	%fd977, %fd976, %fd953;
	sub.f64 	%fd978, %fd977, %fd953;
	add.f64 	%fd979, %fd978, %fd953;
	sub.f64 	%fd980, %fd979, %fd953;
	add.f64 	%fd981, %fd980, %fd953;
	sub.f64 	%fd982, %fd981, %fd953;
	add.f64 	%fd983, %fd982, %fd953;
	sub.f64 	%fd984, %fd983, %fd953;
	add.f64 	%fd985, %fd984, %fd953;
	sub.f64 	%fd986, %fd985, %fd953;
	add.f64 	%fd987, %fd986, %fd953;
	sub.f64 	%fd988, %fd987, %fd953;
	add.f64 	%fd989, %fd988, %fd953;
	sub.f64 	%fd990, %fd989, %fd953;
	add.f64 	%fd991, %fd990, %fd953;
	sub.f64 	%fd992, %fd991, %fd953;
	add.f64 	%fd993, %fd992, %fd953;
	sub.f64 	%fd994, %fd993, %fd953;
	add.f64 	%fd995, %fd994, %fd953;
	sub.f64 	%fd996, %fd995, %fd953;
	add.f64 	%fd997, %fd996, %fd953;
	sub.f64 	%fd998, %fd997, %fd953;
	add.f64 	%fd999, %fd998, %fd953;
	sub.f64 	%fd1000, %fd999, %fd953;
	add.f64 	%fd1001, %fd1000, %fd953;
	sub.f64 	%fd1002, %fd1001, %fd953;
	add.f64 	%fd1003, %fd1002, %fd953;
	sub.f64 	%fd1004, %fd1003, %fd953;
	add.f64 	%fd1005, %fd1004, %fd953;
	sub.f64 	%fd1006, %fd1005, %fd953;
	add.f64 	%fd1007, %fd1006, %fd953;
	sub.f64 	%fd1008, %fd1007, %fd953;
	add.f64 	%fd1009, %fd1008, %fd953;
	sub.f64 	%fd1010, %fd1009, %fd953;
	add.f64 	%fd1011, %fd1010, %fd953;
	sub.f64 	%fd1012, %fd1011, %fd953;
	add.f64 	%fd1013, %fd1012, %fd953;
	sub.f64 	%fd1014, %fd1013, %fd953;
	add.f64 	%fd1015, %fd1014, %fd953;
	sub.f64 	%fd1016, %fd1015, %fd953;
	add.f64 	%fd1017, %fd1016, %fd953;
	sub.f64 	%fd1018, %fd1017, %fd953;
	add.f64 	%fd1019, %fd1018, %fd953;
	sub.f64 	%fd1020, %fd1019, %fd953;
	add.f64 	%fd1021, %fd1020, %fd953;
	sub.f64 	%fd1022, %fd1021, %fd953;
	add.f64 	%fd1023, %fd1022, %fd953;
	sub.f64 	%fd1024, %fd1023, %fd953;
	add.f64 	%fd1025, %fd1024, %fd953;
	sub.f64 	%fd1026, %fd1025, %fd953;
	add.f64 	%fd1027, %fd1026, %fd953;
	sub.f64 	%fd1028, %fd1027, %fd953;
	add.f64 	%fd1029, %fd1028, %fd953;
	sub.f64 	%fd1030, %fd1029, %fd953;
	add.f64 	%fd1031, %fd1030, %fd953;
	sub.f64 	%fd1032, %fd1031, %fd953;
	add.f64 	%fd1033, %fd1032, %fd953;
	sub.f64 	%fd1034, %fd1033, %fd953;
	add.f64 	%fd1035, %fd1034, %fd953;
	sub.f64 	%fd1036, %fd1035, %fd953;
	add.f64 	%fd1037, %fd1036, %fd953;
	sub.f64 	%fd1038, %fd1037, %fd953;
	add.f64 	%fd1039, %fd1038, %fd953;
	sub.f64 	%fd1040, %fd1039, %fd953;
	add.f64 	%fd1041, %fd1040, %fd953;
	sub.f64 	%fd1042, %fd1041, %fd953;
	add.f64 	%fd1043, %fd1042, %fd953;
	sub.f64 	%fd1044, %fd1043, %fd953;
	add.f64 	%fd1045, %fd1044, %fd953;
	sub.f64 	%fd1046, %fd1045, %fd953;
	add.f64 	%fd1047, %fd1046, %fd953;
	sub.f64 	%fd1048, %fd1047, %fd953;
	add.f64 	%fd1049, %fd1048, %fd953;
	sub.f64 	%fd1050, %fd1049, %fd953;
	add.f64 	%fd1051, %fd1050, %fd953;
	sub.f64 	%fd1052, %fd1051, %fd953;
	add.f64 	%fd1053, %fd1052, %fd953;
	sub.f64 	%fd1054, %fd1053, %fd953;
	add.s32 	%r46, %r45, %r36;
	ld.shared.f64 	%fd1055, [%r46];
	mul.f64 	%fd1056, %fd11, %fd1055;
	add.f64 	%fd1057, %fd1054, %fd1056;
	add.f64 	%fd1058, %fd1057, %fd1056;
	sub.f64 	%fd1059, %fd1058, %fd1056;
	add.f64 	%fd1060, %fd1059, %fd1056;
	sub.f64 	%fd1061, %fd1060, %fd1056;
	add.f64 	%fd1062, %fd1061, %fd1056;
	sub.f64 	%fd1063, %fd1062, %fd1056;
	add.f64 	%fd1064, %fd1063, %fd1056;
	sub.f64 	%fd1065, %fd1064, %fd1056;
	add.f64 	%fd1066, %fd1065, %fd1056;
	sub.f64 	%fd1067, %fd1066, %fd1056;
	add.f64 	%fd1068, %fd1067, %fd1056;
	sub.f64 	%fd1069, %fd1068, %fd1056;
	add.f64 	%fd1070, %fd1069, %fd1056;
	sub.f64 	%fd1071, %fd1070, %fd1056;
	add.f64 	%fd1072, %fd1071, %fd1056;
	sub.f64 	%fd1073, %fd1072, %fd1056;
	add.f64 	%fd1074, %fd1073, %fd1056;
	sub.f64 	%fd1075, %fd1074, %fd1056;
	add.f64 	%fd1076, %fd1075, %fd1056;
	sub.f64 	%fd1077, %fd1076, %fd1056;
	add.f64 	%fd1078, %fd1077, %fd1056;
	sub.f64 	%fd1079, %fd1078, %fd1056;
	add.f64 	%fd1080, %fd1079, %fd1056;
	sub.f64 	%fd1081, %fd1080, %fd1056;
	add.f64 	%fd1082, %fd1081, %fd1056;
	sub.f64 	%fd1083, %fd1082, %fd1056;
	add.f64 	%fd1084, %fd1083, %fd1056;
	sub.f64 	%fd1085, %fd1084, %fd1056;
	add.f64 	%fd1086, %fd1085, %fd1056;
	sub.f64 	%fd1087, %fd1086, %fd1056;
	add.f64 	%fd1088, %fd1087, %fd1056;
	sub.f64 	%fd1089, %fd1088, %fd1056;
	add.f64 	%fd1090, %fd1089, %fd1056;
	sub.f64 	%fd1091, %fd1090, %fd1056;
	add.f64 	%fd1092, %fd1091, %fd1056;
	sub.f64 	%fd1093, %fd1092, %fd1056;
	add.f64 	%fd1094, %fd1093, %fd1056;
	sub.f64 	%fd1095, %fd1094, %fd1056;
	add.f64 	%fd1096, %fd1095, %fd1056;
	sub.f64 	%fd1097, %fd1096, %fd1056;
	add.f64 	%fd1098, %fd1097, %fd1056;
	sub.f64 	%fd1099, %fd1098, %fd1056;
	add.f64 	%fd1100, %fd1099, %fd1056;
	sub.f64 	%fd1101, %fd1100, %fd1056;
	add.f64 	%fd1102, %fd1101, %fd1056;
	sub.f64 	%fd1103, %fd1102, %fd1056;
	add.f64 	%fd1104, %fd1103, %fd1056;
	sub.f64 	%fd1105, %fd1104, %fd1056;
	add.f64 	%fd1106, %fd1105, %fd1056;
	sub.f64 	%fd1107, %fd1106, %fd1056;
	add.f64 	%fd1108, %fd1107, %fd1056;
	sub.f64 	%fd1109, %fd1108, %fd1056;
	add.f64 	%fd1110, %fd1109, %fd1056;
	sub.f64 	%fd1111, %fd1110, %fd1056;
	add.f64 	%fd1112, %fd1111, %fd1056;
	sub.f64 	%fd1113, %fd1112, %fd1056;
	add.f64 	%fd1114, %fd1113, %fd1056;
	sub.f64 	%fd1115, %fd1114, %fd1056;
	add.f64 	%fd1116, %fd1115, %fd1056;
	sub.f64 	%fd1117, %fd1116, %fd1056;
	add.f64 	%fd1118, %fd1117, %fd1056;
	sub.f64 	%fd1119, %fd1118, %fd1056;
	add.f64 	%fd1120, %fd1119, %fd1056;
	sub.f64 	%fd1121, %fd1120, %fd1056;
	add.f64 	%fd1122, %fd1121, %fd1056;
	sub.f64 	%fd1123, %fd1122, %fd1056;
	add.f64 	%fd1124, %fd1123, %fd1056;
	sub.f64 	%fd1125, %fd1124, %fd1056;
	add.f64 	%fd1126, %fd1125, %fd1056;
	sub.f64 	%fd1127, %fd1126, %fd1056;
	add.f64 	%fd1128, %fd1127, %fd1056;
	sub.f64 	%fd1129, %fd1128, %fd1056;
	add.f64 	%fd1130, %fd1129, %fd1056;
	sub.f64 	%fd1131, %fd1130, %fd1056;
	add.f64 	%fd1132, %fd1131, %fd1056;
	sub.f64 	%fd1133, %fd1132, %fd1056;
	add.f64 	%fd1134, %fd1133, %fd1056;
	sub.f64 	%fd1135, %fd1134, %fd1056;
	add.f64 	%fd1136, %fd1135, %fd1056;
	sub.f64 	%fd1137, %fd1136, %fd1056;
	add.f64 	%fd1138, %fd1137, %fd1056;
	sub.f64 	%fd1139, %fd1138, %fd1056;
	add.f64 	%fd1140, %fd1139, %fd1056;
	sub.f64 	%fd1141, %fd1140, %fd1056;
	add.f64 	%fd1142, %fd1141, %fd1056;
	sub.f64 	%fd1143, %fd1142, %fd1056;
	add.f64 	%fd1144, %fd1143, %fd1056;
	sub.f64 	%fd1145, %fd1144, %fd1056;
	add.f64 	%fd1146, %fd1145, %fd1056;
	sub.f64 	%fd1147, %fd1146, %fd1056;
	add.f64 	%fd1148, %fd1147, %fd1056;
	sub.f64 	%fd1149, %fd1148, %fd1056;
	add.f64 	%fd1150, %fd1149, %fd1056;
	sub.f64 	%fd1151, %fd1150, %fd1056;
	add.f64 	%fd1152, %fd1151, %fd1056;
	sub.f64 	%fd1153, %fd1152, %fd1056;
	add.f64 	%fd1154, %fd1153, %fd1056;
	sub.f64 	%fd1155, %fd1154, %fd1056;
	add.f64 	%fd1156, %fd1155, %fd1056;
	sub.f64 	%fd1157, %fd1156, %fd1056;
	add.s32 	%r47, %r46, %r36;
	ld.shared.f64 	%fd1158, [%r47];
	mul.f64 	%fd1159, %fd12, %fd1158;
	add.f64 	%fd1160, %fd1157, %fd1159;
	add.f64 	%fd1161, %fd1160, %fd1159;
	sub.f64 	%fd1162, %fd1161, %fd1159;
	add.f64 	%fd1163, %fd1162, %fd1159;
	sub.f64 	%fd1164, %fd1163, %fd1159;
	add.f64 	%fd1165, %fd1164, %fd1159;
	sub.f64 	%fd1166, %fd1165, %fd1159;
	add.f64 	%fd1167, %fd1166, %fd1159;
	sub.f64 	%fd1168, %fd1167, %fd1159;
	add.f64 	%fd1169, %fd1168, %fd1159;
	sub.f64 	%fd1170, %fd1169, %fd1159;
	add.f64 	%fd1171, %fd1170, %fd1159;
	sub.f64 	%fd1172, %fd1171, %fd1159;
	add.f64 	%fd1173, %fd1172, %fd1159;
	sub.f64 	%fd1174, %fd1173, %fd1159;
	add.f64 	%fd1175, %fd1174, %fd1159;
	sub.f64 	%fd1176, %fd1175, %fd1159;
	add.f64 	%fd1177, %fd1176, %fd1159;
	sub.f64 	%fd1178, %fd1177, %fd1159;
	add.f64 	%fd1179, %fd1178, %fd1159;
	sub.f64 	%fd1180, %fd1179, %fd1159;
	add.f64 	%fd1181, %fd1180, %fd1159;
	sub.f64 	%fd1182, %fd1181, %fd1159;
	add.f64 	%fd1183, %fd1182, %fd1159;
	sub.f64 	%fd1184, %fd1183, %fd1159;
	add.f64 	%fd1185, %fd1184, %fd1159;
	sub.f64 	%fd1186, %fd1185, %fd1159;
	add.f64 	%fd1187, %fd1186, %fd1159;
	sub.f64 	%fd1188, %fd1187, %fd1159;
	add.f64 	%fd1189, %fd1188, %fd1159;
	sub.f64 	%fd1190, %fd1189, %fd1159;
	add.f64 	%fd1191, %fd1190, %fd1159;
	sub.f64 	%fd1192, %fd1191, %fd1159;
	add.f64 	%fd1193, %fd1192, %fd1159;
	sub.f64 	%fd1194, %fd1193, %fd1159;
	add.f64 	%fd1195, %fd1194, %fd1159;
	sub.f64 	%fd1196, %fd1195, %fd1159;
	add.f64 	%fd1197, %fd1196, %fd1159;
	sub.f64 	%fd1198, %fd1197, %fd1159;
	add.f64 	%fd1199, %fd1198, %fd1159;
	sub.f64 	%fd1200, %fd1199, %fd1159;
	add.f64 	%fd1201, %fd1200, %fd1159;
	sub.f64 	%fd1202, %fd1201, %fd1159;
	add.f64 	%fd1203, %fd1202, %fd1159;
	sub.f64 	%fd1204, %fd1203, %fd1159;
	add.f64 	%fd1205, %fd1204, %fd1159;
	sub.f64 	%fd1206, %fd1205, %fd1159;
	add.f64 	%fd1207, %fd1206, %fd1159;
	sub.f64 	%fd1208, %fd1207, %fd1159;
	add.f64 	%fd1209, %fd1208, %fd1159;
	sub.f64 	%fd1210, %fd1209, %fd1159;
	add.f64 	%fd1211, %fd1210, %fd1159;
	sub.f64 	%fd1212, %fd1211, %fd1159;
	add.f64 	%fd1213, %fd1212, %fd1159;
	sub.f64 	%fd1214, %fd1213, %fd1159;
	add.f64 	%fd1215, %fd1214, %fd1159;
	sub.f64 	%fd1216, %fd1215, %fd1159;
	add.f64 	%fd1217, %fd1216, %fd1159;
	sub.f64 	%fd1218, %fd1217, %fd1159;
	add.f64 	%fd1219, %fd1218, %fd1159;
	sub.f64 	%fd1220, %fd1219, %fd1159;
	add.f64 	%fd1221, %fd1220, %fd1159;
	sub.f64 	%fd1222, %fd1221, %fd1159;
	add.f64 	%fd1223, %fd1222, %fd1159;
	sub.f64 	%fd1224, %fd1223, %fd1159;
	add.f64 	%fd1225, %fd1224, %fd1159;
	sub.f64 	%fd1226, %fd1225, %fd1159;
	add.f64 	%fd1227, %fd1226, %fd1159;
	sub.f64 	%fd1228, %fd1227, %fd1159;
	add.f64 	%fd1229, %fd1228, %fd1159;
	sub.f64 	%fd1230, %fd1229, %fd1159;
	add.f64 	%fd1231, %fd1230, %fd1159;
	sub.f64 	%fd1232, %fd1231, %fd1159;
	add.f64 	%fd1233, %fd1232, %fd1159;
	sub.f64 	%fd1234, %fd1233, %fd1159;
	add.f64 	%fd1235, %fd1234, %fd1159;
	sub.f64 	%fd1236, %fd1235, %fd1159;
	add.f64 	%fd1237, %fd1236, %fd1159;
	sub.f64 	%fd1238, %fd1237, %fd1159;
	add.f64 	%fd1239, %fd1238, %fd1159;
	sub.f64 	%fd1240, %fd1239, %fd1159;
	add.f64 	%fd1241, %fd1240, %fd1159;
	sub.f64 	%fd1242, %fd1241, %fd1159;
	add.f64 	%fd1243, %fd1242, %fd1159;
	sub.f64 	%fd1244, %fd1243, %fd1159;
	add.f64 	%fd1245, %fd1244, %fd1159;
	sub.f64 	%fd1246, %fd1245, %fd1159;
	add.f64 	%fd1247, %fd1246, %fd1159;
	sub.f64 	%fd1248, %fd1247, %fd1159;
	add.f64 	%fd1249, %fd1248, %fd1159;
	sub.f64 	%fd1250, %fd1249, %fd1159;
	add.f64 	%fd1251, %fd1250, %fd1159;
	sub.f64 	%fd1252, %fd1251, %fd1159;
	add.f64 	%fd1253, %fd1252, %fd1159;
	sub.f64 	%fd1254, %fd1253, %fd1159;
	add.f64 	%fd1255, %fd1254, %fd1159;
	sub.f64 	%fd1256, %fd1255, %fd1159;
	add.f64 	%fd1257, %fd1256, %fd1159;
	sub.f64 	%fd1258, %fd1257, %fd1159;
	add.f64 	%fd1259, %fd1258, %fd1159;
	sub.f64 	%fd1260, %fd1259, %fd1159;
	add.s32 	%r48, %r47, %r36;
	ld.shared.f64 	%fd1261, [%r48];
	mul.f64 	%fd1262, %fd13, %fd1261;
	add.f64 	%fd1263, %fd1260, %fd1262;
	add.f64 	%fd1264, %fd1263, %fd1262;
	sub.f64 	%fd1265, %fd1264, %fd1262;
	add.f64 	%fd1266, %fd1265, %fd1262;
	sub.f64 	%fd1267, %fd1266, %fd1262;
	add.f64 	%fd1268, %fd1267, %fd1262;
	sub.f64 	%fd1269, %fd1268, %fd1262;
	add.f64 	%fd1270, %fd1269, %fd1262;
	sub.f64 	%fd1271, %fd1270, %fd1262;
	add.f64 	%fd1272, %fd1271, %fd1262;
	sub.f64 	%fd1273, %fd1272, %fd1262;
	add.f64 	%fd1274, %fd1273, %fd1262;
	sub.f64 	%fd1275, %fd1274, %fd1262;
	add.f64 	%fd1276, %fd1275, %fd1262;
	sub.f64 	%fd1277, %fd1276, %fd1262;
	add.f64 	%fd1278, %fd1277, %fd1262;
	sub.f64 	%fd1279, %fd1278, %fd1262;
	add.f64 	%fd1280, %fd1279, %fd1262;
	sub.f64 	%fd1281, %fd1280, %fd1262;
	add.f64 	%fd1282, %fd1281, %fd1262;
	sub.f64 	%fd1283, %fd1282, %fd1262;
	add.f64 	%fd1284, %fd1283, %fd1262;
	sub.f64 	%fd1285, %fd1284, %fd1262;
	add.f64 	%fd1286, %fd1285, %fd1262;
	sub.f64 	%fd1287, %fd1286, %fd1262;
	add.f64 	%fd1288, %fd1287, %fd1262;
	sub.f64 	%fd1289, %fd1288, %fd1262;
	add.f64 	%fd1290, %fd1289, %fd1262;
	sub.f64 	%fd1291, %fd1290, %fd1262;
	add.f64 	%fd1292, %fd1291, %fd1262;
	sub.f64 	%fd1293, %fd1292, %fd1262;
	add.f64 	%fd1294, %fd1293, %fd1262;
	sub.f64 	%fd1295, %fd1294, %fd1262;
	add.f64 	%fd1296, %fd1295, %fd1262;
	sub.f64 	%fd1297, %fd1296, %fd1262;
	add.f64 	%fd1298, %fd1297, %fd1262;
	sub.f64 	%fd1299, %fd1298, %fd1262;
	add.f64 	%fd1300, %fd1299, %fd1262;
	sub.f64 	%fd1301, %fd1300, %fd1262;
	add.f64 	%fd1302, %fd1301, %fd1262;
	sub.f64 	%fd1303, %fd1302, %fd1262;
	add.f64 	%fd1304, %fd1303, %fd1262;
	sub.f64 	%fd1305, %fd1304, %fd1262;
	add.f64 	%fd1306, %fd1305, %fd1262;
	sub.f64 	%fd1307, %fd1306, %fd1262;
	add.f64 	%fd1308, %fd1307, %fd1262;
	sub.f64 	%fd1309, %fd1308, %fd1262;
	add.f64 	%fd1310, %fd1309, %fd1262;
	sub.f64 	%fd1311, %fd1310, %fd1262;
	add.f64 	%fd1312, %fd1311, %fd1262;
	sub.f64 	%fd1313, %fd1312, %fd1262;
	add.f64 	%fd1314, %fd1313, %fd1262;
	sub.f64 	%fd1315, %fd1314, %fd1262;
	add.f64 	%fd1316, %fd1315, %fd1262;
	sub.f64 	%fd1317, %fd1316, %fd1262;
	add.f64 	%fd1318, %fd1317, %fd1262;
	sub.f64 	%fd1319, %fd1318, %fd1262;
	add.f64 	%fd1320, %fd1319, %fd1262;
	sub.f64 	%fd1321, %fd1320, %fd1262;
	add.f64 	%fd1322, %fd1321, %fd1262;
	sub.f64 	%fd1323, %fd1322, %fd1262;
	add.f64 	%fd1324, %fd1323, %fd1262;
	sub.f64 	%fd1325, %fd1324, %fd1262;
	add.f64 	%fd1326, %fd1325, %fd1262;
	sub.f64 	%fd1327, %fd1326, %fd1262;
	add.f64 	%fd1328, %fd1327, %fd1262;
	sub.f64 	%fd1329, %fd1328, %fd1262;
	add.f64 	%fd1330, %fd1329, %fd1262;
	sub.f64 	%fd1331, %fd1330, %fd1262;
	add.f64 	%fd1332, %fd1331, %fd1262;
	sub.f64 	%fd1333, %fd1332, %fd1262;
	add.f64 	%fd1334, %fd1333, %fd1262;
	sub.f64 	%fd1335, %fd1334, %fd1262;
	add.f64 	%fd1336, %fd1335, %fd1262;
	sub.f64 	%fd1337, %fd1336, %fd1262;
	add.f64 	%fd1338, %fd1337, %fd1262;
	sub.f64 	%fd1339, %fd1338, %fd1262;
	add.f64 	%fd1340, %fd1339, %fd1262;
	sub.f64 	%fd1341, %fd1340, %fd1262;
	add.f64 	%fd1342, %fd1341, %fd1262;
	sub.f64 	%fd1343, %fd1342, %fd1262;
	add.f64 	%fd1344, %fd1343, %fd1262;
	sub.f64 	%fd1345, %fd1344, %fd1262;
	add.f64 	%fd1346, %fd1345, %fd1262;
	sub.f64 	%fd1347, %fd1346, %fd1262;
	add.f64 	%fd1348, %fd1347, %fd1262;
	sub.f64 	%fd1349, %fd1348, %fd1262;
	add.f64 	%fd1350, %fd1349, %fd1262;
	sub.f64 	%fd1351, %fd1350, %fd1262;
	add.f64 	%fd1352, %fd1351, %fd1262;
	sub.f64 	%fd1353, %fd1352, %fd1262;
	add.f64 	%fd1354, %fd1353, %fd1262;
	sub.f64 	%fd1355, %fd1354, %fd1262;
	add.f64 	%fd1356, %fd1355, %fd1262;
	sub.f64 	%fd1357, %fd1356, %fd1262;
	add.f64 	%fd1358, %fd1357, %fd1262;
	sub.f64 	%fd1359, %fd1358, %fd1262;
	add.f64 	%fd1360, %fd1359, %fd1262;
	sub.f64 	%fd1361, %fd1360, %fd1262;
	add.f64 	%fd1362, %fd1361, %fd1262;
	sub.f64 	%fd1363, %fd1362, %fd1262;
	add.s32 	%r49, %r48, %r36;
	ld.shared.f64 	%fd1364, [%r49];
	mul.f64 	%fd1365, %fd14, %fd1364;
	add.f64 	%fd1366, %fd1363, %fd1365;
	add.f64 	%fd1367, %fd1366, %fd1365;
	sub.f64 	%fd1368, %fd1367, %fd1365;
	add.f64 	%fd1369, %fd1368, %fd1365;
	sub.f64 	%fd1370, %fd1369, %fd1365;
	add.f64 	%fd1371, %fd1370, %fd1365;
	sub.f64 	%fd1372, %fd1371, %fd1365;
	add.f64 	%fd1373, %fd1372, %fd1365;
	sub.f64 	%fd1374, %fd1373, %fd1365;
	add.f64 	%fd1375, %fd1374, %fd1365;
	sub.f64 	%fd1376, %fd1375, %fd1365;
	add.f64 	%fd1377, %fd1376, %fd1365;
	sub.f64 	%fd1378, %fd1377, %fd1365;
	add.f64 	%fd1379, %fd1378, %fd1365;
	sub.f64 	%fd1380, %fd1379, %fd1365;
	add.f64 	%fd1381, %fd1380, %fd1365;
	sub.f64 	%fd1382, %fd1381, %fd1365;
	add.f64 	%fd1383, %fd1382, %fd1365;
	sub.f64 	%fd1384, %fd1383, %fd1365;
	add.f64 	%fd1385, %fd1384, %fd1365;
	sub.f64 	%fd1386, %fd1385, %fd1365;
	add.f64 	%fd1387, %fd1386, %fd1365;
	sub.f64 	%fd1388, %fd1387, %fd1365;
	add.f64 	%fd1389, %fd1388, %fd1365;
	sub.f64 	%fd1390, %fd1389, %fd1365;
	add.f64 	%fd1391, %fd1390, %fd1365;
	sub.f64 	%fd1392, %fd1391, %fd1365;
	add.f64 	%fd1393, %fd1392, %fd1365;
	sub.f64 	%fd1394, %fd1393, %fd1365;
	add.f64 	%fd1395, %fd1394, %fd1365;
	sub.f64 	%fd1396, %fd1395, %fd1365;
	add.f64 	%fd1397, %fd1396, %fd1365;
	sub.f64 	%fd1398, %fd1397, %fd1365;
	add.f64 	%fd1399, %fd1398, %fd1365;
	sub.f64 	%fd1400, %fd1399, %fd1365;
	add.f64 	%fd1401, %fd1400, %fd1365;
	sub.f64 	%fd1402, %fd1401, %fd1365;
	add.f64 	%fd1403, %fd1402, %fd1365;
	sub.f64 	%fd1404, %fd1403, %fd1365;
	add.f64 	%fd1405, %fd1404, %fd1365;
	sub.f64 	%fd1406, %fd1405, %fd1365;
	add.f64 	%fd1407, %fd1406, %fd1365;
	sub.f64 	%fd1408, %fd1407, %fd1365;
	add.f64 	%fd1409, %fd1408, %fd1365;
	sub.f64 	%fd1410, %fd1409, %fd1365;
	add.f64 	%fd1411, %fd1410, %fd1365;
	sub.f64 	%fd1412, %fd1411, %fd1365;
	add.f64 	%fd1413, %fd1412, %fd1365;
	sub.f64 	%fd1414, %fd1413, %fd1365;
	add.f64 	%fd1415, %fd1414, %fd1365;
	sub.f64 	%fd1416, %fd1415, %fd1365;
	add.f64 	%fd1417, %fd1416, %fd1365;
	sub.f64 	%fd1418, %fd1417, %fd1365;
	add.f64 	%fd1419, %fd1418, %fd1365;
	sub.f64 	%fd1420, %fd1419, %fd1365;
	add.f64 	%fd1421, %fd1420, %fd1365;
	sub.f64 	%fd1422, %fd1421, %fd1365;
	add.f64 	%fd1423, %fd1422, %fd1365;
	sub.f64 	%fd1424, %fd1423, %fd1365;
	add.f64 	%fd1425, %fd1424, %fd1365;
	sub.f64 	%fd1426, %fd1425, %fd1365;
	add.f64 	%fd1427, %fd1426, %fd1365;
	sub.f64 	%fd1428, %fd1427, %fd1365;
	add.f64 	%fd1429, %fd1428, %fd1365;
	sub.f64 	%fd1430, %fd1429, %fd1365;
	add.f64 	%fd1431, %fd1430, %fd1365;
	sub.f64 	%fd1432, %fd1431, %fd1365;
	add.f64 	%fd1433, %fd1432, %fd1365;
	sub.f64 	%fd1434, %fd1433, %fd1365;
	add.f64 	%fd1435, %fd1434, %fd1365;
	sub.f64 	%fd1436, %fd1435, %fd1365;
	add.f64 	%fd1437, %fd1436, %fd1365;
	sub.f64 	%fd1438, %fd1437, %fd1365;
	add.f64 	%fd1439, %fd1438, %fd1365;
	sub.f64 	%fd1440, %fd1439, %fd1365;
	add.f64 	%fd1441, %fd1440, %fd1365;
	sub.f64 	%fd1442, %fd1441, %fd1365;
	add.f64 	%fd1443, %fd1442, %fd1365;
	sub.f64 	%fd1444, %fd1443, %fd1365;
	add.f64 	%fd1445, %fd1444, %fd1365;
	sub.f64 	%fd1446, %fd1445, %fd1365;
	add.f64 	%fd1447, %fd1446, %fd1365;
	sub.f64 	%fd1448, %fd1447, %fd1365;
	add.f64 	%fd1449, %fd1448, %fd1365;
	sub.f64 	%fd1450, %fd1449, %fd1365;
	add.f64 	%fd1451, %fd1450, %fd1365;
	sub.f64 	%fd1452, %fd1451, %fd1365;
	add.f64 	%fd1453, %fd1452, %fd1365;
	sub.f64 	%fd1454, %fd1453, %fd1365;
	add.f64 	%fd1455, %fd1454, %fd1365;
	sub.f64 	%fd1456, %fd1455, %fd1365;
	add.f64 	%fd1457, %fd1456, %fd1365;
	sub.f64 	%fd1458, %fd1457, %fd1365;
	add.f64 	%fd1459, %fd1458, %fd1365;
	sub.f64 	%fd1460, %fd1459, %fd1365;
	add.f64 	%fd1461, %fd1460, %fd1365;
	sub.f64 	%fd1462, %fd1461, %fd1365;
	add.f64 	%fd1463, %fd1462, %fd1365;
	sub.f64 	%fd1464, %fd1463, %fd1365;
	add.f64 	%fd1465, %fd1464, %fd1365;
	sub.f64 	%fd1466, %fd1465, %fd1365;
	add.s32 	%r50, %r49, %r36;
	ld.shared.f64 	%fd1467, [%r50];
	mul.f64 	%fd1468, %fd15, %fd1467;
	add.f64 	%fd1469, %fd1466, %fd1468;
	add.f64 	%fd1470, %fd1469, %fd1468;
	sub.f64 	%fd1471, %fd1470, %fd1468;
	add.f64 	%fd1472, %fd1471, %fd1468;
	sub.f64 	%fd1473, %fd1472, %fd1468;
	add.f64 	%fd1474, %fd1473, %fd1468;
	sub.f64 	%fd1475, %fd1474, %fd1468;
	add.f64 	%fd1476, %fd1475, %fd1468;
	sub.f64 	%fd1477, %fd1476, %fd1468;
	add.f64 	%fd1478, %fd1477, %fd1468;
	sub.f64 	%fd1479, %fd1478, %fd1468;
	add.f64 	%fd1480, %fd1479, %fd1468;
	sub.f64 	%fd1481, %fd1480, %fd1468;
	add.f64 	%fd1482, %fd1481, %fd1468;
	sub.f64 	%fd1483, %fd1482, %fd1468;
	add.f64 	%fd1484, %fd1483, %fd1468;
	sub.f64 	%fd1485, %fd1484, %fd1468;
	add.f64 	%fd1486, %fd1485, %fd1468;
	sub.f64 	%fd1487, %fd1486, %fd1468;
	add.f64 	%fd1488, %fd1487, %fd1468;
	sub.f64 	%fd1489, %fd1488, %fd1468;
	add.f64 	%fd1490, %fd1489, %fd1468;
	sub.f64 	%fd1491, %fd1490, %fd1468;
	add.f64 	%fd1492, %fd1491, %fd1468;
	sub.f64 	%fd1493, %fd1492, %fd1468;
	add.f64 	%fd1494, %fd1493, %fd1468;
	sub.f64 	%fd1495, %fd1494, %fd1468;
	add.f64 	%fd1496, %fd1495, %fd1468;
	sub.f64 	%fd1497, %fd1496, %fd1468;
	add.f64 	%fd1498, %fd1497, %fd1468;
	sub.f64 	%fd1499, %fd1498, %fd1468;
	add.f64 	%fd1500, %fd1499, %fd1468;
	sub.f64 	%fd1501, %fd1500, %fd1468;
	add.f64 	%fd1502, %fd1501, %fd1468;
	sub.f64 	%fd1503, %fd1502, %fd1468;
	add.f64 	%fd1504, %fd1503, %fd1468;
	sub.f64 	%fd1505, %fd1504, %fd1468;
	add.f64 	%fd1506, %fd1505, %fd1468;
	sub.f64 	%fd1507, %fd1506, %fd1468;
	add.f64 	%fd1508, %fd1507, %fd1468;
	sub.f64 	%fd1509, %fd1508, %fd1468;
	add.f64 	%fd1510, %fd1509, %fd1468;
	sub.f64 	%fd1511, %fd1510, %fd1468;
	add.f64 	%fd1512, %fd1511, %fd1468;
	sub.f64 	%fd1513, %fd1512, %fd1468;
	add.f64 	%fd1514, %fd1513, %fd1468;
	sub.f64 	%fd1515, %fd1514, %fd1468;
	add.f64 	%fd1516, %fd1515, %fd1468;
	sub.f64 	%fd1517, %fd1516, %fd1468;
	add.f64 	%fd1518, %fd1517, %fd1468;
	sub.f64 	%fd1519, %fd1518, %fd1468;
	add.f64 	%fd1520, %fd1519, %fd1468;
	sub.f64 	%fd1521, %fd1520, %fd1468;
	add.f64 	%fd1522, %fd1521, %fd1468;
	sub.f64 	%fd1523, %fd1522, %fd1468;
	add.f64 	%fd1524, %fd1523, %fd1468;
	sub.f64 	%fd1525, %fd1524, %fd1468;
	add.f64 	%fd1526, %fd1525, %fd1468;
	sub.f64 	%fd1527, %fd1526, %fd1468;
	add.f64 	%fd1528, %fd1527, %fd1468;
	sub.f64 	%fd1529, %fd1528, %fd1468;
	add.f64 	%fd1530, %fd1529, %fd1468;
	sub.f64 	%fd1531, %fd1530, %fd1468;
	add.f64 	%fd1532, %fd1531, %fd1468;
	sub.f64 	%fd1533, %fd1532, %fd1468;
	add.f64 	%fd1534, %fd1533, %fd1468;
	sub.f64 	%fd1535, %fd1534, %fd1468;
	add.f64 	%fd1536, %fd1535, %fd1468;
	sub.f64 	%fd1537, %fd1536, %fd1468;
	add.f64 	%fd1538, %fd1537, %fd1468;
	sub.f64 	%fd1539, %fd1538, %fd1468;
	add.f64 	%fd1540, %fd1539, %fd1468;
	sub.f64 	%fd1541, %fd1540, %fd1468;
	add.f64 	%fd1542, %fd1541, %fd1468;
	sub.f64 	%fd1543, %fd1542, %fd1468;
	add.f64 	%fd1544, %fd1543, %fd1468;
	sub.f64 	%fd1545, %fd1544, %fd1468;
	add.f64 	%fd1546, %fd1545, %fd1468;
	sub.f64 	%fd1547, %fd1546, %fd1468;
	add.f64 	%fd1548, %fd1547, %fd1468;
	sub.f64 	%fd1549, %fd1548, %fd1468;
	add.f64 	%fd1550, %fd1549, %fd1468;
	sub.f64 	%fd1551, %fd1550, %fd1468;
	add.f64 	%fd1552, %fd1551, %fd1468;
	sub.f64 	%fd1553, %fd1552, %fd1468;
	add.f64 	%fd1554, %fd1553, %fd1468;
	sub.f64 	%fd1555, %fd1554, %fd1468;
	add.f64 	%fd1556, %fd1555, %fd1468;
	sub.f64 	%fd1557, %fd1556, %fd1468;
	add.f64 	%fd1558, %fd1557, %fd1468;
	sub.f64 	%fd1559, %fd1558, %fd1468;
	add.f64 	%fd1560, %fd1559, %fd1468;
	sub.f64 	%fd1561, %fd1560, %fd1468;
	add.f64 	%fd1562, %fd1561, %fd1468;
	sub.f64 	%fd1563, %fd1562, %fd1468;
	add.f64 	%fd1564, %fd1563, %fd1468;
	sub.f64 	%fd1565, %fd1564, %fd1468;
	add.f64 	%fd1566, %fd1565, %fd1468;
	sub.f64 	%fd1567, %fd1566, %fd1468;
	add.f64 	%fd1568, %fd1567, %fd1468;
	sub.f64 	%fd1569, %fd1568, %fd1468;
	add.s32 	%r51, %r50, %r36;
	ld.shared.f64 	%fd1570, [%r51];
	mul.f64 	%fd1571, %fd16, %fd1570;
	add.f64 	%fd1572, %fd1569, %fd1571;
	add.f64 	%fd1573, %fd1572, %fd1571;
	sub.f64 	%fd1574, %fd1573, %fd1571;
	add.f64 	%fd1575, %fd1574, %fd1571;
	sub.f64 	%fd1576, %fd1575, %fd1571;
	add.f64 	%fd1577, %fd1576, %fd1571;
	sub.f64 	%fd1578, %fd1577, %fd1571;
	add.f64 	%fd1579, %fd1578, %fd1571;
	sub.f64 	%fd1580, %fd1579, %fd1571;
	add.f64 	%fd1581, %fd1580, %fd1571;
	sub.f64 	%fd1582, %fd1581, %fd1571;
	add.f64 	%fd1583, %fd1582, %fd1571;
	sub.f64 	%fd1584, %fd1583, %fd1571;
	add.f64 	%fd1585, %fd1584, %fd1571;
	sub.f64 	%fd1586, %fd1585, %fd1571;
	add.f64 	%fd1587, %fd1586, %fd1571;
	sub.f64 	%fd1588, %fd1587, %fd1571;
	add.f64 	%fd1589, %fd1588, %fd1571;
	sub.f64 	%fd1590, %fd1589, %fd1571;
	add.f64 	%fd1591, %fd1590, %fd1571;
	sub.f64 	%fd1592, %fd1591, %fd1571;
	add.f64 	%fd1593, %fd1592, %fd1571;
	sub.f64 	%fd1594, %fd1593, %fd1571;
	add.f64 	%fd1595, %fd1594, %fd1571;
	sub.f64 	%fd1596, %fd1595, %fd1571;
	add.f64 	%fd1597, %fd1596, %fd1571;
	sub.f64 	%fd1598, %fd1597, %fd1571;
	add.f64 	%fd1599, %fd1598, %fd1571;
	sub.f64 	%fd1600, %fd1599, %fd1571;
	add.f64 	%fd1601, %fd1600, %fd1571;
	sub.f64 	%fd1602, %fd1601, %fd1571;
	add.f64 	%fd1603, %fd1602, %fd1571;
	sub.f64 	%fd1604, %fd1603, %fd1571;
	add.f64 	%fd1605, %fd1604, %fd1571;
	sub.f64 	%fd1606, %fd1605, %fd1571;
	add.f64 	%fd1607, %fd1606, %fd1571;
	sub.f64 	%fd1608, %fd1607, %fd1571;
	add.f64 	%fd1609, %fd1608, %fd1571;
	sub.f64 	%fd1610, %fd1609, %fd1571;
	add.f64 	%fd1611, %fd1610, %fd1571;
	sub.f64 	%fd1612, %fd1611, %fd1571;
	add.f64 	%fd1613, %fd1612, %fd1571;
	sub.f64 	%fd1614, %fd1613, %fd1571;
	add.f64 	%fd1615, %fd1614, %fd1571;
	sub.f64 	%fd1616, %fd1615, %fd1571;
	add.f64 	%fd1617, %fd1616, %fd1571;
	sub.f64 	%fd1618, %fd1617, %fd1571;
	add.f64 	%fd1619, %fd1618, %fd1571;
	sub.f64 	%fd1620, %fd1619, %fd1571;
	add.f64 	%fd1621, %fd1620, %fd1571;
	sub.f64 	%fd1622, %fd1621, %fd1571;
	add.f64 	%fd1623, %fd1622, %fd1571;
	sub.f64 	%fd1624, %fd1623, %fd1571;
	add.f64 	%fd1625, %fd1624, %fd1571;
	sub.f64 	%fd1626, %fd1625, %fd1571;
	add.f64 	%fd1627, %fd1626, %fd1571;
	sub.f64 	%fd1628, %fd1627, %fd1571;
	add.f64 	%fd1629, %fd1628, %fd1571;
	sub.f64 	%fd1630, %fd1629, %fd1571;
	add.f64 	%fd1631, %fd1630, %fd1571;
	sub.f64 	%fd1632, %fd1631, %fd1571;
	add.f64 	%fd1633, %fd1632, %fd1571;
	sub.f64 	%fd1634, %fd1633, %fd1571;
	add.f64 	%fd1635, %fd1634, %fd1571;
	sub.f64 	%fd1636, %fd1635, %fd1571;
	add.f64 	%fd1637, %fd1636, %fd1571;
	sub.f64 	%fd1638, %fd1637, %fd1571;
	add.f64 	%fd1639, %fd1638, %fd1571;
	sub.f64 	%fd1640, %fd1639, %fd1571;
	add.f64 	%fd1641, %fd1640, %fd1571;
	sub.f64 	%fd1642, %fd1641, %fd1571;
	add.f64 	%fd1643, %fd1642, %fd1571;
	sub.f64 	%fd1644, %fd1643, %fd1571;
	add.f64 	%fd1645, %fd1644, %fd1571;
	sub.f64 	%fd1646, %fd1645, %fd1571;
	add.f64 	%fd1647, %fd1646, %fd1571;
	sub.f64 	%fd1648, %fd1647, %fd1571;
	add.f64 	%fd1649, %fd1648, %fd1571;
	sub.f64 	%fd1650, %fd1649, %fd1571;
	add.f64 	%fd1651, %fd1650, %fd1571;
	sub.f64 	%fd1652, %fd1651, %fd1571;
	add.f64 	%fd1653, %fd1652, %fd1571;
	sub.f64 	%fd1654, %fd1653, %fd1571;
	add.f64 	%fd1655, %fd1654, %fd1571;
	sub.f64 	%fd1656, %fd1655, %fd1571;
	add.f64 	%fd1657, %fd1656, %fd1571;
	sub.f64 	%fd1658, %fd1657, %fd1571;
	add.f64 	%fd1659, %fd1658, %fd1571;
	sub.f64 	%fd1660, %fd1659, %fd1571;
	add.f64 	%fd1661, %fd1660, %fd1571;
	sub.f64 	%fd1662, %fd1661, %fd1571;
	add.f64 	%fd1663, %fd1662, %fd1571;
	sub.f64 	%fd1664, %fd1663, %fd1571;
	add.f64 	%fd1665, %fd1664, %fd1571;
	sub.f64 	%fd1666, %fd1665, %fd1571;
	add.f64 	%fd1667, %fd1666, %fd1571;
	sub.f64 	%fd1668, %fd1667, %fd1571;
	add.f64 	%fd1669, %fd1668, %fd1571;
	sub.f64 	%fd1670, %fd1669, %fd1571;
	add.f64 	%fd1671, %fd1670, %fd1571;
	sub.f64 	%fd1672, %fd1671, %fd1571;
	add.s32 	%r52, %r51, %r36;
	ld.shared.f64 	%fd1673, [%r52];
	mul.f64 	%fd1674, %fd17, %fd1673;
	add.f64 	%fd1675, %fd1672, %fd1674;
	add.f64 	%fd1676, %fd1675, %fd1674;
	sub.f64 	%fd1677, %fd1676, %fd1674;
	add.f64 	%fd1678, %fd1677, %fd1674;
	sub.f64 	%fd1679, %fd1678, %fd1674;
	add.f64 	%fd1680, %fd1679, %fd1674;
	sub.f64 	%fd1681, %fd1680, %fd1674;
	add.f64 	%fd1682, %fd1681, %fd1674;
	sub.f64 	%fd1683, %fd1682, %fd1674;
	add.f64 	%fd1684, %fd1683, %fd1674;
	sub.f64 	%fd1685, %fd1684, %fd1674;
	add.f64 	%fd1686, %fd1685, %fd1674;
	sub.f64 	%fd1687, %fd1686, %fd1674;
	add.f64 	%fd1688, %fd1687, %fd1674;
	sub.f64 	%fd1689, %fd1688, %fd1674;
	add.f64 	%fd1690, %fd1689, %fd1674;
	sub.f64 	%fd1691, %fd1690, %fd1674;
	add.f64 	%fd1692, %fd1691, %fd1674;
	sub.f64 	%fd1693, %fd1692, %fd1674;
	add.f64 	%fd1694, %fd1693, %fd1674;
	sub.f64 	%fd1695, %fd1694, %fd1674;
	add.f64 	%fd1696, %fd1695, %fd1674;
	sub.f64 	%fd1697, %fd1696, %fd1674;
	add.f64 	%fd1698, %fd1697, %fd1674;
	sub.f64 	%fd1699, %fd1698, %fd1674;
	add.f64 	%fd1700, %fd1699, %fd1674;
	sub.f64 	%fd1701, %fd1700, %fd1674;
	add.f64 	%fd1702, %fd1701, %fd1674;
	sub.f64 	%fd1703, %fd1702, %fd1674;
	add.f64 	%fd1704, %fd1703, %fd1674;
	sub.f64 	%fd1705, %fd1704, %fd1674;
	add.f64 	%fd1706, %fd1705, %fd1674;
	sub.f64 	%fd1707, %fd1706, %fd1674;
	add.f64 	%fd1708, %fd1707, %fd1674;
	sub.f64 	%fd1709, %fd1708, %fd1674;
	add.f64 	%fd1710, %fd1709, %fd1674;
	sub.f64 	%fd1711, %fd1710, %fd1674;
	add.f64 	%fd1712, %fd1711, %fd1674;
	sub.f64 	%fd1713, %fd1712, %fd1674;
	add.f64 	%fd1714, %fd1713, %fd1674;
	sub.f64 	%fd1715, %fd1714, %fd1674;
	add.f64 	%fd1716, %fd1715, %fd1674;
	sub.f64 	%fd1717, %fd1716, %fd1674;
	add.f64 	%fd1718, %fd1717, %fd1674;
	sub.f64 	%fd1719, %fd1718, %fd1674;
	add.f64 	%fd1720, %fd1719, %fd1674;
	sub.f64 	%fd1721, %fd1720, %fd1674;
	add.f64 	%fd1722, %fd1721, %fd1674;
	sub.f64 	%fd1723, %fd1722, %fd1674;
	add.f64 	%fd1724, %fd1723, %fd1674;
	sub.f64 	%fd1725, %fd1724, %fd1674;
	add.f64 	%fd1726, %fd1725, %fd1674;
	sub.f64 	%fd1727, %fd1726, %fd1674;
	add.f64 	%fd1728, %fd1727, %fd1674;
	sub.f64 	%fd1729, %fd1728, %fd1674;
	add.f64 	%fd1730, %fd1729, %fd1674;
	sub.f64 	%fd1731, %fd1730, %fd1674;
	add.f64 	%fd1732, %fd1731, %fd1674;
	sub.f64 	%fd1733, %fd1732, %fd1674;
	add.f64 	%fd1734, %fd1733, %fd1674;
	sub.f64 	%fd1735, %fd1734, %fd1674;
	add.f64 	%fd1736, %fd1735, %fd1674;
	sub.f64 	%fd1737, %fd1736, %fd1674;
	add.f64 	%fd1738, %fd1737, %fd1674;
	sub.f64 	%fd1739, %fd1738, %fd1674;
	add.f64 	%fd1740, %fd1739, %fd1674;
	sub.f64 	%fd1741, %fd1740, %fd1674;
	add.f64 	%fd1742, %fd1741, %fd1674;
	sub.f64 	%fd1743, %fd1742, %fd1674;
	add.f64 	%fd1744, %fd1743, %fd1674;
	sub.f64 	%fd1745, %fd1744, %fd1674;
	add.f64 	%fd1746, %fd1745, %fd1674;
	sub.f64 	%fd1747, %fd1746, %fd1674;
	add.f64 	%fd1748, %fd1747, %fd1674;
	sub.f64 	%fd1749, %fd1748, %fd1674;
	add.f64 	%fd1750, %fd1749, %fd1674;
	sub.f64 	%fd1751, %fd1750, %fd1674;
	add.f64 	%fd1752, %fd1751, %fd1674;
	sub.f64 	%fd1753, %fd1752, %fd1674;
	add.f64 	%fd1754, %fd1753, %fd1674;
	sub.f64 	%fd1755, %fd1754, %fd1674;
	add.f64 	%fd1756, %fd1755, %fd1674;
	sub.f64 	%fd1757, %fd1756, %fd1674;
	add.f64 	%fd1758, %fd1757, %fd1674;
	sub.f64 	%fd1759, %fd1758, %fd1674;
	add.f64 	%fd1760, %fd1759, %fd1674;
	sub.f64 	%fd1761, %fd1760, %fd1674;
	add.f64 	%fd1762, %fd1761, %fd1674;
	sub.f64 	%fd1763, %fd1762, %fd1674;
	add.f64 	%fd1764, %fd1763, %fd1674;
	sub.f64 	%fd1765, %fd1764, %fd1674;
	add.f64 	%fd1766, %fd1765, %fd1674;
	sub.f64 	%fd1767, %fd1766, %fd1674;
	add.f64 	%fd1768, %fd1767, %fd1674;
	sub.f64 	%fd1769, %fd1768, %fd1674;
	add.f64 	%fd1770, %fd1769, %fd1674;
	sub.f64 	%fd1771, %fd1770, %fd1674;
	add.f64 	%fd1772, %fd1771, %fd1674;
	sub.f64 	%fd1773, %fd1772, %fd1674;
	add.f64 	%fd1774, %fd1773, %fd1674;
	sub.f64 	%fd1775, %fd1774, %fd1674;
	add.s32 	%r53, %r52, %r36;
	ld.shared.f64 	%fd1776, [%r53];
	mul.f64 	%fd1777, %fd18, %fd1776;
	add.f64 	%fd1778, %fd1775, %fd1777;
	add.f64 	%fd1779, %fd1778, %fd1777;
	sub.f64 	%fd1780, %fd1779, %fd1777;
	add.f64 	%fd1781, %fd1780, %fd1777;
	sub.f64 	%fd1782, %fd1781, %fd1777;
	add.f64 	%fd1783, %fd1782, %fd1777;
	sub.f64 	%fd1784, %fd1783, %fd1777;
	add.f64 	%fd1785, %fd1784, %fd1777;
	sub.f64 	%fd1786, %fd1785, %fd1777;
	add.f64 	%fd1787, %fd1786, %fd1777;
	sub.f64 	%fd1788, %fd1787, %fd1777;
	add.f64 	%fd1789, %fd1788, %fd1777;
	sub.f64 	%fd1790, %fd1789, %fd1777;
	add.f64 	%fd1791, %fd1790, %fd1777;
	sub.f64 	%fd1792, %fd1791, %fd1777;
	add.f64 	%fd1793, %fd1792, %fd1777;
	sub.f64 	%fd1794, %fd1793, %fd1777;
	add.f64 	%fd1795, %fd1794, %fd1777;
	sub.f64 	%fd1796, %fd1795, %fd1777;
	add.f64 	%fd1797, %fd1796, %fd1777;
	sub.f64 	%fd1798, %fd1797, %fd1777;
	add.f64 	%fd1799, %fd1798, %fd1777;
	sub.f64 	%fd1800, %fd1799, %fd1777;
	add.f64 	%fd1801, %fd1800, %fd1777;
	sub.f64 	%fd1802, %fd1801, %fd1777;
	add.f64 	%fd1803, %fd1802, %fd1777;
	sub.f64 	%fd1804, %fd1803, %fd1777;
	add.f64 	%fd1805, %fd1804, %fd1777;
	sub.f64 	%fd1806, %fd1805, %fd1777;
	add.f64 	%fd1807, %fd1806, %fd1777;
	sub.f64 	%fd1808, %fd1807, %fd1777;
	add.f64 	%fd1809, %fd1808, %fd1777;
	sub.f64 	%fd1810, %fd1809, %fd1777;
	add.f64 	%fd1811, %fd1810, %fd1777;
	sub.f64 	%fd1812, %fd1811, %fd1777;
	add.f64 	%fd1813, %fd1812, %fd1777;
	sub.f64 	%fd1814, %fd1813, %fd1777;
	add.f64 	%fd1815, %fd1814, %fd1777;
	sub.f64 	%fd1816, %fd1815, %fd1777;
	add.f64 	%fd1817, %fd1816, %fd1777;
	sub.f64 	%fd1818, %fd1817, %fd1777;
	add.f64 	%fd1819, %fd1818, %fd1777;
	sub.f64 	%fd1820, %fd1819, %fd1777;
	add.f64 	%fd1821, %fd1820, %fd1777;
	sub.f64 	%fd1822, %fd1821, %fd1777;
	add.f64 	%fd1823, %fd1822, %fd1777;
	sub.f64 	%fd1824, %fd1823, %fd1777;
	add.f64 	%fd1825, %fd1824, %fd1777;
	sub.f64 	%fd1826, %fd1825, %fd1777;
	add.f64 	%fd1827, %fd1826, %fd1777;
	sub.f64 	%fd1828, %fd1827, %fd1777;
	add.f64 	%fd1829, %fd1828, %fd1777;
	sub.f64 	%fd1830, %fd1829, %fd1777;
	add.f64 	%fd1831, %fd1830, %fd1777;
	sub.f64 	%fd1832, %fd1831, %fd1777;
	add.f64 	%fd1833, %fd1832, %fd1777;
	sub.f64 	%fd1834, %fd1833, %fd1777;
	add.f64 	%fd1835, %fd1834, %fd1777;
	sub.f64 	%fd1836, %fd1835, %fd1777;
	add.f64 	%fd1837, %fd1836, %fd1777;
	sub.f64 	%fd1838, %fd1837, %fd1777;
	add.f64 	%fd1839, %fd1838, %fd1777;
	sub.f64 	%fd1840, %fd1839, %fd1777;
	add.f64 	%fd1841, %fd1840, %fd1777;
	sub.f64 	%fd1842, %fd1841, %fd1777;
	add.f64 	%fd1843, %fd1842, %fd1777;
	sub.f64 	%fd1844, %fd1843, %fd1777;
	add.f64 	%fd1845, %fd1844, %fd1777;
	sub.f64 	%fd1846, %fd1845, %fd1777;
	add.f64 	%fd1847, %fd1846, %fd1777;
	sub.f64 	%fd1848, %fd1847, %fd1777;
	add.f64 	%fd1849, %fd1848, %fd1777;
	sub.f64 	%fd1850, %fd1849, %fd1777;
	add.f64 	%fd1851, %fd1850, %fd1777;
	sub.f64 	%fd1852, %fd1851, %fd1777;
	add.f64 	%fd1853, %fd1852, %fd1777;
	sub.f64 	%fd1854, %fd1853, %fd1777;
	add.f64 	%fd1855, %fd1854, %fd1777;
	sub.f64 	%fd1856, %fd1855, %fd1777;
	add.f64 	%fd1857, %fd1856, %fd1777;
	sub.f64 	%fd1858, %fd1857, %fd1777;
	add.f64 	%fd1859, %fd1858, %fd1777;
	sub.f64 	%fd1860, %fd1859, %fd1777;
	add.f64 	%fd1861, %fd1860, %fd1777;
	sub.f64 	%fd1862, %fd1861, %fd1777;
	add.f64 	%fd1863, %fd1862, %fd1777;
	sub.f64 	%fd1864, %fd1863, %fd1777;
	add.f64 	%fd1865, %fd1864, %fd1777;
	sub.f64 	%fd1866, %fd1865, %fd1777;
	add.f64 	%fd1867, %fd1866, %fd1777;
	sub.f64 	%fd1868, %fd1867, %fd1777;
	add.f64 	%fd1869, %fd1868, %fd1777;
	sub.f64 	%fd1870, %fd1869, %fd1777;
	add.f64 	%fd1871, %fd1870, %fd1777;
	sub.f64 	%fd1872, %fd1871, %fd1777;
	add.f64 	%fd1873, %fd1872, %fd1777;
	sub.f64 	%fd1874, %fd1873, %fd1777;
	add.f64 	%fd1875, %fd1874, %fd1777;
	sub.f64 	%fd1876, %fd1875, %fd1777;
	add.f64 	%fd1877, %fd1876, %fd1777;
	sub.f64 	%fd1878, %fd1877, %fd1777;
	add.s32 	%r54, %r53, %r36;
	ld.shared.f64 	%fd1879, [%r54];
	mul.f64 	%fd1880, %fd19, %fd1879;
	add.f64 	%fd1881, %fd1878, %fd1880;
	add.f64 	%fd1882, %fd1881, %fd1880;
	sub.f64 	%fd1883, %fd1882, %fd1880;
	add.f64 	%fd1884, %fd1883, %fd1880;
	sub.f64 	%fd1885, %fd1884, %fd1880;
	add.f64 	%fd1886, %fd1885, %fd1880;
	sub.f64 	%fd1887, %fd1886, %fd1880;
	add.f64 	%fd1888, %fd1887, %fd1880;
	sub.f64 	%fd1889, %fd1888, %fd1880;
	add.f64 	%fd1890, %fd1889, %fd1880;
	sub.f64 	%fd1891, %fd1890, %fd1880;
	add.f64 	%fd1892, %fd1891, %fd1880;
	sub.f64 	%fd1893, %fd1892, %fd1880;
	add.f64 	%fd1894, %fd1893, %fd1880;
	sub.f64 	%fd1895, %fd1894, %fd1880;
	add.f64 	%fd1896, %fd1895, %fd1880;
	sub.f64 	%fd1897, %fd1896, %fd1880;
	add.f64 	%fd1898, %fd1897, %fd1880;
	sub.f64 	%fd1899, %fd1898, %fd1880;
	add.f64 	%fd1900, %fd1899, %fd1880;
	sub.f64 	%fd1901, %fd1900, %fd1880;
	add.f64 	%fd1902, %fd1901, %fd1880;
	sub.f64 	%fd1903, %fd1902, %fd1880;
	add.f64 	%fd1904, %fd1903, %fd1880;
	sub.f64 	%fd1905, %fd1904, %fd1880;
	add.f64 	%fd1906, %fd1905, %fd1880;
	sub.f64 	%fd1907, %fd1906, %fd1880;
	add.f64 	%fd1908, %fd1907, %fd1880;
	sub.f64 	%fd1909, %fd1908, %fd1880;
	add.f64 	%fd1910, %fd1909, %fd1880;
	sub.f64 	%fd1911, %fd1910, %fd1880;
	add.f64 	%fd1912, %fd1911, %fd1880;
	sub.f64 	%fd1913, %fd1912, %fd1880;
	add.f64 	%fd1914, %fd1913, %fd1880;
	sub.f64 	%fd1915, %fd1914, %fd1880;
	add.f64 	%fd1916, %fd1915, %fd1880;
	sub.f64 	%fd1917, %fd1916, %fd1880;
	add.f64 	%fd1918, %fd1917, %fd1880;
	sub.f64 	%fd1919, %fd1918, %fd1880;
	add.f64 	%fd1920, %fd1919, %fd1880;
	sub.f64 	%fd1921, %fd1920, %fd1880;
	add.f64 	%fd1922, %fd1921, %fd1880;
	sub.f64 	%fd1923, %fd1922, %fd1880;
	add.f64 	%fd1924, %fd1923, %fd1880;
	sub.f64 	%fd1925, %fd1924, %fd1880;
	add.f64 	%fd1926, %fd1925, %fd1880;
	sub.f64 	%fd1927, %fd1926, %fd1880;
	add.f64 	%fd1928, %fd1927, %fd1880;
	sub.f64 	%fd1929, %fd1928, %fd1880;
	add.f64 	%fd1930, %fd1929, %fd1880;
	sub.f64 	%fd1931, %fd1930, %fd1880;
	add.f64 	%fd1932, %fd1931, %fd1880;
	sub.f64 	%fd1933, %fd1932, %fd1880;
	add.f64 	%fd1934, %fd1933, %fd1880;
	sub.f64 	%fd1935, %fd1934, %fd1880;
	add.f64 	%fd1936, %fd1935, %fd1880;
	sub.f64 	%fd1937, %fd1936, %fd1880;
	add.f64 	%fd1938, %fd1937, %fd1880;
	sub.f64 	%fd1939, %fd1938, %fd1880;
	add.f64 	%fd1940, %fd1939, %fd1880;
	sub.f64 	%fd1941, %fd1940, %fd1880;
	add.f64 	%fd1942, %fd1941, %fd1880;
	sub.f64 	%fd1943, %fd1942, %fd1880;
	add.f64 	%fd1944, %fd1943, %fd1880;
	sub.f64 	%fd1945, %fd1944, %fd1880;
	add.f64 	%fd1946, %fd1945, %fd1880;
	sub.f64 	%fd1947, %fd1946, %fd1880;
	add.f64 	%fd1948, %fd1947, %fd1880;
	sub.f64 	%fd1949, %fd1948, %fd1880;
	add.f64 	%fd1950, %fd1949, %fd1880;
	sub.f64 	%fd1951, %fd1950, %fd1880;
	add.f64 	%fd1952, %fd1951, %fd1880;
	sub.f64 	%fd1953, %fd1952, %fd1880;
	add.f64 	%fd1954, %fd1953, %fd1880;
	sub.f64 	%fd1955, %fd1954, %fd1880;
	add.f64 	%fd1956, %fd1955, %fd1880;
	sub.f64 	%fd1957, %fd1956, %fd1880;
	add.f64 	%fd1958, %fd1957, %fd1880;
	sub.f64 	%fd1959, %fd1958, %fd1880;
	add.f64 	%fd1960, %fd1959, %fd1880;
	sub.f64 	%fd1961, %fd1960, %fd1880;
	add.f64 	%fd1962, %fd1961, %fd1880;
	sub.f64 	%fd1963, %fd1962, %fd1880;
	add.f64 	%fd1964, %fd1963, %fd1880;
	sub.f64 	%fd1965, %fd1964, %fd1880;
	add.f64 	%fd1966, %fd1965, %fd1880;
	sub.f64 	%fd1967, %fd1966, %fd1880;
	add.f64 	%fd1968, %fd1967, %fd1880;
	sub.f64 	%fd1969, %fd1968, %fd1880;
	add.f64 	%fd1970, %fd1969, %fd1880;
	sub.f64 	%fd1971, %fd1970, %fd1880;
	add.f64 	%fd1972, %fd1971, %fd1880;
	sub.f64 	%fd1973, %fd1972, %fd1880;
	add.f64 	%fd1974, %fd1973, %fd1880;
	sub.f64 	%fd1975, %fd1974, %fd1880;
	add.f64 	%fd1976, %fd1975, %fd1880;
	sub.f64 	%fd1977, %fd1976, %fd1880;
	add.f64 	%fd1978, %fd1977, %fd1880;
	sub.f64 	%fd1979, %fd1978, %fd1880;
	add.f64 	%fd1980, %fd1979, %fd1880;
	sub.f64 	%fd1981, %fd1980, %fd1880;
	add.s32 	%r55, %r54, %r36;
	ld.shared.f64 	%fd1982, [%r55];
	mul.f64 	%fd1983, %fd20, %fd1982;
	add.f64 	%fd1984, %fd1981, %fd1983;
	add.f64 	%fd1985, %fd1984, %fd1983;
	sub.f64 	%fd1986, %fd1985, %fd1983;
	add.f64 	%fd1987, %fd1986, %fd1983;
	sub.f64 	%fd1988, %fd1987, %fd1983;
	add.f64 	%fd1989, %fd1988, %fd1983;
	sub.f64 	%fd1990, %fd1989, %fd1983;
	add.f64 	%fd1991, %fd1990, %fd1983;
	sub.f64 	%fd1992, %fd1991, %fd1983;
	add.f64 	%fd1993, %fd1992, %fd1983;
	sub.f64 	%fd1994, %fd1993, %fd1983;
	add.f64 	%fd1995, %fd1994, %fd1983;
	sub.f64 	%fd1996, %fd1995, %fd1983;
	add.f64 	%fd1997, %fd1996, %fd1983;
	sub.f64 	%fd1998, %fd1997, %fd1983;
	add.f64 	%fd1999, %fd1998, %fd1983;
	sub.f64 	%fd2000, %fd1999, %fd1983;
	add.f64 	%fd2001, %fd2000, %fd1983;
	sub.f64 	%fd2002, %fd2001, %fd1983;
	add.f64 	%fd2003, %fd2002, %fd1983;
	sub.f64 	%fd2004, %fd2003, %fd1983;
	add.f64 	%fd2005, %fd2004, %fd1983;
	sub.f64 	%fd2006, %fd2005, %fd1983;
	add.f64 	%fd2007, %fd2006, %fd1983;
	sub.f64 	%fd2008, %fd2007, %fd1983;
	add.f64 	%fd2009, %fd2008, %fd1983;
	sub.f64 	%fd2010, %fd2009, %fd1983;
	add.f64 	%fd2011, %fd2010, %fd1983;
	sub.f64 	%fd2012, %fd2011, %fd1983;
	add.f64 	%fd2013, %fd2012, %fd1983;
	sub.f64 	%fd2014, %fd2013, %fd1983;
	add.f64 	%fd2015, %fd2014, %fd1983;
	sub.f64 	%fd2016, %fd2015, %fd1983;
	add.f64 	%fd2017, %fd2016, %fd1983;
	sub.f64 	%fd2018, %fd2017, %fd1983;
	add.f64 	%fd2019, %fd2018, %fd1983;
	sub.f64 	%fd2020, %fd2019, %fd1983;
	add.f64 	%fd2021, %fd2020, %fd1983;
	sub.f64 	%fd2022, %fd2021, %fd1983;
	add.f64 	%fd2023, %fd2022, %fd1983;
	sub.f64 	%fd2024, %fd2023, %fd1983;
	add.f64 	%fd2025, %fd2024, %fd1983;
	sub.f64 	%fd2026, %fd2025, %fd1983;
	add.f64 	%fd2027, %fd2026, %fd1983;
	sub.f64 	%fd2028, %fd2027, %fd1983;
	add.f64 	%fd2029, %fd2028, %fd1983;
	sub.f64 	%fd2030, %fd2029, %fd1983;
	add.f64 	%fd2031, %fd2030, %fd1983;
	sub.f64 	%fd2032, %fd2031, %fd1983;
	add.f64 	%fd2033, %fd2032, %fd1983;
	sub.f64 	%fd2034, %fd2033, %fd1983;
	add.f64 	%fd2035, %fd2034, %fd1983;
	sub.f64 	%fd2036, %fd2035, %fd1983;
	add.f64 	%fd2037, %fd2036, %fd1983;
	sub.f64 	%fd2038, %fd2037, %fd1983;
	add.f64 	%fd2039, %fd2038, %fd1983;
	sub.f64 	%fd2040, %fd2039, %fd1983;
	add.f64 	%fd2041, %fd2040, %fd1983;
	sub.f64 	%fd2042, %fd2041, %fd1983;
	add.f64 	%fd2043, %fd2042, %fd1983;
	sub.f64 	%fd2044, %fd2043, %fd1983;
	add.f64 	%fd2045, %fd2044, %fd1983;
	sub.f64 	%fd2046, %fd2045, %fd1983;
	add.f64 	%fd2047, %fd2046, %fd1983;
	sub.f64 	%fd2048, %fd2047, %fd1983;
	add.f64 	%fd2049, %fd2048, %fd1983;
	sub.f64 	%fd2050, %fd2049, %fd1983;
	add.f64 	%fd2051, %fd2050, %fd1983;
	sub.f64 	%fd2052, %fd2051, %fd1983;
	add.f64 	%fd2053, %fd2052, %fd1983;
	sub.f64 	%fd2054, %fd2053, %fd1983;
	add.f64 	%fd2055, %fd2054, %fd1983;
	sub.f64 	%fd2056, %fd2055, %fd1983;
	add.f64 	%fd2057, %fd2056, %fd1983;
	sub.f64 	%fd2058, %fd2057, %fd1983;
	add.f64 	%fd2059, %fd2058, %fd1983;
	sub.f64 	%fd2060, %fd2059, %fd1983;
	add.f64 	%fd2061, %fd2060, %fd1983;
	sub.f64 	%fd2062, %fd2061, %fd1983;
	add.f64 	%fd2063, %fd2062, %fd1983;
	sub.f64 	%fd2064, %fd2063, %fd1983;
	add.f64 	%fd2065, %fd2064, %fd1983;
	sub.f64 	%fd2066, %fd2065, %fd1983;
	add.f64 	%fd2067, %fd2066, %fd1983;
	sub.f64 	%fd2068, %fd2067, %fd1983;
	add.f64 	%fd2069, %fd2068, %fd1983;
	sub.f64 	%fd2070, %fd2069, %fd1983;
	add.f64 	%fd2071, %fd2070, %fd1983;
	sub.f64 	%fd2072, %fd2071, %fd1983;
	add.f64 	%fd2073, %fd2072, %fd1983;
	sub.f64 	%fd2074, %fd2073, %fd1983;
	add.f64 	%fd2075, %fd2074, %fd1983;
	sub.f64 	%fd2076, %fd2075, %fd1983;
	add.f64 	%fd2077, %fd2076, %fd1983;
	sub.f64 	%fd2078, %fd2077, %fd1983;
	add.f64 	%fd2079, %fd2078, %fd1983;
	sub.f64 	%fd2080, %fd2079, %fd1983;
	add.f64 	%fd2081, %fd2080, %fd1983;
	sub.f64 	%fd2082, %fd2081, %fd1983;
	add.f64 	%fd2083, %fd2082, %fd1983;
	sub.f64 	%fd2084, %fd2083, %fd1983;
	st.global.f64 	[%rd36], %fd2084;
	bar.sync 	0;
	add.s32 	%r90, %r90, 8;
	add.s32 	%r89, %r89, 1;
	add.s32 	%r88, %r88, 1;
	setp.ne.s32 	%p5, %r88, 0;
	@%p5 bra 	$L__BB13_6;
$L__BB13_7:
	ret;

}
	// .globl	_Z23cu_mtxmq_integralbatch2PKdiS0_iPdiS0_S0_S1_idd
.visible .entry _Z23cu_mtxmq_integralbatch2PKdiS0_iPdiS0_S0_S1_idd(
	.param .u64 .ptr .align 1 _Z23cu_mtxmq_integralbatch2PKdiS0_iPdiS0_S0_S1_idd_param_0,
	.param .u32 _Z23cu_mtxmq_integralbatch2PKdiS0_iPdiS0_S0_S1_idd_param_1,
	.param .u64 .ptr .align 1 _Z23cu_mtxmq_integralbatch2PKdiS0_iPdiS0_S0_S1_idd_param_2,
	.param .u32 _Z23cu_mtxmq_integralbatch2PKdiS0_iPdiS0_S0_S1_idd_param_3,
	.param .u64 .ptr .align 1 _Z23cu_mtxmq_integralbatch2PKdiS0_iPdiS0_S0_S1_idd_param_4,
	.param .u32 _Z23cu_mtxmq_integralbatch2PKdiS0_iPdiS0_S0_S1_idd_param_5,
	.param .u64 .ptr .align 1 _Z23cu_mtxmq_integralbatch2PKdiS0_iPdiS0_S0_S1_idd_param_6,
	.param .u64 .ptr .align 1 _Z23cu_mtxmq_integralbatch2PKdiS0_iPdiS0_S0_S1_idd_param_7,
	.param .u64 .ptr .align 1 _Z23cu_mtxmq_integralbatch2PKdiS0_iPdiS0_S0_S1_idd_param_8,
	.param .u32 _Z23cu_mtxmq_integralbatch2PKdiS0_iPdiS0_S0_S1_idd_param_9,
	.param .f64 _Z23cu_mtxmq_integralbatch2PKdiS0_iPdiS0_S0_S1_idd_param_10,
	.param .f64 _Z23cu_mtxmq_integralbatch2PKdiS0_iPdiS0_S0_S1_idd_param_11
)
{
	.reg .pred 	%p<15>;
	.reg .b32 	%r<170>;
	.reg .b64 	%rd<83>;
	.reg .b64 	%fd<209>;

	ld.param.u64 	%rd6, [_Z23cu_mtxmq_integralbatch2PKdiS0_iPdiS0_S0_S1_idd_param_0];
	ld.param.u32 	%r41, [_Z23cu_mtxmq_integralbatch2PKdiS0_iPdiS0_S0_S1_idd_param_1];
	ld.param.u64 	%rd7, [_Z23cu_mtxmq_integralbatch2PKdiS0_iPdiS0_S0_S1_idd_param_2];
	cvta.to.global.u64 	%rd8, %rd7;
	mov.u32 	%r1, %ctaid.x;
	mov.u32 	%r2, %ntid.x;
	mul.lo.s32 	%r3, %r1, %r2;
	mov.u32 	%r4, %tid.x;
	add.s32 	%r5, %r3, %r4;
	cvta.to.global.u64 	%rd9, %rd6;
	mul.wide.s32 	%rd10, %r5, 8;
	add.s64 	%rd11, %rd9, %rd10;
	ld.global.f64 	%fd1, [%rd11];
	mul.wide.s32 	%rd12, %r41, 8;
	add.s64 	%rd13, %rd11, %rd12;
	ld.global.f64 	%fd2, [%rd13];
	add.s64 	%rd14, %rd13, %rd12;
	ld.global.f64 	%fd3, [%rd14];
	add.s64 	%rd15, %rd14, %rd12;
	ld.global.f64 	%fd4, [%rd15];
	add.s64 	%rd16, %rd15, %rd12;
	ld.global.f64 	%fd5, [%rd16];
	add.s64 	%rd17, %rd16, %rd12;
	ld.global.f64 	%fd6, [%rd17];
	add.s64 	%rd18, %rd17, %rd12;
	ld.global.f64 	%fd7, [%rd18];
	add.s64 	%rd19, %rd18, %rd12;
	ld.global.f64 	%fd8, [%rd19];
	add.s64 	%rd20, %rd19, %rd12;
	ld.global.f64 	%fd9, [%rd20];
	add.s64 	%rd21, %rd20, %rd12;
	ld.global.f64 	%fd10, [%rd21];
	add.s64 	%rd22, %rd21, %rd12;
	ld.global.f64 	%fd11, [%rd22];
	add.s64 	%rd23, %rd22, %rd12;
	ld.global.f64 	%fd12, [%rd23];
	add.s64 	%rd24, %rd23, %rd12;
	ld.global.f64 	%fd13, [%rd24];
	add.s64 	%rd25, %rd24, %rd12;
	ld.global.f64 	%fd14, [%rd25];
	add.s64 	%rd26, %rd25, %rd12;
	ld.global.f64 	%fd15, [%rd26];
	add.s64 	%rd27, %rd26, %rd12;
	ld.global.f64 	%fd16, [%rd27];
	add.s64 	%rd28, %rd27, %rd12;
	ld.global.f64 	%fd17, [%rd28];
	add.s64 	%rd29, %rd28, %rd12;
	ld.global.f64 	%fd18, [%rd29];
	add.s64 	%rd30, %rd29, %rd12;
	ld.global.f64 	%fd19, [%rd30];
	add.s64 	%rd31, %rd30, %rd12;
	ld.global.f64 	%fd20, [%rd31];
	bar.sync 	0;
	mul.wide.u32 	%rd32, %r4, 8;
	add.s64 	%rd33, %rd8, %rd32;
	ld.global.f64 	%fd41, [%rd33];
	shl.b32 	%r44, %r4, 3;
	mov.u32 	%r160, Bs;
	add.s32 	%r46, %r160, %r44;
	st.shared.f64 	[%r46], %fd41;
	mul.wide.s32 	%rd34, %r2, 8;
	add.s64 	%rd35, %rd33, %rd34;
	ld.global.f64 	%fd42, [%rd35];
	shl.b32 	%r47, %r2, 3;
	add.s32 	%r48, %r46, %r47;
	st.shared.f64 	[%r48], %fd42;
	add.s64 	%rd36, %rd35, %rd34;
	ld.global.f64 	%fd43, [%rd36];
	add.s32 	%r49, %r48, %r47;
	st.shared.f64 	[%r49], %fd43;
	add.s64 	%rd37, %rd36, %rd34;
	ld.global.f64 	%fd44, [%rd37];
	add.s32 	%r50, %r49, %r47;
	st.shared.f64 	[%r50], %fd44;
	bar.sync 	0;
	mov.u32 	%r51, %nctaid.x;
	add.s32 	%r6, %r51, -1;
	setp.ge.u32 	%p1, %r1, %r6;
	@%p1 bra 	$L__BB14_4;
	ld.param.u32 	%r148, [_Z23cu_mtxmq_integralbatch2PKdiS0_iPdiS0_S0_S1_idd_param_3];
	setp.lt.s32 	%p6, %r148, 1;
	@%p6 bra 	$L__BB14_7;
	ld.param.u32 	%r149, [_Z23cu_mtxmq_integralbatch2PKdiS0_iPdiS0_S0_S1_idd_param_3];
	mul.lo.s32 	%r159, %r149, %r5;
	neg.s32 	%r158, %r149;
$L__BB14_3:
	ld.param.u32 	%r155, [_Z23cu_mtxmq_integralbatch2PKdiS0_iPdiS0_S0_S1_idd_param_9];
	ld.param.u64 	%rd79, [_Z23cu_mtxmq_integralbatch2PKdiS0_iPdiS0_S0_S1_idd_param_4];
	ld.shared.f64 	%fd85, [%r160];
	fma.rn.f64 	%fd86, %fd1, %fd85, 0d0000000000000000;
	shl.b32 	%r75, %r155, 3;
	add.s32 	%r76, %r160, %r75;
	ld.shared.f64 	%fd87, [%r76];
	fma.rn.f64 	%fd88, %fd2, %fd87, %fd86;
	add.s32 	%r77, %r76, %r75;
	ld.shared.f64 	%fd89, [%r77];
	fma.rn.f64 	%fd90, %fd3, %fd89, %fd88;
	add.s32 	%r78, %r77, %r75;
	ld.shared.f64 	%fd91, [%r78];
	fma.rn.f64 	%fd92, %fd4, %fd91, %fd90;
	add.s32 	%r79, %r78, %r75;
	ld.shared.f64 	%fd93, [%r79];
	fma.rn.f64 	%fd94, %fd5, %fd93, %fd92;
	add.s32 	%r80, %r79, %r75;
	ld.shared.f64 	%fd95, [%r80];
	fma.rn.f64 	%fd96, %fd6, %fd95, %fd94;
	add.s32 	%r81, %r80, %r75;
	ld.shared.f64 	%fd97, [%r81];
	fma.rn.f64 	%fd98, %fd7, %fd97, %fd96;
	add.s32 	%r82, %r81, %r75;
	ld.shared.f64 	%fd99, [%r82];
	fma.rn.f64 	%fd100, %fd8, %fd99, %fd98;
	add.s32 	%r83, %r82, %r75;
	ld.shared.f64 	%fd101, [%r83];
	fma.rn.f64 	%fd102, %fd9, %fd101, %fd100;
	add.s32 	%r84, %r83, %r75;
	ld.shared.f64 	%fd103, [%r84];
	fma.rn.f64 	%fd104, %fd10, %fd103, %fd102;
	add.s32 	%r85, %r84, %r75;
	ld.shared.f64 	%fd105, [%r85];
	fma.rn.f64 	%fd106, %fd11, %fd105, %fd104;
	add.s32 	%r86, %r85, %r75;
	ld.shared.f64 	%fd107, [%r86];
	fma.rn.f64 	%fd108, %fd12, %fd107, %fd106;
	add.s32 	%r87, %r86, %r75;
	ld.shared.f64 	%fd109, [%r87];
	fma.rn.f64 	%fd110, %fd13, %fd109, %fd108;
	add.s32 	%r88, %r87, %r75;
	ld.shared.f64 	%fd111, [%r88];
	fma.rn.f64 	%fd112, %fd14, %fd111, %fd110;
	add.s32 	%r89, %r88, %r75;
	ld.shared.f64 	%fd113, [%r89];
	fma.rn.f64 	%fd114, %fd15, %fd113, %fd112;
	add.s32 	%r90, %r89, %r75;
	ld.shared.f64 	%fd115, [%r90];
	fma.rn.f64 	%fd116, %fd16, %fd115, %fd114;
	add.s32 	%r91, %r90, %r75;
	ld.shared.f64 	%fd117, [%r91];
	fma.rn.f64 	%fd118, %fd17, %fd117, %fd116;
	add.s32 	%r92, %r91, %r75;
	ld.shared.f64 	%fd119, [%r92];
	fma.rn.f64 	%fd120, %fd18, %fd119, %fd118;
	add.s32 	%r93, %r92, %r75;
	ld.shared.f64 	%fd121, [%r93];
	fma.rn.f64 	%fd122, %fd19, %fd121, %fd120;
	add.s32 	%r94, %r93, %r75;
	ld.shared.f64 	%fd123, [%r94];
	fma.rn.f64 	%fd124, %fd20, %fd123, %fd122;
	cvta.to.global.u64 	%rd41, %rd79;
	mul.wide.u32 	%rd42, %r159, 8;
	add.s64 	%rd43, %rd41, %rd42;
	st.global.f64 	[%rd43], %fd124;
	bar.sync 	0;
	add.s32 	%r160, %r160, 8;
	add.s32 	%r159, %r159, 1;
	add.s32 	%r158, %r158, 1;
	setp.eq.s32 	%p7, %r158, 0;
	@%p7 bra 	$L__BB14_7;
	bra.uni 	$L__BB14_3;
$L__BB14_4:
	ld.param.u32 	%r146, [_Z23cu_mtxmq_integralbatch2PKdiS0_iPdiS0_S0_S1_idd_param_3];
	ld.param.u32 	%r143, [_Z23cu_mtxmq_integralbatch2PKdiS0_iPdiS0_S0_S1_idd_param_1];
	sub.s32 	%r52, %r143, %r3;
	setp.ge.u32 	%p2, %r4, %r52;
	setp.lt.s32 	%p3, %r146, 1;
	or.pred  	%p4, %p2, %p3;
	@%p4 bra 	$L__BB14_7;
	ld.param.u32 	%r147, [_Z23cu_mtxmq_integralbatch2PKdiS0_iPdiS0_S0_S1_idd_param_3];
	mul.lo.s32 	%r162, %r147, %r5;
	neg.s32 	%r161, %r147;
	mov.u32 	%r163, Bs;
$L__BB14_6:
	ld.param.u32 	%r154, [_Z23cu_mtxmq_integralbatch2PKdiS0_iPdiS0_S0_S1_idd_param_9];
	ld.param.u64 	%rd78, [_Z23cu_mtxmq_integralbatch2PKdiS0_iPdiS0_S0_S1_idd_param_4];
	ld.shared.f64 	%fd45, [%r163];
	fma.rn.f64 	%fd46, %fd1, %fd45, 0d0000000000000000;
	shl.b32 	%r54, %r154, 3;
	add.s32 	%r55, %r163, %r54;
	ld.shared.f64 	%fd47, [%r55];
	fma.rn.f64 	%fd48, %fd2, %fd47, %fd46;
	add.s32 	%r56, %r55, %r54;
	ld.shared.f64 	%fd49, [%r56];
	fma.rn.f64 	%fd50, %fd3, %fd49, %fd48;
	add.s32 	%r57, %r56, %r54;
	ld.shared.f64 	%fd51, [%r57];
	fma.rn.f64 	%fd52, %fd4, %fd51, %fd50;
	add.s32 	%r58, %r57, %r54;
	ld.shared.f64 	%fd53, [%r58];
	fma.rn.f64 	%fd54, %fd5, %fd53, %fd52;
	add.s32 	%r59, %r58, %r54;
	ld.shared.f64 	%fd55, [%r59];
	fma.rn.f64 	%fd56, %fd6, %fd55, %fd54;
	add.s32 	%r60, %r59, %r54;
	ld.shared.f64 	%fd57, [%r60];
	fma.rn.f64 	%fd58, %fd7, %fd57, %fd56;
	add.s32 	%r61, %r60, %r54;
	ld.shared.f64 	%fd59, [%r61];
	fma.rn.f64 	%fd60, %fd8, %fd59, %fd58;
	add.s32 	%r62, %r61, %r54;
	ld.shared.f64 	%fd61, [%r62];
	fma.rn.f64 	%fd62, %fd9, %fd61, %fd60;
	add.s32 	%r63, %r62, %r54;
	ld.shared.f64 	%fd63, [%r63];
	fma.rn.f64 	%fd64, %fd10, %fd63, %fd62;
	add.s32 	%r64, %r63, %r54;
	ld.shared.f64 	%fd65, [%r64];
	fma.rn.f64 	%fd66, %fd11, %fd65, %fd64;
	add.s32 	%r65, %r64, %r54;
	ld.shared.f64 	%fd67, [%r65];
	fma.rn.f64 	%fd68, %fd12, %fd67, %fd66;
	add.s32 	%r66, %r65, %r54;
	ld.shared.f64 	%fd69, [%r66];
	fma.rn.f64 	%fd70, %fd13, %fd69, %fd68;
	add.s32 	%r67, %r66, %r54;
	ld.shared.f64 	%fd71, [%r67];
	fma.rn.f64 	%fd72, %fd14, %fd71, %fd70;
	add.s32 	%r68, %r67, %r54;
	ld.shared.f64 	%fd73, [%r68];
	fma.rn.f64 	%fd74, %fd15, %fd73, %fd72;
	add.s32 	%r69, %r68, %r54;
	ld.shared.f64 	%fd75, [%r69];
	fma.rn.f64 	%fd76, %fd16, %fd75, %fd74;
	add.s32 	%r70, %r69, %r54;
	ld.shared.f64 	%fd77, [%r70];
	fma.rn.f64 	%fd78, %fd17, %fd77, %fd76;
	add.s32 	%r71, %r70, %r54;
	ld.shared.f64 	%fd79, [%r71];
	fma.rn.f64 	%fd80, %fd18, %fd79, %fd78;
	add.s32 	%r72, %r71, %r54;
	ld.shared.f64 	%fd81, [%r72];
	fma.rn.f64 	%fd82, %fd19, %fd81, %fd80;
	add.s32 	%r73, %r72, %r54;
	ld.shared.f64 	%fd83, [%r73];
	fma.rn.f64 	%fd84, %fd20, %fd83, %fd82;
	cvta.to.global.u64 	%rd38, %rd78;
	mul.wide.u32 	%rd39, %r162, 8;
	add.s64 	%rd40, %rd38, %rd39;
	st.global.f64 	[%rd40], %fd84;
	bar.sync 	0;
	add.s32 	%r163, %r163, 8;
	add.s32 	%r162, %r162, 1;
	add.s32 	%r161, %r161, 1;
	setp.ne.s32 	%p5, %r161, 0;
	@%p5 bra 	$L__BB14_6;
$L__BB14_7:
	ld.param.u64 	%rd82, [_Z23cu_mtxmq_integralbatch2PKdiS0_iPdiS0_S0_S1_idd_param_8];
	ld.param.u64 	%rd81, [_Z23cu_mtxmq_integralbatch2PKdiS0_iPdiS0_S0_S1_idd_param_7];
	ld.param.u64 	%rd80, [_Z23cu_mtxmq_integralbatch2PKdiS0_iPdiS0_S0_S1_idd_param_6];
	ld.param.u32 	%r144, [_Z23cu_mtxmq_integralbatch2PKdiS0_iPdiS0_S0_S1_idd_param_1];
	cvta.to.global.u64 	%rd1, %rd82;
	bar.sync 	0;
	cvta.to.global.u64 	%rd44, %rd80;
	mul.wide.s32 	%rd45, %r5, 8;
	add.s64 	%rd46, %rd44, %rd45;
	ld.global.f64 	%fd21, [%rd46];
	mul.wide.s32 	%rd47, %r144, 8;
	add.s64 	%rd48, %rd46, %rd47;
	ld.global.f64 	%fd22, [%rd48];
	add.s64 	%rd49, %rd48, %rd47;
	ld.global.f64 	%fd23, [%rd49];
	add.s64 	%rd50, %rd49, %rd47;
	ld.global.f64 	%fd24, [%rd50];
	add.s64 	%rd51, %rd50, %rd47;
	ld.global.f64 	%fd25, [%rd51];
	add.s64 	%rd52, %rd51, %rd47;
	ld.global.f64 	%fd26, [%rd52];
	add.s64 	%rd53, %rd52, %rd47;
	ld.global.f64 	%fd27, [%rd53];
	add.s64 	%rd54, %rd53, %rd47;
	ld.global.f64 	%fd28, [%rd54];
	add.s64 	%rd55, %rd54, %rd47;
	ld.global.f64 	%fd29, [%rd55];
	add.s64 	%rd56, %rd55, %rd47;
	ld.global.f64 	%fd30, [%rd56];
	add.s64 	%rd57, %rd56, %rd47;
	ld.global.f64 	%fd31, [%rd57];
	add.s64 	%rd58, %rd57, %rd47;
	ld.global.f64 	%fd32, [%rd58];
	add.s64 	%rd59, %rd58, %rd47;
	ld.global.f64 	%fd33, [%rd59];
	add.s64 	%rd60, %rd59, %rd47;
	ld.global.f64 	%fd34, [%rd60];
	add.s64 	%rd61, %rd60, %rd47;
	ld.global.f64 	%fd35, [%rd61];
	add.s64 	%rd62, %rd61, %rd47;
	ld.global.f64 	%fd36, [%rd62];
	add.s64 	%rd63, %rd62, %rd47;
	ld.global.f64 	%fd37, [%rd63];
	add.s64 	%rd64, %rd63, %rd47;
	ld.global.f64 	%fd38, [%rd64];
	add.s64 	%rd65, %rd64, %rd47;
	ld.global.f64 	%fd39, [%rd65];
	add.s64 	%rd66, %rd65, %rd47;
	ld.global.f64 	%fd40, [%rd66];
	bar.sync 	0;
	cvta.to.global.u64 	%rd67, %rd81;
	mul.wide.u32 	%rd68, %r4, 8;
	add.s64 	%rd69, %rd67, %rd68;
	ld.global.f64 	%fd125, [%rd69];
	shl.b32 	%r95, %r4, 3;
	mov.u32 	%r166, Bs;
	add.s32 	%r97, %r166, %r95;
	st.shared.f64 	[%r97], %fd125;
	mul.wide.s32 	%rd70, %r2, 8;
	add.s64 	%rd71, %rd69, %rd70;
	ld.global.f64 	%fd126, [%rd71];
	shl.b32 	%r98, %r2, 3;
	add.s32 	%r99, %r97, %r98;
	st.shared.f64 	[%r99], %fd126;
	add.s64 	%rd72, %rd71, %rd70;
	ld.global.f64 	%fd127, [%rd72];
	add.s32 	%r100, %r99, %r98;
	st.shared.f64 	[%r100], %fd127;
	add.s64 	%rd73, %rd72, %rd70;
	ld.global.f64 	%fd128, [%rd73];
	add.s32 	%r101, %r100, %r98;
	st.shared.f64 	[%r101], %fd128;
	bar.sync 	0;
	@%p1 bra 	$L__BB14_11;
	ld.param.u32 	%r152, [_Z23cu_mtxmq_integralbatch2PKdiS0_iPdiS0_S0_S1_idd_param_3];
	setp.lt.s32 	%p13, %r152, 1;
	@%p13 bra 	$L__BB14_14;
	ld.param.u32 	%r157, [_Z23cu_mtxmq_integralbatch2PKdiS0_iPdiS0_S0_S1_idd_param_9];
	ld.param.u32 	%r153, [_Z23cu_mtxmq_integralbatch2PKdiS0_iPdiS0_S0_S1_idd_param_3];
	mul.lo.s32 	%r165, %r153, %r5;
	neg.s32 	%r164, %r153;
	shl.b32 	%r25, %r157, 3;
$L__BB14_10:
	ld.shared.f64 	%fd169, [%r166];
	fma.rn.f64 	%fd170, %fd21, %fd169, 0d0000000000000000;
	add.s32 	%r124, %r166, %r25;
	ld.shared.f64 	%fd171, [%r124];
	fma.rn.f64 	%fd172, %fd22, %fd171, %fd170;
	add.s32 	%r125, %r124, %r25;
	ld.shared.f64 	%fd173, [%r125];
	fma.rn.f64 	%fd174, %fd23, %fd173, %fd172;
	add.s32 	%r126, %r125, %r25;
	ld.shared.f64 	%fd175, [%r126];
	fma.rn.f64 	%fd176, %fd24, %fd175, %fd174;
	add.s32 	%r127, %r126, %r25;
	ld.shared.f64 	%fd177, [%r127];
	fma.rn.f64 	%fd178, %fd25, %fd177, %fd176;
	add.s32 	%r128, %r127, %r25;
	ld.shared.f64 	%fd179, [%r128];
	fma.rn.f64 	%fd180, %fd26, %fd179, %fd178;
	add.s32 	%r129, %r128, %r25;
	ld.shared.f64 	%fd181, [%r129];
	fma.rn.f64 	%fd182, %fd27, %fd181, %fd180;
	add.s32 	%r130, %r129, %r25;
	ld.shared.f64 	%fd183, [%r130];
	fma.rn.f64 	%fd184, %fd28, %fd183, %fd182;
	add.s32 	%r131, %r130, %r25;
	ld.shared.f64 	%fd185, [%r131];
	fma.rn.f64 	%fd186, %fd29, %fd185, %fd184;
	add.s32 	%r132, %r131, %r25;
	ld.shared.f64 	%fd187, [%r132];
	fma.rn.f64 	%fd188, %fd30, %fd187, %fd186;
	add.s32 	%r133, %r132, %r25;
	ld.shared.f64 	%fd189, [%r133];
	fma.rn.f64 	%fd190, %fd31, %fd189, %fd188;
	add.s32 	%r134, %r133, %r25;
	ld.shared.f64 	%fd191, [%r134];
	fma.rn.f64 	%fd192, %fd32, %fd191, %fd190;
	add.s32 	%r135, %r134, %r25;
	ld.shared.f64 	%fd193, [%r135];
	fma.rn.f64 	%fd194, %fd33, %fd193, %fd192;
	add.s32 	%r136, %r135, %r25;
	ld.shared.f64 	%fd195, [%r136];
	fma.rn.f64 	%fd196, %fd34, %fd195, %fd194;
	add.s32 	%r137, %r136, %r25;
	ld.shared.f64 	%fd197, [%r137];
	fma.rn.f64 	%fd198, %fd35, %fd197, %fd196;
	add.s32 	%r138, %r137, %r25;
	ld.shared.f64 	%fd199, [%r138];
	fma.rn.f64 	%fd200, %fd36, %fd199, %fd198;
	add.s32 	%r139, %r138, %r25;
	ld.shared.f64 	%fd201, [%r139];
	fma.rn.f64 	%fd202, %fd37, %fd201, %fd200;
	add.s32 	%r140, %r139, %r25;
	ld.shared.f64 	%fd203, [%r140];
	fma.rn.f64 	%fd204, %fd38, %fd203, %fd202;
	add.s32 	%r141, %r140, %r25;
	ld.shared.f64 	%fd205, [%r141];
	fma.rn.f64 	%fd206, %fd39, %fd205, %fd204;
	add.s32 	%r142, %r141, %r25;
	ld.shared.f64 	%fd207, [%r142];
	fma.rn.f64 	%fd208, %fd40, %fd207, %fd206;
	mul.wide.u32 	%rd76, %r165, 8;
	add.s64 	%rd77, %rd1, %rd76;
	st.global.f64 	[%rd77], %fd208;
	bar.sync 	0;
	add.s32 	%r166, %r166, 8;
	add.s32 	%r165, %r165, 1;
	add.s32 	%r164, %r164, 1;
	setp.eq.s32 	%p14, %r164, 0;
	@%p14 bra 	$L__BB14_14;
	bra.uni 	$L__BB14_10;
$L__BB14_11:
	ld.param.u32 	%r150, [_Z23cu_mtxmq_integralbatch2PKdiS0_iPdiS0_S0_S1_idd_param_3];
	ld.param.u32 	%r145, [_Z23cu_mtxmq_integralbatch2PKdiS0_iPdiS0_S0_S1_idd_param_1];
	sub.s32 	%r102, %r145, %r3;
	setp.ge.u32 	%p9, %r4, %r102;
	setp.lt.s32 	%p10, %r150, 1;
	or.pred  	%p11, %p9, %p10;
	@%p11 bra 	$L__BB14_14;
	ld.param.u32 	%r156, [_Z23cu_mtxmq_integralbatch2PKdiS0_iPdiS0_S0_S1_idd_param_9];
	ld.param.u32 	%r151, [_Z23cu_mtxmq_integralbatch2PKdiS0_iPdiS0_S0_S1_idd_param_3];
	mul.lo.s32 	%r168, %r151, %r5;
	neg.s32 	%r167, %r151;
	shl.b32 	%r34, %r156, 3;
	mov.u32 	%r169, Bs;
$L__BB14_13:
	ld.shared.f64 	%fd129, [%r169];
	fma.rn.f64 	%fd130, %fd21, %fd129, 0d0000000000000000;
	add.s32 	%r104, %r169, %r34;
	ld.shared.f64 	%fd131, [%r104];
	fma.rn.f64 	%fd132, %fd22, %fd131, %fd130;
	add.s32 	%r105, %r104, %r34;
	ld.shared.f64 	%fd133, [%r105];
	fma.rn.f64 	%fd134, %fd23, %fd133, %fd132;
	add.s32 	%r106, %r105, %r34;
	ld.shared.f64 	%fd135, [%r106];
	fma.rn.f64 	%fd136, %fd24, %fd135, %fd134;
	add.s32 	%r107, %r106, %r34;
	ld.shared.f64 	%fd137, [%r107];
	fma.rn.f64 	%fd138, %fd25, %fd137, %fd136;
	add.s32 	%r108, %r107, %r34;
	ld.shared.f64 	%fd139, [%r108];
	fma.rn.f64 	%fd140, %fd26, %fd139, %fd138;
	add.s32 	%r109, %r108, %r34;
	ld.shared.f64 	%fd141, [%r109];
	fma.rn.f64 	%fd142, %fd27, %fd141, %fd140;
	add.s32 	%r110, %r109, %r34;
	ld.shared.f64 	%fd143, [%r110];
	fma.rn.f64 	%fd144, %fd28, %fd143, %fd142;
	add.s32 	%r111, %r110, %r34;
	ld.shared.f64 	%fd145, [%r111];
	fma.rn.f64 	%fd146, %fd29, %fd145, %fd144;
	add.s32 	%r112, %r111, %r34;
	ld.shared.f64 	%fd147, [%r112];
	fma.rn.f64 	%fd148, %fd30, %fd147, %fd146;
	add.s32 	%r113, %r112, %r34;
	ld.shared.f64 	%fd149, [%r113];
	fma.rn.f64 	%fd150, %fd31, %fd149, %fd148;
	add.s32 	%r114, %r113, %r34;
	ld.shared.f64 	%fd151, [%r114];
	fma.rn.f64 	%fd152, %fd32, %fd151, %fd150;
	add.s32 	%r115, %r114, %r34;
	ld.shared.f64 	%fd153, [%r115];
	fma.rn.f64 	%fd154, %fd33, %fd153, %fd152;
	add.s32 	%r116, %r115, %r34;
	ld.shared.f64 	%fd155, [%r116];
	fma.rn.f64 	%fd156, %fd34, %fd155, %fd154;
	add.s32 	%r117, %r116, %r34;
	ld.shared.f64 	%fd157, [%r117];
	fma.rn.f64 	%fd158, %fd35, %fd157, %fd156;
	add.s32 	%r118, %r117, %r34;
	ld.shared.f64 	%fd159, [%r118];
	fma.rn.f64 	%fd160, %fd36, %fd159, %fd158;
	add.s32 	%r119, %r118, %r34;
	ld.shared.f64 	%fd161, [%r119];
	fma.rn.f64 	%fd162, %fd37, %fd161, %fd160;
	add.s32 	%r120, %r119, %r34;
	ld.shared.f64 	%fd163, [%r120];
	fma.rn.f64 	%fd164, %fd38, %fd163, %fd162;
	add.s32 	%r121, %r120, %r34;
	ld.shared.f64 	%fd165, [%r121];
	fma.rn.f64 	%fd166, %fd39, %fd165, %fd164;
	add.s32 	%r122, %r121, %r34;
	ld.shared.f64 	%fd167, [%r122];
	fma.rn.f64 	%fd168, %fd40, %fd167, %fd166;
	mul.wide.u32 	%rd74, %r168, 8;
	add.s64 	%rd75, %rd1, %rd74;
	st.global.f64 	[%rd75], %fd168;
	bar.sync 	0;
	add.s32 	%r169, %r169, 8;
	add.s32 	%r168, %r168, 1;
	add.s32 	%r167, %r167, 1;
	setp.ne.s32 	%p12, %r167, 0;
	@%p12 bra 	$L__BB14_13;
$L__BB14_14:
	ret;

}
	// .globl	_Z23cu_mtxmq_integralbatch3PKdiS0_iPdiS0_S0_S1_S0_S0_S1_idd
.visible .entry _Z23cu_mtxmq_integralbatch3PKdiS0_iPdiS0_S0_S1_S0_S0_S1_idd(
	.param .u64 .ptr .align 1 _Z23cu_mtxmq_integralbatch3PKdiS0_iPdiS0_S0_S1_S0_S0_S1_idd_param_0,
	.param .u32 _Z23cu_mtxmq_integralbatch3PKdiS0_iPdiS0_S0_S1_S0_S0_S1_idd_param_1,
	.param .u64 .ptr .align 1 _Z23cu_mtxmq_integralbatch3PKdiS0_iPdiS0_S0_S1_S0_S0_S1_idd_param_2,
	.param .u32 _Z23cu_mtxmq_integralbatch3PKdiS0_iPdiS0_S0_S1_S0_S0_S1_idd_param_3,
	.param .u64 .ptr .align 1 _Z23cu_mtxmq_integralbatch3PKdiS0_iPdiS0_S0_S1_S0_S0_S1_idd_param_4,
	.param .u32 _Z23cu_mtxmq_integralbatch3PKdiS0_iPdiS0_S0_S1_S0_S0_S1_idd_param_5,
	.param .u64 .ptr .align 1 _Z23cu_mtxmq_integralbatch3PKdiS0_iPdiS0_S0_S1_S0_S0_S1_idd_param_6,
	.param .u64 .ptr .align 1 _Z23cu_mtxmq_integralbatch3PKdiS0_iPdiS0_S0_S1_S0_S0_S1_idd_param_7,
	.param .u64 .ptr .align 1 _Z23cu_mtxmq_integralbatch3PKdiS0_iPdiS0_S0_S1_S0_S0_S1_idd_param_8,
	.param .u64 .ptr .align 1 _Z23cu_mtxmq_integralbatch3PKdiS0_iPdiS0_S0_S1_S0_S0_S1_idd_param_9,
	.param .u64 .ptr .align 1 _Z23cu_mtxmq_integralbatch3PKdiS0_iPdiS0_S0_S1_S0_S0_S1_idd_param_10,
	.param .u64 .ptr .align 1 _Z23cu_mtxmq_integralbatch3PKdiS0_iPdiS0_S0_S1_S0_S0_S1_idd_param_11,
	.param .u32 _Z23cu_mtxmq_integralbatch3PKdiS0_iPdiS0_S0_S1_S0_S0_S1_idd_param_12,
	.param .f64 _Z23cu_mtxmq_integralbatch3PKdiS0_iPdiS0_S0_S1_S0_S0_S1_idd_param_13,
	.param .f64 _Z23cu_mtxmq_integralbatch3PKdiS0_iPdiS0_S0_S1_S0_S0_S1_idd_param_14
)
{
	.reg .pred 	%p<22>;
	.reg .b32 	%r<213>;
	.reg .b64 	%rd<115>;
	.reg .b64 	%fd<313>;

	ld.param.u64 	%rd9, [_Z23cu_mtxmq_integralbatch3PKdiS0_iPdiS0_S0_S1_S0_S0_S1_idd_param_0];
	ld.param.u32 	%r65, [_Z23cu_mtxmq_integralbatch3PKdiS0_iPdiS0_S0_S1_S0_S0_S1_idd_param_1];
	ld.param.u64 	%rd10, [_Z23cu_mtxmq_integralbatch3PKdiS0_iPdiS0_S0_S1_S0_S0_S1_idd_param_2];
	ld.param.u32 	%r66, [_Z23cu_mtxmq_integralbatch3PKdiS0_iPdiS0_S0_S1_S0_S0_S1_idd_param_3];
	ld.param.u64 	%rd11, [_Z23cu_mtxmq_integralbatch3PKdiS0_iPdiS0_S0_S1_S0_S0_S1_idd_param_4];
	ld.param.u64 	%rd12, [_Z23cu_mtxmq_integralbatch3PKdiS0_iPdiS0_S0_S1_S0_S0_S1_idd_param_8];
	ld.param.u64 	%rd7, [_Z23cu_mtxmq_integralbatch3PKdiS0_iPdiS0_S0_S1_S0_S0_S1_idd_param_9];
	ld.param.u64 	%rd8, [_Z23cu_mtxmq_integralbatch3PKdiS0_iPdiS0_S0_S1_S0_S0_S1_idd_param_10];
	ld.param.u64 	%rd13, [_Z23cu_mtxmq_integralbatch3PKdiS0_iPdiS0_S0_S1_S0_S0_S1_idd_param_11];
	ld.param.u32 	%r67, [_Z23cu_mtxmq_integralbatch3PKdiS0_iPdiS0_S0_S1_S0_S0_S1_idd_param_12];
	cvta.to.global.u64 	%rd14, %rd10;
	cvta.to.global.u64 	%rd1, %rd13;
	cvta.to.global.u64 	%rd2, %rd12;
	cvta.to.global.u64 	%rd3, %rd11;
	mov.u32 	%r1, %ctaid.x;
	mov.u32 	%r2, %ntid.x;
	mul.lo.s32 	%r3, %r1, %r2;
	mov.u32 	%r4, %tid.x;
	add.s32 	%r5, %r3, %r4;
	cvta.to.global.u64 	%rd15, %rd9;
	mul.wide.s32 	%rd16, %r5, 8;
	add.s64 	%rd17, %rd15, %rd16;
	ld.global.f64 	%fd1, [%rd17];
	mul.wide.s32 	%rd4, %r65, 8;
	add.s64 	%rd18, %rd17, %rd4;
	ld.global.f64 	%fd2, [%rd18];
	add.s64 	%rd19, %rd18, %rd4;
	ld.global.f64 	%fd3, [%rd19];
	add.s64 	%rd20, %rd19, %rd4;
	ld.global.f64 	%fd4, [%rd20];
	add.s64 	%rd21, %rd20, %rd4;
	ld.global.f64 	%fd5, [%rd21];
	add.s64 	%rd22, %rd21, %rd4;
	ld.global.f64 	%fd6, [%rd22];
	add.s64 	%rd23, %rd22, %rd4;
	ld.global.f64 	%fd7, [%rd23];
	add.s64 	%rd24, %rd23, %rd4;
	ld.global.f64 	%fd8, [%rd24];
	add.s64 	%rd25, %rd24, %rd4;
	ld.global.f64 	%fd9, [%rd25];
	add.s64 	%rd26, %rd25, %rd4;
	ld.global.f64 	%fd10, [%rd26];
	add.s64 	%rd27, %rd26, %rd4;
	ld.global.f64 	%fd11, [%rd27];
	add.s64 	%rd28, %rd27, %rd4;
	ld.global.f64 	%fd12, [%rd28];
	add.s64 	%rd29, %rd28, %rd4;
	ld.global.f64 	%fd13, [%rd29];
	add.s64 	%rd30, %rd29, %rd4;
	ld.global.f64 	%fd14, [%rd30];
	add.s64 	%rd31, %rd30, %rd4;
	ld.global.f64 	%fd15, [%rd31];
	add.s64 	%rd32, %rd31, %rd4;
	ld.global.f64 	%fd16, [%rd32];
	add.s64 	%rd33, %rd32, %rd4;
	ld.global.f64 	%fd17, [%rd33];
	add.s64 	%rd34, %rd33, %rd4;
	ld.global.f64 	%fd18, [%rd34];
	add.s64 	%rd35, %rd34, %rd4;
	ld.global.f64 	%fd19, [%rd35];
	add.s64 	%rd36, %rd35, %rd4;
	ld.global.f64 	%fd20, [%rd36];
	bar.sync 	0;
	mul.wide.u32 	%rd37, %r4, 8;
	add.s64 	%rd38, %rd14, %rd37;
	ld.global.f64 	%fd61, [%rd38];
	shl.b32 	%r68, %r4, 3;
	mov.u32 	%r69, Bs;
	add.s32 	%r6, %r69, %r68;
	st.shared.f64 	[%r6], %fd61;
	mul.wide.s32 	%rd39, %r2, 8;
	add.s64 	%rd40, %rd38, %rd39;
	ld.global.f64 	%fd62, [%rd40];
	shl.b32 	%r70, %r2, 3;
	add.s32 	%r7, %r6, %r70;
	st.shared.f64 	[%r7], %fd62;
	add.s64 	%rd41, %rd40, %rd39;
	ld.global.f64 	%fd63, [%rd41];
	add.s32 	%r8, %r7, %r70;
	st.shared.f64 	[%r8], %fd63;
	add.s64 	%rd42, %rd41, %rd39;
	ld.global.f64 	%fd64, [%rd42];
	add.s32 	%r9, %r8, %r70;
	st.shared.f64 	[%r9], %fd64;
	bar.sync 	0;
	mov.u32 	%r71, %nctaid.x;
	add.s32 	%r10, %r71, -1;
	setp.ge.u32 	%p1, %r1, %r10;
	@%p1 bra 	$L__BB15_4;
	setp.lt.s32 	%p6, %r66, 1;
	@%p6 bra 	$L__BB15_7;
	mul.lo.s32 	%r196, %r66, %r5;
	neg.s32 	%r195, %r66;
	shl.b32 	%r13, %r67, 3;
	mov.u32 	%r197, Bs;
$L__BB15_3:
	ld.shared.f64 	%fd105, [%r197];
	fma.rn.f64 	%fd106, %fd1, %fd105, 0d0000000000000000;
	add.s32 	%r94, %r197, %r13;
	ld.shared.f64 	%fd107, [%r94];
	fma.rn.f64 	%fd108, %fd2, %fd107, %fd106;
	add.s32 	%r95, %r94, %r13;
	ld.shared.f64 	%fd109, [%r95];
	fma.rn.f64 	%fd110, %fd3, %fd109, %fd108;
	add.s32 	%r96, %r95, %r13;
	ld.shared.f64 	%fd111, [%r96];
	fma.rn.f64 	%fd112, %fd4, %fd111, %fd110;
	add.s32 	%r97, %r96, %r13;
	ld.shared.f64 	%fd113, [%r97];
	fma.rn.f64 	%fd114, %fd5, %fd113, %fd112;
	add.s32 	%r98, %r97, %r13;
	ld.shared.f64 	%fd115, [%r98];
	fma.rn.f64 	%fd116, %fd6, %fd115, %fd114;
	add.s32 	%r99, %r98, %r13;
	ld.shared.f64 	%fd117, [%r99];
	fma.rn.f64 	%fd118, %fd7, %fd117, %fd116;
	add.s32 	%r100, %r99, %r13;
	ld.shared.f64 	%fd119, [%r100];
	fma.rn.f64 	%fd120, %fd8, %fd119, %fd118;
	add.s32 	%r101, %r100, %r13;
	ld.shared.f64 	%fd121, [%r101];
	fma.rn.f64 	%fd122, %fd9, %fd121, %fd120;
	add.s32 	%r102, %r101, %r13;
	ld.shared.f64 	%fd123, [%r102];
	fma.rn.f64 	%fd124, %fd10, %fd123, %fd122;
	add.s32 	%r103, %r102, %r13;
	ld.shared.f64 	%fd125, [%r103];
	fma.rn.f64 	%fd126, %fd11, %fd125, %fd124;
	add.s32 	%r104, %r103, %r13;
	ld.shared.f64 	%fd127, [%r104];
	fma.rn.f64 	%fd128, %fd12, %fd127, %fd126;
	add.s32 	%r105, %r104, %r13;
	ld.shared.f64 	%fd129, [%r105];
	fma.rn.f64 	%fd130, %fd13, %fd129, %fd128;
	add.s32 	%r106, %r105, %r13;
	ld.shared.f64 	%fd131, [%r106];
	fma.rn.f64 	%fd132, %fd14, %fd131, %fd130;
	add.s32 	%r107, %r106, %r13;
	ld.shared.f64 	%fd133, [%r107];
	fma.rn.f64 	%fd134, %fd15, %fd133, %fd132;
	add.s32 	%r108, %r107, %r13;
	ld.shared.f64 	%fd135, [%r108];
	fma.rn.f64 	%fd136, %fd16, %fd135, %fd134;
	add.s32 	%r109, %r108, %r13;
	ld.shared.f64 	%fd137, [%r109];
	fma.rn.f64 	%fd138, %fd17, %fd137, %fd136;
	add.s32 	%r110, %r109, %r13;
	ld.shared.f64 	%fd139, [%r110];
	fma.rn.f64 	%fd140, %fd18, %fd139, %fd138;
	add.s32 	%r111, %r110, %r13;
	ld.shared.f64 	%fd141, [%r111];
	fma.rn.f64 	%fd142, %fd19, %fd141, %fd140;
	add.s32 	%r112, %r111, %r13;
	ld.shared.f64 	%fd143, [%r112];
	fma.rn.f64 	%fd144, %fd20, %fd143, %fd142;
	mul.wide.u32 	%rd45, %r196, 8;
	add.s64 	%rd46, %rd3, %rd45;
	st.global.f64 	[%rd46], %fd144;
	bar.sync 	0;
	add.s32 	%r197, %r197, 8;
	add.s32 	%r196, %r196, 1;
	add.s32 	%r195, %r195, 1;
	setp.eq.s32 	%p7, %r195, 0;
	@%p7 bra 	$L__BB15_7;
	bra.uni 	$L__BB15_3;
$L__BB15_4:
	sub.s32 	%r72, %r65, %r3;
	setp.ge.u32 	%p2, %r4, %r72;
	setp.lt.s32 	%p3, %r66, 1;
	or.pred  	%p4, %p2, %p3;
	@%p4 bra 	$L__BB15_7;
	mul.lo.s32 	%r199, %r66, %r5;
	neg.s32 	%r198, %r66;
	shl.b32 	%r22, %r67, 3;
	mov.u32 	%r200, Bs;
$L__BB15_6:
	ld.shared.f64 	%fd65, [%r200];
	fma.rn.f64 	%fd66, %fd1, %fd65, 0d0000000000000000;
	add.s32 	%r74, %r200, %r22;
	ld.shared.f64 	%fd67, [%r74];
	fma.rn.f64 	%fd68, %fd2, %fd67, %fd66;
	add.s32 	%r75, %r74, %r22;
	ld.shared.f64 	%fd69, [%r75];
	fma.rn.f64 	%fd70, %fd3, %fd69, %fd68;
	add.s32 	%r76, %r75, %r22;
	ld.shared.f64 	%fd71, [%r76];
	fma.rn.f64 	%fd72, %fd4, %fd71, %fd70;
	add.s32 	%r77, %r76, %r22;
	ld.shared.f64 	%fd73, [%r77];
	fma.rn.f64 	%fd74, %fd5, %fd73, %fd72;
	add.s32 	%r78, %r77, %r22;
	ld.shared.f64 	%fd75, [%r78];
	fma.rn.f64 	%fd76, %fd6, %fd75, %fd74;
	add.s32 	%r79, %r78, %r22;
	ld.shared.f64 	%fd77, [%r79];
	fma.rn.f64 	%fd78, %fd7, %fd77, %fd76;
	add.s32 	%r80, %r79, %r22;
	ld.shared.f64 	%fd79, [%r80];
	fma.rn.f64 	%fd80, %fd8, %fd79, %fd78;
	add.s32 	%r81, %r80, %r22;
	ld.shared.f64 	%fd81, [%r81];
	fma.rn.f64 	%fd82, %fd9, %fd81, %fd80;
	add.s32 	%r82, %r81, %r22;
	ld.shared.f64 	%fd83, [%r82];
	fma.rn.f64 	%fd84, %fd10, %fd83, %fd82;
	add.s32 	%r83, %r82, %r22;
	ld.shared.f64 	%fd85, [%r83];
	fma.rn.f64 	%fd86, %fd11, %fd85, %fd84;
	add.s32 	%r84, %r83, %r22;
	ld.shared.f64 	%fd87, [%r84];
	fma.rn.f64 	%fd88, %fd12, %fd87, %fd86;
	add.s32 	%r85, %r84, %r22;
	ld.shared.f64 	%fd89, [%r85];
	fma.rn.f64 	%fd90, %fd13, %fd89, %fd88;
	add.s32 	%r86, %r85, %r22;
	ld.shared.f64 	%fd91, [%r86];
	fma.rn.f64 	%fd92, %fd14, %fd91, %fd90;
	add.s32 	%r87, %r86, %r22;
	ld.shared.f64 	%fd93, [%r87];
	fma.rn.f64 	%fd94, %fd15, %fd93, %fd92;
	add.s32 	%r88, %r87, %r22;
	ld.shared.f64 	%fd95, [%r88];
	fma.rn.f64 	%fd96, %fd16, %fd95, %fd94;
	add.s32 	%r89, %r88, %r22;
	ld.shared.f64 	%fd97, [%r89];
	fma.rn.f64 	%fd98, %fd17, %fd97, %fd96;
	add.s32 	%r90, %r89, %r22;
	ld.shared.f64 	%fd99, [%r90];
	fma.rn.f64 	%fd100, %fd18, %fd99, %fd98;
	add.s32 	%r91, %r90, %r22;
	ld.shared.f64 	%fd101, [%r91];
	fma.rn.f64 	%fd102, %fd19, %fd101, %fd100;
	add.s32 	%r92, %r91, %r22;
	ld.shared.f64 	%fd103, [%r92];
	fma.rn.f64 	%fd104, %fd20, %fd103, %fd102;
	mul.wide.u32 	%rd43, %r199, 8;
	add.s64 	%rd44, %rd3, %rd43;
	st.global.f64 	[%rd44], %fd104;
	bar.sync 	0;
	add.s32 	%r200, %r200, 8;
	add.s32 	%r199, %r199, 1;
	add.s32 	%r198, %r198, 1;
	setp.ne.s32 	%p5, %r198, 0;
	@%p5 bra 	$L__BB15_6;
$L__BB15_7:
	ld.param.u64 	%rd114, [_Z23cu_mtxmq_integralbatch3PKdiS0_iPdiS0_S0_S1_S0_S0_S1_idd_param_7];
	ld.param.u64 	%rd113, [_Z23cu_mtxmq_integralbatch3PKdiS0_iPdiS0_S0_S1_S0_S0_S1_idd_param_6];
	bar.sync 	0;
	cvta.to.global.u64 	%rd47, %rd113;
	mul.wide.s32 	%rd48, %r5, 8;
	add.s64 	%rd49, %rd47, %rd48;
	ld.global.f64 	%fd21, [%rd49];
	add.s64 	%rd50, %rd49, %rd4;
	ld.global.f64 	%fd22, [%rd50];
	add.s64 	%rd51, %rd50, %rd4;
	ld.global.f64 	%fd23, [%rd51];
	add.s64 	%rd52, %rd51, %rd4;
	ld.global.f64 	%fd24, [%rd52];
	add.s64 	%rd53, %rd52, %rd4;
	ld.global.f64 	%fd25, [%rd53];
	add.s64 	%rd54, %rd53, %rd4;
	ld.global.f64 	%fd26, [%rd54];
	add.s64 	%rd55, %rd54, %rd4;
	ld.global.f64 	%fd27, [%rd55];
	add.s64 	%rd56, %rd55, %rd4;
	ld.global.f64 	%fd28, [%rd56];
	add.s64 	%rd57, %rd56, %rd4;
	ld.global.f64 	%fd29, [%rd57];
	add.s64 	%rd58, %rd57, %rd4;
	ld.global.f64 	%fd30, [%rd58];
	add.s64 	%rd59, %rd58, %rd4;
	ld.global.f64 	%fd31, [%rd59];
	add.s64 	%rd60, %rd59, %rd4;
	ld.global.f64 	%fd32, [%rd60];
	add.s64 	%rd61, %rd60, %rd4;
	ld.global.f64 	%fd33, [%rd61];
	add.s64 	%rd62, %rd61, %rd4;
	ld.global.f64 	%fd34, [%rd62];
	add.s64 	%rd63, %rd62, %rd4;
	ld.global.f64 	%fd35, [%rd63];
	add.s64 	%rd64, %rd63, %rd4;
	ld.global.f64 	%fd36, [%rd64];
	add.s64 	%rd65, %rd64, %rd4;
	ld.global.f64 	%fd37, [%rd65];
	add.s64 	%rd66, %rd65, %rd4;
	ld.global.f64 	%fd38, [%rd66];
	add.s64 	%rd67, %rd66, %rd4;
	ld.global.f64 	%fd39, [%rd67];
	add.s64 	%rd68, %rd67, %rd4;
	ld.global.f64 	%fd40, [%rd68];
	bar.sync 	0;
	cvta.to.global.u64 	%rd69, %rd114;
	mul.wide.u32 	%rd70, %r4, 8;
	add.s64 	%rd71, %rd69, %rd70;
	ld.global.f64 	%fd145, [%rd71];
	st.shared.f64 	[%r6], %fd145;
	mul.wide.s32 	%rd72, %r2, 8;
	add.s64 	%rd73, %rd71, %rd72;
	ld.global.f64 	%fd146, [%rd73];
	st.shared.f64 	[%r7], %fd146;
	add.s64 	%rd74, %rd73, %rd72;
	ld.global.f64 	%fd147, [%rd74];
	st.shared.f64 	[%r8], %fd147;
	add.s64 	%rd75, %rd74, %rd72;
	ld.global.f64 	%fd148, [%rd75];
	st.shared.f64 	[%r9], %fd148;
	bar.sync 	0;
	@%p1 bra 	$L__BB15_11;
	setp.lt.s32 	%p13, %r66, 1;
	@%p13 bra 	$L__BB15_14;
	mul.lo.s32 	%r202, %r66, %r5;
	neg.s32 	%r201, %r66;
	shl.b32 	%r31, %r67, 3;
	mov.u32 	%r203, Bs;
$L__BB15_10:
	ld.shared.f64 	%fd189, [%r203];
	fma.rn.f64 	%fd190, %fd21, %fd189, 0d0000000000000000;
	add.s32 	%r135, %r203, %r31;
	ld.shared.f64 	%fd191, [%r135];
	fma.rn.f64 	%fd192, %fd22, %fd191, %fd190;
	add.s32 	%r136, %r135, %r31;
	ld.shared.f64 	%fd193, [%r136];
	fma.rn.f64 	%fd194, %fd23, %fd193, %fd192;
	add.s32 	%r137, %r136, %r31;
	ld.shared.f64 	%fd195, [%r137];
	fma.rn.f64 	%fd196, %fd24, %fd195, %fd194;
	add.s32 	%r138, %r137, %r31;
	ld.shared.f64 	%fd197, [%r138];
	fma.rn.f64 	%fd198, %fd25, %fd197, %fd196;
	add.s32 	%r139, %r138, %r31;
	ld.shared.f64 	%fd199, [%r139];
	fma.rn.f64 	%fd200, %fd26, %fd199, %fd198;
	add.s32 	%r140, %r139, %r31;
	ld.shared.f64 	%fd201, [%r140];
	fma.rn.f64 	%fd202, %fd27, %fd201, %fd200;
	add.s32 	%r141, %r140, %r31;
	ld.shared.f64 	%fd203, [%r141];
	fma.rn.f64 	%fd204, %fd28, %fd203, %fd202;
	add.s32 	%r142, %r141, %r31;
	ld.shared.f64 	%fd205, [%r142];
	fma.rn.f64 	%fd206, %fd29, %fd205, %fd204;
	add.s32 	%r143, %r142, %r31;
	ld.shared.f64 	%fd207, [%r143];
	fma.rn.f64 	%fd208, %fd30, %fd207, %fd206;
	add.s32 	%r144, %r143, %r31;
	ld.shared.f64 	%fd209, [%r144];
	fma.rn.f64 	%fd210, %fd31, %fd209, %fd208;
	add.s32 	%r145, %r144, %r31;
	ld.shared.f64 	%fd211, [%r145];
	fma.rn.f64 	%fd212, %fd32, %fd211, %fd210;
	add.s32 	%r146, %r145, %r31;
	ld.shared.f64 	%fd213, [%r146];
	fma.rn.f64 	%fd214, %fd33, %fd213, %fd212;
	add.s32 	%r147, %r146, %r31;
	ld.shared.f64 	%fd215, [%r147];
	fma.rn.f64 	%fd216, %fd34, %fd215, %fd214;
	add.s32 	%r148, %r147, %r31;
	ld.shared.f64 	%fd217, [%r148];
	fma.rn.f64 	%fd218, %fd35, %fd217, %fd216;
	add.s32 	%r149, %r148, %r31;
	ld.shared.f64 	%fd219, [%r149];
	fma.rn.f64 	%fd220, %fd36, %fd219, %fd218;
	add.s32 	%r150, %r149, %r31;
	ld.shared.f64 	%fd221, [%r150];
	fma.rn.f64 	%fd222, %fd37, %fd221, %fd220;
	add.s32 	%r151, %r150, %r31;
	ld.shared.f64 	%fd223, [%r151];
	fma.rn.f64 	%fd224, %fd38, %fd223, %fd222;
	add.s32 	%r152, %r151, %r31;
	ld.shared.f64 	%fd225, [%r152];
	fma.rn.f64 	%fd226, %fd39, %fd225, %fd224;
	add.s32 	%r153, %r152, %r31;
	ld.shared.f64 	%fd227, [%r153];
	fma.rn.f64 	%fd228, %fd40, %fd227, %fd226;
	mul.wide.u32 	%rd78, %r202, 8;
	add.s64 	%rd79, %rd2, %rd78;
	st.global.f64 	[%rd79], %fd228;
	bar.sync 	0;
	add.s32 	%r203, %r203, 8;
	add.s32 	%r202, %r202, 1;
	add.s32 	%r201, %r201, 1;
	setp.eq.s32 	%p14, %r201, 0;
	@%p14 bra 	$L__BB15_14;
	bra.uni 	$L__BB15_10;
$L__BB15_11:
	sub.s32 	%r113, %r65, %r3;
	setp.ge.u32 	%p9, %r4, %r113;
	setp.lt.s32 	%p10, %r66, 1;
	or.pred  	%p11, %p9, %p10;
	@%p11 bra 	$L__BB15_14;
	mul.lo.s32 	%r205, %r66, %r5;
	neg.s32 	%r204, %r66;
	shl.b32 	%r40, %r67, 3;
	mov.u32 	%r206, Bs;
$L__BB15_13:
	ld.shared.f64 	%fd149, [%r206];
	fma.rn.f64 	%fd150, %fd21, %fd149, 0d0000000000000000;
	add.s32 	%r115, %r206, %r40;
	ld.shared.f64 	%fd151, [%r115];
	fma.rn.f64 	%fd152, %fd22, %fd151, %fd150;
	add.s32 	%r116, %r115, %r40;
	ld.shared.f64 	%fd153, [%r116];
	fma.rn.f64 	%fd154, %fd23, %fd153, %fd152;
	add.s32 	%r117, %r116, %r40;
	ld.shared.f64 	%fd155, [%r117];
	fma.rn.f64 	%fd156, %fd24, %fd155, %fd154;
	add.s32 	%r118, %r117, %r40;
	ld.shared.f64 	%fd157, [%r118];
	fma.rn.f64 	%fd158, %fd25, %fd157, %fd156;
	add.s32 	%r119, %r118, %r40;
	ld.shared.f64 	%fd159, [%r119];
	fma.rn.f64 	%fd160, %fd26, %fd159, %fd158;
	add.s32 	%r120, %r119, %r40;
	ld.shared.f64 	%fd161, [%r120];
	fma.rn.f64 	%fd162, %fd27, %fd161, %fd160;
	add.s32 	%r121, %r120, %r40;
	ld.shared.f64 	%fd163, [%r121];
	fma.rn.f64 	%fd164, %fd28, %fd163, %fd162;
	add.s32 	%r122, %r121, %r40;
	ld.shared.f64 	%fd165, [%r122];
	fma.rn.f64 	%fd166, %fd29, %fd165, %fd164;
	add.s32 	%r123, %r122, %r40;
	ld.shared.f64 	%fd167, [%r123];
	fma.rn.f64 	%fd168, %fd30, %fd167, %fd166;
	add.s32 	%r124, %r123, %r40;
	ld.shared.f64 	%fd169, [%r124];
	fma.rn.f64 	%fd170, %fd31, %fd169, %fd168;
	add.s32 	%r125, %r124, %r40;
	ld.shared.f64 	%fd171, [%r125];
	fma.rn.f64 	%fd172, %fd32, %fd171, %fd170;
	add.s32 	%r126, %r125, %r40;
	ld.shared.f64 	%fd173, [%r126];
	fma.rn.f64 	%fd174, %fd33, %fd173, %fd172;
	add.s32 	%r127, %r126, %r40;
	ld.shared.f64 	%fd175, [%r127];
	fma.rn.f64 	%fd176, %fd34, %fd175, %fd174;
	add.s32 	%r128, %r127, %r40;
	ld.shared.f64 	%fd177, [%r128];
	fma.rn.f64 	%fd178, %fd35, %fd177, %fd176;
	add.s32 	%r129, %r128, %r40;
	ld.shared.f64 	%fd179, [%r129];
	fma.rn.f64 	%fd180, %fd36, %fd179, %fd178;
	add.s32 	%r130, %r129, %r40;
	ld.shared.f64 	%fd181, [%r130];
	fma.rn.f64 	%fd182, %fd37, %fd181, %fd180;
	add.s32 	%r131, %r130, %r40;
	ld.shared.f64 	%fd183, [%r131];
	fma.rn.f64 	%fd184, %fd38, %fd183, %fd182;
	add.s32 	%r132, %r131, %r40;
	ld.shared.f64 	%fd185, [%r132];
	fma.rn.f64 	%fd186, %fd39, %fd185, %fd184;
	add.s32 	%r133, %r132, %r40;
	ld.shared.f64 	%fd187, [%r133];
	fma.rn.f64 	%fd188, %fd40, %fd187, %fd186;
	mul.wide.u32 	%rd76, %r205, 8;
	add.s64 	%rd77, %rd2, %rd76;
	st.global.f64 	[%rd77], %fd188;
	bar.sync 	0;
	add.s32 	%r206, %r206, 8;
	add.s32 	%r205, %r205, 1;
	add.s32 	%r204, %r204, 1;
	setp.ne.s32 	%p12, %r204, 0;
	@%p12 bra 	$L__BB15_13;
$L__BB15_14:
	bar.sync 	0;
	cvta.to.global.u64 	%rd80, %rd7;
	mul.wide.s32 	%rd81, %r5, 8;
	add.s64 	%rd82, %rd80, %rd81;
	ld.global.f64 	%fd41, [%rd82];
	add.s64 	%rd83, %rd82, %rd4;
	ld.global.f64 	%fd42, [%rd83];
	add.s64 	%rd84, %rd83, %rd4;
	ld.global.f64 	%fd43, [%rd84];
	add.s64 	%rd85, %rd84, %rd4;
	ld.global.f64 	%fd44, [%rd85];
	add.s64 	%rd86, %rd85, %rd4;
	ld.global.f64 	%fd45, [%rd86];
	add.s64 	%rd87, %rd86, %rd4;
	ld.global.f64 	%fd46, [%rd87];
	add.s64 	%rd88, %rd87, %rd4;
	ld.global.f64 	%fd47, [%rd88];
	add.s64 	%rd89, %rd88, %rd4;
	ld.global.f64 	%fd48, [%rd89];
	add.s64 	%rd90, %rd89, %rd4;
	ld.global.f64 	%fd49, [%rd90];
	add.s64 	%rd91, %rd90, %rd4;
	ld.global.f64 	%fd50, [%rd91];
	add.s64 	%rd92, %rd91, %rd4;
	ld.global.f64 	%fd51, [%rd92];
	add.s64 	%rd93, %rd92, %rd4;
	ld.global.f64 	%fd52, [%rd93];
	add.s64 	%rd94, %rd93, %rd4;
	ld.global.f64 	%fd53, [%rd94];
	add.s64 	%rd95, %rd94, %rd4;
	ld.global.f64 	%fd54, [%rd95];
	add.s64 	%rd96, %rd95, %rd4;
	ld.global.f64 	%fd55, [%rd96];
	add.s64 	%rd97, %rd96, %rd4;
	ld.global.f64 	%fd56, [%rd97];
	add.s64 	%rd98, %rd97, %rd4;
	ld.global.f64 	%fd57, [%rd98];
	add.s64 	%rd99, %rd98, %rd4;
	ld.global.f64 	%fd58, [%rd99];
	add.s64 	%rd100, %rd99, %rd4;
	ld.global.f64 	%fd59, [%rd100];
	add.s64 	%rd101, %rd100, %rd4;
	ld.global.f64 	%fd60, [%rd101];
	bar.sync 	0;
	cvta.to.global.u64 	%rd102, %rd8;
	mul.wide.u32 	%rd103, %r4, 8;
	add.s64 	%rd104, %rd102, %rd103;
	ld.global.f64 	%fd229, [%rd104];
	st.shared.f64 	[%r6], %fd229;
	mul.wide.s32 	%rd105, %r2, 8;
	add.s64 	%rd106, %rd104, %rd105;
	ld.global.f64 	%fd230, [%rd106];
	st.shared.f64 	[%r7], %fd230;
	add.s64 	%rd107, %rd106, %rd105;
	ld.global.f64 	%fd231, [%rd107];
	st.shared.f64 	[%r8], %fd231;
	add.s64 	%rd108, %rd107, %rd105;
	ld.global.f64 	%fd232, [%rd108];
	st.shared.f64 	[%r9], %fd232;
	bar.sync 	0;
	@%p1 bra 	$L__BB15_18;
	setp.lt.s32 	%p20, %r66, 1;
	@%p20 bra 	$L__BB15_21;
	mul.lo.s32 	%r208, %r66, %r5;
	neg.s32 	%r207, %r66;
	shl.b32 	%r49, %r67, 3;
	mov.u32 	%r209, Bs;
$L__BB15_17:
	ld.shared.f64 	%fd273, [%r209];
	fma.rn.f64 	%fd274, %fd41, %fd273, 0d0000000000000000;
	add.s32 	%r176, %r209, %r49;
	ld.shared.f64 	%fd275, [%r176];
	fma.rn.f64 	%fd276, %fd42, %fd275, %fd274;
	add.s32 	%r177, %r176, %r49;
	ld.shared.f64 	%fd277, [%r177];
	fma.rn.f64 	%fd278, %fd43, %fd277, %fd276;
	add.s32 	%r178, %r177, %r49;
	ld.shared.f64 	%fd279, [%r178];
	fma.rn.f64 	%fd280, %fd44, %fd279, %fd278;
	add.s32 	%r179, %r178, %r49;
	ld.shared.f64 	%fd281, [%r179];
	fma.rn.f64 	%fd282, %fd45, %fd281, %fd280;
	add.s32 	%r180, %r179, %r49;
	ld.shared.f64 	%fd283, [%r180];
	fma.rn.f64 	%fd284, %fd46, %fd283, %fd282;
	add.s32 	%r181, %r180, %r49;
	ld.shared.f64 	%fd285, [%r181];
	fma.rn.f64 	%fd286, %fd47, %fd285, %fd284;
	add.s32 	%r182, %r181, %r49;
	ld.shared.f64 	%fd287, [%r182];
	fma.rn.f64 	%fd288, %fd48, %fd287, %fd286;
	add.s32 	%r183, %r182, %r49;
	ld.shared.f64 	%fd289, [%r183];
	fma.rn.f64 	%fd290, %fd49, %fd289, %fd288;
	add.s32 	%r184, %r183, %r49;
	ld.shared.f64 	%fd291, [%r184];
	fma.rn.f64 	%fd292, %fd50, %fd291, %fd290;
	add.s32 	%r185, %r184, %r49;
	ld.shared.f64 	%fd293, [%r185];
	fma.rn.f64 	%fd294, %fd51, %fd293, %fd292;
	add.s32 	%r186, %r185, %r49;
	ld.shared.f64 	%fd295, [%r186];
	fma.rn.f64 	%fd296, %fd52, %fd295, %fd294;
	add.s32 	%r187, %r186, %r49;
	ld.shared.f64 	%fd297, [%r187];
	fma.rn.f64 	%fd298, %fd53, %fd297, %fd296;
	add.s32 	%r188, %r187, %r49;
	ld.shared.f64 	%fd299, [%r188];
	fma.rn.f64 	%fd300, %fd54, %fd299, %fd298;
	add.s32 	%r189, %r188, %r49;
	ld.shared.f64 	%fd301, [%r189];
	fma.rn.f64 	%fd302, %fd55, %fd301, %fd300;
	add.s32 	%r190, %r189, %r49;
	ld.shared.f64 	%fd303, [%r190];
	fma.rn.f64 	%fd304, %fd56, %fd303, %fd302;
	add.s32 	%r191, %r190, %r49;
	ld.shared.f64 	%fd305, [%r191];
	fma.rn.f64 	%fd306, %fd57, %fd305, %fd304;
	add.s32 	%r192, %r191, %r49;
	ld.shared.f64 	%fd307, [%r192];
	fma.rn.f64 	%fd308, %fd58, %fd307, %fd306;
	add.s32 	%r193, %r192, %r49;
	ld.shared.f64 	%fd309, [%r193];
	fma.rn.f64 	%fd310, %fd59, %fd309, %fd308;
	add.s32 	%r194, %r193, %r49;
	ld.shared.f64 	%fd311, [%r194];
	fma.rn.f64 	%fd312, %fd60, %fd311, %fd310;
	mul.wide.u32 	%rd111, %r208, 8;
	add.s64 	%rd112, %rd1, %rd111;
	st.global.f64 	[%rd112], %fd312;
	bar.sync 	0;
	add.s32 	%r209, %r209, 8;
	add.s32 	%r208, %r208, 1;
	add.s32 	%r207, %r207, 1;
	setp.eq.s32 	%p21, %r207, 0;
	@%p21 bra 	$L__BB15_21;
	bra.uni 	$L__BB15_17;
$L__BB15_18:
	sub.s32 	%r154, %r65, %r3;
	setp.ge.u32 	%p16, %r4, %r154;
	setp.lt.s32 	%p17, %r66, 1;
	or.pred  	%p18, %p16, %p17;
	@%p18 bra 	$L__BB15_21;
	mul.lo.s32 	%r211, %r66, %r5;
	neg.s32 	%r210, %r66;
	shl.b32 	%r58, %r67, 3;
	mov.u32 	%r212, Bs;
$L__BB15_20:
	ld.shared.f64 	%fd233, [%r212];
	fma.rn.f64 	%fd234, %fd41, %fd233, 0d0000000000000000;
	add.s32 	%r156, %r212, %r58;
	ld.shared.f64 	%fd235, [%r156];
	fma.rn.f64 	%fd236, %fd42, %fd235, %fd234;
	add.s32 	%r157, %r156, %r58;
	ld.shared.f64 	%fd237, [%r157];
	fma.rn.f64 	%fd238, %fd43, %fd237, %fd236;
	add.s32 	%r158, %r157, %r58;
	ld.shared.f64 	%fd239, [%r158];
	fma.rn.f64 	%fd240, %fd44, %fd239, %fd238;
	add.s32 	%r159, %r158, %r58;
	ld.shared.f64 	%fd241, [%r159];
	fma.rn.f64 	%fd242, %fd45, %fd241, %fd240;
	add.s32 	%r160, %r159, %r58;
	ld.shared.f64 	%fd243, [%r160];
	fma.rn.f64 	%fd244, %fd46, %fd243, %fd242;
	add.s32 	%r161, %r160, %r58;
	ld.shared.f64 	%fd245, [%r161];
	fma.rn.f64 	%fd246, %fd47, %fd245, %fd244;
	add.s32 	%r162, %r161, %r58;
	ld.shared.f64 	%fd247, [%r162];
	fma.rn.f64 	%fd248, %fd48, %fd247, %fd246;
	add.s32 	%r163, %r162, %r58;
	ld.shared.f64 	%fd249, [%r163];
	fma.rn.f64 	%fd250, %fd49, %fd249, %fd248;
	add.s32 	%r164, %r163, %r58;
	ld.shared.f64 	%fd251, [%r164];
	fma.rn.f64 	%fd252, %fd50, %fd251, %fd250;
	add.s32 	%r165, %r164, %r58;
	ld.shared.f64 	%fd253, [%r165];
	fma.rn.f64 	%fd254, %fd51, %fd253, %fd252;
	add.s32 	%r166, %r165, %r58;
	ld.shared.f64 	%fd255, [%r166];
	fma.rn.f64 	%fd256, %fd52, %fd255, %fd254;
	add.s32 	%r167, %r166, %r58;
	ld.shared.f64 	%fd257, [%r167];
	fma.rn.f64 	%fd258, %fd53, %fd257, %fd256;
	add.s32 	%r168, %r167, %r58;
	ld.shared.f64 	%fd259, [%r168];
	fma.rn.f64 	%fd260, %fd54, %fd259, %fd258;
	add.s32 	%r169, %r168, %r58;
	ld.shared.f64 	%fd261, [%r169];
	fma.rn.f64 	%fd262, %fd55, %fd261, %fd260;
	add.s32 	%r170, %r169, %r58;
	ld.shared.f64 	%fd263, [%r170];
	fma.rn.f64 	%fd264, %fd56, %fd263, %fd262;
	add.s32 	%r171, %r170, %r58;
	ld.shared.f64 	%fd265, [%r171];
	fma.rn.f64 	%fd266, %fd57, %fd265, %fd264;
	add.s32 	%r172, %r171, %r58;
	ld.shared.f64 	%fd267, [%r172];
	fma.rn.f64 	%fd268, %fd58, %fd267, %fd266;
	add.s32 	%r173, %r172, %r58;
	ld.shared.f64 	%fd269, [%r173];
	fma.rn.f64 	%fd270, %fd59, %fd269, %fd268;
	add.s32 	%r174, %r173, %r58;
	ld.shared.f64 	%fd271, [%r174];
	fma.rn.f64 	%fd272, %fd60, %fd271, %fd270;
	mul.wide.u32 	%rd109, %r211, 8;
	add.s64 	%rd110, %rd1, %rd109;
	st.global.f64 	[%rd110], %fd272;
	bar.sync 	0;
	add.s32 	%r212, %r212, 8;
	add.s32 	%r211, %r211, 1;
	add.s32 	%r210, %r210, 1;
	setp.ne.s32 	%p19, %r210, 0;
	@%p19 bra 	$L__BB15_20;
$L__BB15_21:
	ret;

}
	// .globl	_Z27cu_mtxmq_integral_20twotaskPKdiS0_iPdiidd
.visible .entry _Z27cu_mtxmq_integral_20twotaskPKdiS0_iPdiidd(
	.param .u64 .ptr .align 1 _Z27cu_mtxmq_integral_20twotaskPKdiS0_iPdiidd_param_0,
	.param .u32 _Z27cu_mtxmq_integral_20twotaskPKdiS0_iPdiidd_param_1,
	.param .u64 .ptr .align 1 _Z27cu_mtxmq_integral_20twotaskPKdiS0_iPdiidd_param_2,
	.param .u32 _Z27cu_mtxmq_integral_20twotaskPKdiS0_iPdiidd_param_3,
	.param .u64 .ptr .align 1 _Z27cu_mtxmq_integral_20twotaskPKdiS0_iPdiidd_param_4,
	.param .u32 _Z27cu_mtxmq_integral_20twotaskPKdiS0_iPdiidd_param_5,
	.param .u32 _Z27cu_mtxmq_integral_20twotaskPKdiS0_iPdiidd_param_6,
	.param .f64 _Z27cu_mtxmq_integral_20twotaskPKdiS0_iPdiidd_param_7,
	.param .f64 _Z27cu_mtxmq_integral_20twotaskPKdiS0_iPdiidd_param_8
)
{
	.reg .pred 	%p<15>;
	.reg .b32 	%r<167>;
	.reg .b64 	%rd<74>;
	.reg .b64 	%fd<209>;

	ld.param.u64 	%rd8, [_Z27cu_mtxmq_integral_20twotaskPKdiS0_iPdiidd_param_0];
	ld.param.u32 	%r43, [_Z27cu_mtxmq_integral_20twotaskPKdiS0_iPdiidd_param_1];
	ld.param.u64 	%rd9, [_Z27cu_mtxmq_integral_20twotaskPKdiS0_iPdiidd_param_2];
	cvta.to.global.u64 	%rd11, %rd8;
	cvta.to.global.u64 	%rd12, %rd9;
	mov.u32 	%r1, %ctaid.x;
	mov.u32 	%r46, %ntid.x;
	mul.lo.s32 	%r2, %r1, %r46;
	mov.u32 	%r3, %tid.x;
	add.s32 	%r4, %r2, %r3;
	mul.wide.s32 	%rd13, %r4, 8;
	add.s64 	%rd14, %rd11, %rd13;
	ld.global.f64 	%fd1, [%rd14];
	mul.wide.s32 	%rd15, %r43, 8;
	add.s64 	%rd16, %rd14, %rd15;
	ld.global.f64 	%fd2, [%rd16];
	add.s64 	%rd17, %rd16, %rd15;
	ld.global.f64 	%fd3, [%rd17];
	add.s64 	%rd1, %rd17, %rd15;
	ld.global.f64 	%fd4, [%rd1];
	add.s64 	%rd2, %rd1, %rd15;
	ld.global.f64 	%fd5, [%rd2];
	add.s64 	%rd3, %rd2, %rd15;
	ld.global.f64 	%fd6, [%rd3];
	add.s64 	%rd4, %rd3, %rd15;
	ld.global.f64 	%fd7, [%rd4];
	add.s64 	%rd18, %rd4, %rd15;
	ld.global.f64 	%fd8, [%rd18];
	add.s64 	%rd5, %rd18, %rd15;
	ld.global.f64 	%fd9, [%rd5];
	add.s64 	%rd19, %rd5, %rd15;
	ld.global.f64 	%fd10, [%rd19];
	add.s64 	%rd20, %rd19, %rd15;
	ld.global.f64 	%fd11, [%rd20];
	add.s64 	%rd21, %rd20, %rd15;
	ld.global.f64 	%fd12, [%rd21];
	add.s64 	%rd22, %rd21, %rd15;
	ld.global.f64 	%fd13, [%rd22];
	add.s64 	%rd23, %rd22, %rd15;
	ld.global.f64 	%fd14, [%rd23];
	add.s64 	%rd24, %rd23, %rd15;
	ld.global.f64 	%fd15, [%rd24];
	add.s64 	%rd25, %rd24, %rd15;
	ld.global.f64 	%fd16, [%rd25];
	add.s64 	%rd26, %rd25, %rd15;
	ld.global.f64 	%fd17, [%rd26];
	add.s64 	%rd27, %rd26, %rd15;
	ld.global.f64 	%fd18, [%rd27];
	add.s64 	%rd28, %rd27, %rd15;
	ld.global.f64 	%fd19, [%rd28];
	add.s64 	%rd6, %rd28, %rd15;
	ld.global.f64 	%fd20, [%rd6];
	bar.sync 	0;
	mul.wide.u32 	%rd29, %r3, 8;
	add.s64 	%rd30, %rd12, %rd29;
	ld.global.f64 	%fd41, [%rd30];
	shl.b32 	%r47, %r3, 3;
	mov.u32 	%r160, Bs;
	add.s32 	%r49, %r160, %r47;
	st.shared.f64 	[%r49], %fd41;
	mul.wide.s32 	%rd31, %r46, 8;
	add.s64 	%rd32, %rd30, %rd31;
	ld.global.f64 	%fd42, [%rd32];
	shl.b32 	%r50, %r46, 3;
	add.s32 	%r5, %r49, %r50;
	st.shared.f64 	[%r5], %fd42;
	add.s64 	%rd33, %rd32, %rd31;
	ld.global.f64 	%fd43, [%rd33];
	add.s32 	%r6, %r5, %r50;
	st.shared.f64 	[%r6], %fd43;
	add.s64 	%rd34, %rd33, %rd31;
	ld.global.f64 	%fd44, [%rd34];
	add.s32 	%r7, %r6, %r50;
	st.shared.f64 	[%r7], %fd44;
	bar.sync 	0;
	mov.u32 	%r51, %nctaid.x;
	add.s32 	%r8, %r51, -1;
	setp.ge.u32 	%p1, %r1, %r8;
	@%p1 bra 	$L__BB16_4;
	ld.param.u32 	%r145, [_Z27cu_mtxmq_integral_20twotaskPKdiS0_iPdiidd_param_3];
	setp.lt.s32 	%p6, %r145, 1;
	@%p6 bra 	$L__BB16_7;
	ld.param.u32 	%r146, [_Z27cu_mtxmq_integral_20twotaskPKdiS0_iPdiidd_param_3];
	mul.lo.s32 	%r156, %r146, %r4;
	neg.s32 	%r155, %r146;
	mov.u32 	%r157, Bs;
$L__BB16_3:
	ld.param.u32 	%r152, [_Z27cu_mtxmq_integral_20twotaskPKdiS0_iPdiidd_param_6];
	ld.param.u64 	%rd72, [_Z27cu_mtxmq_integral_20twotaskPKdiS0_iPdiidd_param_4];
	ld.shared.f64 	%fd85, [%r157];
	fma.rn.f64 	%fd86, %fd1, %fd85, 0d0000000000000000;
	shl.b32 	%r75, %r152, 3;
	add.s32 	%r76, %r157, %r75;
	ld.shared.f64 	%fd87, [%r76];
	fma.rn.f64 	%fd88, %fd2, %fd87, %fd86;
	add.s32 	%r77, %r76, %r75;
	ld.shared.f64 	%fd89, [%r77];
	fma.rn.f64 	%fd90, %fd3, %fd89, %fd88;
	add.s32 	%r78, %r77, %r75;
	ld.shared.f64 	%fd91, [%r78];
	fma.rn.f64 	%fd92, %fd4, %fd91, %fd90;
	add.s32 	%r79, %r78, %r75;
	ld.shared.f64 	%fd93, [%r79];
	fma.rn.f64 	%fd94, %fd5, %fd93, %fd92;
	add.s32 	%r80, %r79, %r75;
	ld.shared.f64 	%fd95, [%r80];
	fma.rn.f64 	%fd96, %fd6, %fd95, %fd94;
	add.s32 	%r81, %r80, %r75;
	ld.shared.f64 	%fd97, [%r81];
	fma.rn.f64 	%fd98, %fd7, %fd97, %fd96;
	add.s32 	%r82, %r81, %r75;
	ld.shared.f64 	%fd99, [%r82];
	fma.rn.f64 	%fd100, %fd8, %fd99, %fd98;
	add.s32 	%r83, %r82, %r75;
	ld.shared.f64 	%fd101, [%r83];
	fma.rn.f64 	%fd102, %fd9, %fd101, %fd100;
	add.s32 	%r84, %r83, %r75;
	ld.shared.f64 	%fd103, [%r84];
	fma.rn.f64 	%fd104, %fd10, %fd103, %fd102;
	add.s32 	%r85, %r84, %r75;
	ld.shared.f64 	%fd105, [%r85];
	fma.rn.f64 	%fd106, %fd11, %fd105, %fd104;
	add.s32 	%r86, %r85, %r75;
	ld.shared.f64 	%fd107, [%r86];
	fma.rn.f64 	%fd108, %fd12, %fd107, %fd106;
	add.s32 	%r87, %r86, %r75;
	ld.shared.f64 	%fd109, [%r87];
	fma.rn.f64 	%fd110, %fd13, %fd109, %fd108;
	add.s32 	%r88, %r87, %r75;
	ld.shared.f64 	%fd111, [%r88];
	fma.rn.f64 	%fd112, %fd14, %fd111, %fd110;
	add.s32 	%r89, %r88, %r75;
	ld.shared.f64 	%fd113, [%r89];
	fma.rn.f64 	%fd114, %fd15, %fd113, %fd112;
	add.s32 	%r90, %r89, %r75;
	ld.shared.f64 	%fd115, [%r90];
	fma.rn.f64 	%fd116, %fd16, %fd115, %fd114;
	add.s32 	%r91, %r90, %r75;
	ld.shared.f64 	%fd117, [%r91];
	fma.rn.f64 	%fd118, %fd17, %fd117, %fd116;
	add.s32 	%r92, %r91, %r75;
	ld.shared.f64 	%fd119, [%r92];
	fma.rn.f64 	%fd120, %fd18, %fd119, %fd118;
	add.s32 	%r93, %r92, %r75;
	ld.shared.f64 	%fd121, [%r93];
	fma.rn.f64 	%fd122, %fd19, %fd121, %fd120;
	add.s32 	%r94, %r93, %r75;
	ld.shared.f64 	%fd123, [%r94];
	fma.rn.f64 	%fd124, %fd20, %fd123, %fd122;
	cvta.to.global.u64 	%rd38, %rd72;
	mul.wide.u32 	%rd39, %r156, 8;
	add.s64 	%rd40, %rd38, %rd39;
	st.global.f64 	[%rd40], %fd124;
	bar.sync 	0;
	add.s32 	%r157, %r157, 8;
	add.s32 	%r156, %r156, 1;
	add.s32 	%r155, %r155, 1;
	setp.eq.s32 	%p7, %r155, 0;
	@%p7 bra 	$L__BB16_7;
	bra.uni 	$L__BB16_3;
$L__BB16_4:
	ld.param.u32 	%r143, [_Z27cu_mtxmq_integral_20twotaskPKdiS0_iPdiidd_param_3];
	ld.param.u32 	%r140, [_Z27cu_mtxmq_integral_20twotaskPKdiS0_iPdiidd_param_1];
	sub.s32 	%r52, %r140, %r2;
	setp.ge.u32 	%p2, %r3, %r52;
	setp.lt.s32 	%p3, %r143, 1;
	or.pred  	%p4, %p2, %p3;
	@%p4 bra 	$L__BB16_7;
	ld.param.u32 	%r144, [_Z27cu_mtxmq_integral_20twotaskPKdiS0_iPdiidd_param_3];
	mul.lo.s32 	%r159, %r144, %r4;
	neg.s32 	%r158, %r144;
$L__BB16_6:
	ld.param.u32 	%r151, [_Z27cu_mtxmq_integral_20twotaskPKdiS0_iPdiidd_param_6];
	ld.param.u64 	%rd71, [_Z27cu_mtxmq_integral_20twotaskPKdiS0_iPdiidd_param_4];
	ld.shared.f64 	%fd45, [%r160];
	fma.rn.f64 	%fd46, %fd1, %fd45, 0d0000000000000000;
	shl.b32 	%r54, %r151, 3;
	add.s32 	%r55, %r160, %r54;
	ld.shared.f64 	%fd47, [%r55];
	fma.rn.f64 	%fd48, %fd2, %fd47, %fd46;
	add.s32 	%r56, %r55, %r54;
	ld.shared.f64 	%fd49, [%r56];
	fma.rn.f64 	%fd50, %fd3, %fd49, %fd48;
	add.s32 	%r57, %r56, %r54;
	ld.shared.f64 	%fd51, [%r57];
	fma.rn.f64 	%fd52, %fd4, %fd51, %fd50;
	add.s32 	%r58, %r57, %r54;
	ld.shared.f64 	%fd53, [%r58];
	fma.rn.f64 	%fd54, %fd5, %fd53, %fd52;
	add.s32 	%r59, %r58, %r54;
	ld.shared.f64 	%fd55, [%r59];
	fma.rn.f64 	%fd56, %fd6, %fd55, %fd54;
	add.s32 	%r60, %r59, %r54;
	ld.shared.f64 	%fd57, [%r60];
	fma.rn.f64 	%fd58, %fd7, %fd57, %fd56;
	add.s32 	%r61, %r60, %r54;
	ld.shared.f64 	%fd59, [%r61];
	fma.rn.f64 	%fd60, %fd8, %fd59, %fd58;
	add.s32 	%r62, %r61, %r54;
	ld.shared.f64 	%fd61, [%r62];
	fma.rn.f64 	%fd62, %fd9, %fd61, %fd60;
	add.s32 	%r63, %r62, %r54;
	ld.shared.f64 	%fd63, [%r63];
	fma.rn.f64 	%fd64, %fd10, %fd63, %fd62;
	add.s32 	%r64, %r63, %r54;
	ld.shared.f64 	%fd65, [%r64];
	fma.rn.f64 	%fd66, %fd11, %fd65, %fd64;
	add.s32 	%r65, %r64, %r54;
	ld.shared.f64 	%fd67, [%r65];
	fma.rn.f64 	%fd68, %fd12, %fd67, %fd66;
	add.s32 	%r66, %r65, %r54;
	ld.shared.f64 	%fd69, [%r66];
	fma.rn.f64 	%fd70, %fd13, %fd69, %fd68;
	add.s32 	%r67, %r66, %r54;
	ld.shared.f64 	%fd71, [%r67];
	fma.rn.f64 	%fd72, %fd14, %fd71, %fd70;
	add.s32 	%r68, %r67, %r54;
	ld.shared.f64 	%fd73, [%r68];
	fma.rn.f64 	%fd74, %fd15, %fd73, %fd72;
	add.s32 	%r69, %r68, %r54;
	ld.shared.f64 	%fd75, [%r69];
	fma.rn.f64 	%fd76, %fd16, %fd75, %fd74;
	add.s32 	%r70, %r69, %r54;
	ld.shared.f64 	%fd77, [%r70];
	fma.rn.f64 	%fd78, %fd17, %fd77, %fd76;
	add.s32 	%r71, %r70, %r54;
	ld.shared.f64 	%fd79, [%r71];
	fma.rn.f64 	%fd80, %fd18, %fd79, %fd78;
	add.s32 	%r72, %r71, %r54;
	ld.shared.f64 	%fd81, [%r72];
	fma.rn.f64 	%fd82, %fd19, %fd81, %fd80;
	add.s32 	%r73, %r72, %r54;
	ld.shared.f64 	%fd83, [%r73];
	fma.rn.f64 	%fd84, %fd20, %fd83, %fd82;
	cvta.to.global.u64 	%rd35, %rd71;
	mul.wide.u32 	%rd36, %r159, 8;
	add.s64 	%rd37, %rd35, %rd36;
	st.global.f64 	[%rd37], %fd84;
	bar.sync 	0;
	add.s32 	%r160, %r160, 8;
	add.s32 	%r159, %r159, 1;
	add.s32 	%r158, %r158, 1;
	setp.ne.s32 	%p5, %r158, 0;
	@%p5 bra 	$L__BB16_6;
$L__BB16_7:
	ld.param.u64 	%rd73, [_Z27cu_mtxmq_integral_20twotaskPKdiS0_iPdiidd_param_4];
	ld.param.u64 	%rd70, [_Z27cu_mtxmq_integral_20twotaskPKdiS0_iPdiidd_param_2];
	ld.param.u32 	%r141, [_Z27cu_mtxmq_integral_20twotaskPKdiS0_iPdiidd_param_1];
	ld.param.u64 	%rd69, [_Z27cu_mtxmq_integral_20twotaskPKdiS0_iPdiidd_param_0];
	cvta.to.global.u64 	%rd7, %rd73;
	cvta.to.global.u64 	%rd41, %rd69;
	mul.wide.s32 	%rd42, %r4, 8;
	add.s64 	%rd43, %rd41, %rd42;
	ld.global.f64 	%fd21, [%rd43];
	mul.wide.s32 	%rd44, %r141, 8;
	add.s64 	%rd45, %rd43, %rd44;
	ld.global.f64 	%fd22, [%rd45];
	add.s64 	%rd46, %rd45, %rd44;
	ld.global.f64 	%fd23, [%rd46];
	ld.global.f64 	%fd24, [%rd1];
	ld.global.f64 	%fd25, [%rd2];
	ld.global.f64 	%fd26, [%rd3];
	ld.global.f64 	%fd27, [%rd4];
	add.s64 	%rd47, %rd4, %rd44;
	ld.global.f64 	%fd28, [%rd47];
	ld.global.f64 	%fd29, [%rd5];
	add.s64 	%rd48, %rd5, %rd44;
	ld.global.f64 	%fd30, [%rd48];
	add.s64 	%rd49, %rd48, %rd44;
	ld.global.f64 	%fd31, [%rd49];
	add.s64 	%rd50, %rd49, %rd44;
	ld.global.f64 	%fd32, [%rd50];
	add.s64 	%rd51, %rd50, %rd44;
	ld.global.f64 	%fd33, [%rd51];
	add.s64 	%rd52, %rd51, %rd44;
	ld.global.f64 	%fd34, [%rd52];
	add.s64 	%rd53, %rd52, %rd44;
	ld.global.f64 	%fd35, [%rd53];
	add.s64 	%rd54, %rd53, %rd44;
	ld.global.f64 	%fd36, [%rd54];
	add.s64 	%rd55, %rd54, %rd44;
	ld.global.f64 	%fd37, [%rd55];
	add.s64 	%rd56, %rd55, %rd44;
	ld.global.f64 	%fd38, [%rd56];
	add.s64 	%rd57, %rd56, %rd44;
	ld.global.f64 	%fd39, [%rd57];
	ld.global.f64 	%fd40, [%rd6];
	bar.sync 	0;
	cvta.to.global.u64 	%rd58, %rd70;
	mul.wide.u32 	%rd59, %r3, 8;
	add.s64 	%rd60, %rd58, %rd59;
	ld.global.f64 	%fd125, [%rd60];
	shl.b32 	%r95, %r3, 3;
	mov.u32 	%r166, Bs;
	add.s32 	%r97, %r166, %r95;
	st.shared.f64 	[%r97], %fd125;
	mov.u32 	%r98, %ntid.x;
	mul.wide.s32 	%rd61, %r98, 8;
	add.s64 	%rd62, %rd60, %rd61;
	ld.global.f64 	%fd126, [%rd62];
	st.shared.f64 	[%r5], %fd126;
	add.s64 	%rd63, %rd62, %rd61;
	ld.global.f64 	%fd127, [%rd63];
	st.shared.f64 	[%r6], %fd127;
	add.s64 	%rd64, %rd63, %rd61;
	ld.global.f64 	%fd128, [%rd64];
	st.shared.f64 	[%r7], %fd128;
	bar.sync 	0;
	@%p1 bra 	$L__BB16_11;
	ld.param.u32 	%r149, [_Z27cu_mtxmq_integral_20twotaskPKdiS0_iPdiidd_param_3];
	setp.lt.s32 	%p13, %r149, 1;
	@%p13 bra 	$L__BB16_14;
	ld.param.u32 	%r154, [_Z27cu_mtxmq_integral_20twotaskPKdiS0_iPdiidd_param_6];
	ld.param.u32 	%r150, [_Z27cu_mtxmq_integral_20twotaskPKdiS0_iPdiidd_param_3];
	mul.lo.s32 	%r162, %r150, %r4;
	neg.s32 	%r161, %r150;
	shl.b32 	%r27, %r154, 3;
	mov.u32 	%r163, Bs;
$L__BB16_10:
	ld.shared.f64 	%fd169, [%r163];
	fma.rn.f64 	%fd170, %fd21, %fd169, 0d0000000000000000;
	add.s32 	%r121, %r163, %r27;
	ld.shared.f64 	%fd171, [%r121];
	fma.rn.f64 	%fd172, %fd22, %fd171, %fd170;
	add.s32 	%r122, %r121, %r27;
	ld.shared.f64 	%fd173, [%r122];
	fma.rn.f64 	%fd174, %fd23, %fd173, %fd172;
	add.s32 	%r123, %r122, %r27;
	ld.shared.f64 	%fd175, [%r123];
	fma.rn.f64 	%fd176, %fd24, %fd175, %fd174;
	add.s32 	%r124, %r123, %r27;
	ld.shared.f64 	%fd177, [%r124];
	fma.rn.f64 	%fd178, %fd25, %fd177, %fd176;
	add.s32 	%r125, %r124, %r27;
	ld.shared.f64 	%fd179, [%r125];
	fma.rn.f64 	%fd180, %fd26, %fd179, %fd178;
	add.s32 	%r126, %r125, %r27;
	ld.shared.f64 	%fd181, [%r126];
	fma.rn.f64 	%fd182, %fd27, %fd181, %fd180;
	add.s32 	%r127, %r126, %r27;
	ld.shared.f64 	%fd183, [%r127];
	fma.rn.f64 	%fd184, %fd28, %fd183, %fd182;
	add.s32 	%r128, %r127, %r27;
	ld.shared.f64 	%fd185, [%r128];
	fma.rn.f64 	%fd186, %fd29, %fd185, %fd184;
	add.s32 	%r129, %r128, %r27;
	ld.shared.f64 	%fd187, [%r129];
	fma.rn.f64 	%fd188, %fd30, %fd187, %fd186;
	add.s32 	%r130, %r129, %r27;
	ld.shared.f64 	%fd189, [%r130];
	fma.rn.f64 	%fd190, %fd31, %fd189, %fd188;
	add.s32 	%r131, %r130, %r27;
	ld.shared.f64 	%fd191, [%r131];
	fma.rn.f64 	%fd192, %fd32, %fd191, %fd190;
	add.s32 	%r132, %r131, %r27;
	ld.shared.f64 	%fd193, [%r132];
	fma.rn.f64 	%fd194, %fd33, %fd193, %fd192;
	add.s32 	%r133, %r132, %r27;
	ld.shared.f64 	%fd195, [%r133];
	fma.rn.f64 	%fd196, %fd34, %fd195, %fd194;
	add.s32 	%r134, %r133, %r27;
	ld.shared.f64 	%fd197, [%r134];
	fma.rn.f64 	%fd198, %fd35, %fd197, %fd196;
	add.s32 	%r135, %r134, %r27;
	ld.shared.f64 	%fd199, [%r135];
	fma.rn.f64 	%fd200, %fd36, %fd199, %fd198;
	add.s32 	%r136, %r135, %r27;
	ld.shared.f64 	%fd201, [%r136];
	fma.rn.f64 	%fd202, %fd37, %fd201, %fd200;
	add.s32 	%r137, %r136, %r27;
	ld.shared.f64 	%fd203, [%r137];
	fma.rn.f64 	%fd204, %fd38, %fd203, %fd202;
	add.s32 	%r138, %r137, %r27;
	ld.shared.f64 	%fd205, [%r138];
	fma.rn.f64 	%fd206, %fd39, %fd205, %fd204;
	add.s32 	%r139, %r138, %r27;
	ld.shared.f64 	%fd207, [%r139];
	fma.rn.f64 	%fd208, %fd40, %fd207, %fd206;
	mul.wide.u32 	%rd67, %r162, 8;
	add.s64 	%rd68, %rd7, %rd67;
	st.global.f64 	[%rd68], %fd208;
	bar.sync 	0;
	add.s32 	%r163, %r163, 8;
	add.s32 	%r162, %r162, 1;
	add.s32 	%r161, %r161, 1;
	setp.eq.s32 	%p14, %r161, 0;
	@%p14 bra 	$L__BB16_14;
	bra.uni 	$L__BB16_10;
$L__BB16_11:
	ld.param.u32 	%r147, [_Z27cu_mtxmq_integral_20twotaskPKdiS0_iPdiidd_param_3];
	ld.param.u32 	%r142, [_Z27cu_mtxmq_integral_20twotaskPKdiS0_iPdiidd_param_1];
	sub.s32 	%r99, %r142, %r2;
	setp.ge.u32 	%p9, %r3, %r99;
	setp.lt.s32 	%p10, %r147, 1;
	or.pred  	%p11, %p9, %p10;
	@%p11 bra 	$L__BB16_14;
	ld.param.u32 	%r153, [_Z27cu_mtxmq_integral_20twotaskPKdiS0_iPdiidd_param_6];
	ld.param.u32 	%r148, [_Z27cu_mtxmq_integral_20twotaskPKdiS0_iPdiidd_param_3];
	mul.lo.s32 	%r165, %r148, %r4;
	neg.s32 	%r164, %r148;
	shl.b32 	%r36, %r153, 3;
$L__BB16_13:
	ld.shared.f64 	%fd129, [%r166];
	fma.rn.f64 	%fd130, %fd21, %fd129, 0d0000000000000000;
	add.s32 	%r101, %r166, %r36;
	ld.shared.f64 	%fd131, [%r101];
	fma.rn.f64 	%fd132, %fd22, %fd131, %fd130;
	add.s32 	%r102, %r101, %r36;
	ld.shared.f64 	%fd133, [%r102];
	fma.rn.f64 	%fd134, %fd23, %fd133, %fd132;
	add.s32 	%r103, %r102, %r36;
	ld.shared.f64 	%fd135, [%r103];
	fma.rn.f64 	%fd136, %fd24, %fd135, %fd134;
	add.s32 	%r104, %r103, %r36;
	ld.shared.f64 	%fd137, [%r104];
	fma.rn.f64 	%fd138, %fd25, %fd137, %fd136;
	add.s32 	%r105, %r104, %r36;
	ld.shared.f64 	%fd139, [%r105];
	fma.rn.f64 	%fd140, %fd26, %fd139, %fd138;
	add.s32 	%r106, %r105, %r36;
	ld.shared.f64 	%fd141, [%r106];
	fma.rn.f64 	%fd142, %fd27, %fd141, %fd140;
	add.s32 	%r107, %r106, %r36;
	ld.shared.f64 	%fd143, [%r107];
	fma.rn.f64 	%fd144, %fd28, %fd143, %fd142;
	add.s32 	%r108, %r107, %r36;
	ld.shared.f64 	%fd145, [%r108];
	fma.rn.f64 	%fd146, %fd29, %fd145, %fd144;
	add.s32 	%r109, %r108, %r36;
	ld.shared.f64 	%fd147, [%r109];
	fma.rn.f64 	%fd148, %fd30, %fd147, %fd146;
	add.s32 	%r110, %r109, %r36;
	ld.shared.f64 	%fd149, [%r110];
	fma.rn.f64 	%fd150, %fd31, %fd149, %fd148;
	add.s32 	%r111, %r110, %r36;
	ld.shared.f64 	%fd151, [%r111];
	fma.rn.f64 	%fd152, %fd32, %fd151, %fd150;
	add.s32 	%r112, %r111, %r36;
	ld.shared.f64 	%fd153, [%r112];
	fma.rn.f64 	%fd154, %fd33, %fd153, %fd152;
	add.s32 	%r113, %r112, %r36;
	ld.shared.f64 	%fd155, [%r113];
	fma.rn.f64 	%fd156, %fd34, %fd155, %fd154;
	add.s32 	%r114, %r113, %r36;
	ld.shared.f64 	%fd157, [%r114];
	fma.rn.f64 	%fd158, %fd35, %fd157, %fd156;
	add.s32 	%r115, %r114, %r36;
	ld.shared.f64 	%fd159, [%r115];
	fma.rn.f64 	%fd160, %fd36, %fd159, %fd158;
	add.s32 	%r116, %r115, %r36;
	ld.shared.f64 	%fd161, [%r116];
	fma.rn.f64 	%fd162, %fd37, %fd161, %fd160;
	add.s32 	%r117, %r116, %r36;
	ld.shared.f64 	%fd163, [%r117];
	fma.rn.f64 	%fd164, %fd38, %fd163, %fd162;
	add.s32 	%r118, %r117, %r36;
	ld.shared.f64 	%fd165, [%r118];
	fma.rn.f64 	%fd166, %fd39, %fd165, %fd164;
	add.s32 	%r119, %r118, %r36;
	ld.shared.f64 	%fd167, [%r119];
	fma.rn.f64 	%fd168, %fd40, %fd167, %fd166;
	mul.wide.u32 	%rd65, %r165, 8;
	add.s64 	%rd66, %rd7, %rd65;
	st.global.f64 	[%rd66], %fd168;
	bar.sync 	0;
	add.s32 	%r166, %r166, 8;
	add.s32 	%r165, %r165, 1;
	add.s32 	%r164, %r164, 1;
	setp.ne.s32 	%p12, %r164, 0;
	@%p12 bra 	$L__BB16_13;
$L__BB16_14:
	ret;

}
	// .globl	_Z29cu_mtxmq_integral_20threetaskPKdiS0_iPdiidd
.visible .entry _Z29cu_mtxmq_integral_20threetaskPKdiS0_iPdiidd(
	.param .u64 .ptr .align 1 _Z29cu_mtxmq_integral_20threetaskPKdiS0_iPdiidd_param_0,
	.param .u32 _Z29cu_mtxmq_integral_20threetaskPKdiS0_iPdiidd_param_1,
	.param .u64 .ptr .align 1 _Z29cu_mtxmq_integral_20threetaskPKdiS0_iPdiidd_param_2,
	.param .u32 _Z29cu_mtxmq_integral_20threetaskPKdiS0_iPdiidd_param_3,
	.param .u64 .ptr .align 1 _Z29cu_mtxmq_integral_20threetaskPKdiS0_iPdiidd_param_4,
	.param .u32 _Z29cu_mtxmq_integral_20threetaskPKdiS0_iPdiidd_param_5,
	.param .u32 _Z29cu_mtxmq_integral_20threetaskPKdiS0_iPdiidd_param_6,
	.param .f64 _Z29cu_mtxmq_integral_20threetaskPKdiS0_iPdiidd_param_7,
	.param .f64 _Z29cu_mtxmq_integral_20threetaskPKdiS0_iPdiidd_param_8
)
{
	.reg .pred 	%p<22>;
	.reg .b32 	%r<246>;
	.reg .b64 	%rd<106>;
	.reg .b64 	%fd<313>;

	ld.param.u64 	%rd9, [_Z29cu_mtxmq_integral_20threetaskPKdiS0_iPdiidd_param_0];
	ld.param.u32 	%r58, [_Z29cu_mtxmq_integral_20threetaskPKdiS0_iPdiidd_param_1];
	ld.param.u64 	%rd10, [_Z29cu_mtxmq_integral_20threetaskPKdiS0_iPdiidd_param_2];
	cvta.to.global.u64 	%rd12, %rd9;
	cvta.to.global.u64 	%rd13, %rd10;
	mov.u32 	%r61, %ctaid.x;
	mov.u32 	%r62, %ntid.x;
	mul.lo.s32 	%r1, %r61, %r62;
	mov.u32 	%r2, %tid.x;
	add.s32 	%r3, %r1, %r2;
	mul.wide.s32 	%rd14, %r3, 8;
	add.s64 	%rd15, %rd12, %rd14;
	ld.global.f64 	%fd1, [%rd15];
	mul.wide.s32 	%rd16, %r58, 8;
	add.s64 	%rd17, %rd15, %rd16;
	ld.global.f64 	%fd2, [%rd17];
	add.s64 	%rd18, %rd17, %rd16;
	ld.global.f64 	%fd3, [%rd18];
	add.s64 	%rd1, %rd18, %rd16;
	ld.global.f64 	%fd4, [%rd1];
	add.s64 	%rd2, %rd1, %rd16;
	ld.global.f64 	%fd5, [%rd2];
	add.s64 	%rd3, %rd2, %rd16;
	ld.global.f64 	%fd6, [%rd3];
	add.s64 	%rd4, %rd3, %rd16;
	ld.global.f64 	%fd7, [%rd4];
	add.s64 	%rd5, %rd4, %rd16;
	ld.global.f64 	%fd8, [%rd5];
	add.s64 	%rd6, %rd5, %rd16;
	ld.global.f64 	%fd9, [%rd6];
	add.s64 	%rd19, %rd6, %rd16;
	ld.global.f64 	%fd10, [%rd19];
	add.s64 	%rd20, %rd19, %rd16;
	ld.global.f64 	%fd11, [%rd20];
	add.s64 	%rd21, %rd20, %rd16;
	ld.global.f64 	%fd12, [%rd21];
	add.s64 	%rd22, %rd21, %rd16;
	ld.global.f64 	%fd13, [%rd22];
	add.s64 	%rd23, %rd22, %rd16;
	ld.global.f64 	%fd14, [%rd23];
	add.s64 	%rd24, %rd23, %rd16;
	ld.global.f64 	%fd15, [%rd24];
	add.s64 	%rd25, %rd24, %rd16;
	ld.global.f64 	%fd16, [%rd25];
	add.s64 	%rd26, %rd25, %rd16;
	ld.global.f64 	%fd17, [%rd26];
	add.s64 	%rd27, %rd26, %rd16;
	ld.global.f64 	%fd18, [%rd27];
	add.s64 	%rd28, %rd27, %rd16;
	ld.global.f64 	%fd19, [%rd28];
	add.s64 	%rd7, %rd28, %rd16;
	ld.global.f64 	%fd20, [%rd7];
	bar.sync 	0;
	mul.wide.u32 	%rd29, %r2, 8;
	add.s64 	%rd30, %rd13, %rd29;
	ld.global.f64 	%fd61, [%rd30];
	shl.b32 	%r63, %r2, 3;
	mov.u32 	%r64, Bs;
	add.s32 	%r65, %r64, %r63;
	st.shared.f64 	[%r65], %fd61;
	mul.wide.s32 	%rd31, %r62, 8;
	add.s64 	%rd32, %rd30, %rd31;
	ld.global.f64 	%fd62, [%rd32];
	shl.b32 	%r66, %r62, 3;
	add.s32 	%r4, %r65, %r66;
	st.shared.f64 	[%r4], %fd62;
	add.s64 	%rd33, %rd32, %rd31;
	ld.global.f64 	%fd63, [%rd33];
	add.s32 	%r5, %r4, %r66;
	st.shared.f64 	[%r5], %fd63;
	add.s64 	%rd34, %rd33, %rd31;
	ld.global.f64 	%fd64, [%rd34];
	add.s32 	%r6, %r5, %r66;
	st.shared.f64 	[%r6], %fd64;
	bar.sync 	0;
	mov.u32 	%r67, %nctaid.x;
	add.s32 	%r7, %r67, -1;
	setp.ge.u32 	%p1, %r61, %r7;
	@%p1 bra 	$L__BB17_4;
	ld.param.u32 	%r212, [_Z29cu_mtxmq_integral_20threetaskPKdiS0_iPdiidd_param_3];
	setp.lt.s32 	%p6, %r212, 1;
	@%p6 bra 	$L__BB17_7;
	ld.param.u32 	%r213, [_Z29cu_mtxmq_integral_20threetaskPKdiS0_iPdiidd_param_3];
	mul.lo.s32 	%r229, %r213, %r3;
	neg.s32 	%r228, %r213;
	mov.u32 	%r230, Bs;
$L__BB17_3:
	ld.param.u32 	%r223, [_Z29cu_mtxmq_integral_20threetaskPKdiS0_iPdiidd_param_6];
	ld.param.u64 	%rd102, [_Z29cu_mtxmq_integral_20threetaskPKdiS0_iPdiidd_param_4];
	ld.shared.f64 	%fd105, [%r230];
	fma.rn.f64 	%fd106, %fd1, %fd105, 0d0000000000000000;
	shl.b32 	%r91, %r223, 3;
	add.s32 	%r92, %r230, %r91;
	ld.shared.f64 	%fd107, [%r92];
	fma.rn.f64 	%fd108, %fd2, %fd107, %fd106;
	add.s32 	%r93, %r92, %r91;
	ld.shared.f64 	%fd109, [%r93];
	fma.rn.f64 	%fd110, %fd3, %fd109, %fd108;
	add.s32 	%r94, %r93, %r91;
	ld.shared.f64 	%fd111, [%r94];
	fma.rn.f64 	%fd112, %fd4, %fd111, %fd110;
	add.s32 	%r95, %r94, %r91;
	ld.shared.f64 	%fd113, [%r95];
	fma.rn.f64 	%fd114, %fd5, %fd113, %fd112;
	add.s32 	%r96, %r95, %r91;
	ld.shared.f64 	%fd115, [%r96];
	fma.rn.f64 	%fd116, %fd6, %fd115, %fd114;
	add.s32 	%r97, %r96, %r91;
	ld.shared.f64 	%fd117, [%r97];
	fma.rn.f64 	%fd118, %fd7, %fd117, %fd116;
	add.s32 	%r98, %r97, %r91;
	ld.shared.f64 	%fd119, [%r98];
	fma.rn.f64 	%fd120, %fd8, %fd119, %fd118;
	add.s32 	%r99, %r98, %r91;
	ld.shared.f64 	%fd121, [%r99];
	fma.rn.f64 	%fd122, %fd9, %fd121, %fd120;
	add.s32 	%r100, %r99, %r91;
	ld.shared.f64 	%fd123, [%r100];
	fma.rn.f64 	%fd124, %fd10, %fd123, %fd122;
	add.s32 	%r101, %r100, %r91;
	ld.shared.f64 	%fd125, [%r101];
	fma.rn.f64 	%fd126, %fd11, %fd125, %fd124;
	add.s32 	%r102, %r101, %r91;
	ld.shared.f64 	%fd127, [%r102];
	fma.rn.f64 	%fd128, %fd12, %fd127, %fd126;
	add.s32 	%r103, %r102, %r91;
	ld.shared.f64 	%fd129, [%r103];
	fma.rn.f64 	%fd130, %fd13, %fd129, %fd128;
	add.s32 	%r104, %r103, %r91;
	ld.shared.f64 	%fd131, [%r104];
	fma.rn.f64 	%fd132, %fd14, %fd131, %fd130;
	add.s32 	%r105, %r104, %r91;
	ld.shared.f64 	%fd133, [%r105];
	fma.rn.f64 	%fd134, %fd15, %fd133, %fd132;
	add.s32 	%r106, %r105, %r91;
	ld.shared.f64 	%fd135, [%r106];
	fma.rn.f64 	%fd136, %fd16, %fd135, %fd134;
	add.s32 	%r107, %r106, %r91;
	ld.shared.f64 	%fd137, [%r107];
	fma.rn.f64 	%fd138, %fd17, %fd137, %fd136;
	add.s32 	%r108, %r107, %r91;
	ld.shared.f64 	%fd139, [%r108];
	fma.rn.f64 	%fd140, %fd18, %fd139, %fd138;
	add.s32 	%r109, %r108, %r91;
	ld.shared.f64 	%fd141, [%r109];
	fma.rn.f64 	%fd142, %fd19, %fd141, %fd140;
	add.s32 	%r110, %r109, %r91;
	ld.shared.f64 	%fd143, [%r110];
	fma.rn.f64 	%fd144, %fd20, %fd143, %fd142;
	cvta.to.global.u64 	%rd38, %rd102;
	mul.wide.u32 	%rd39, %r229, 8;
	add.s64 	%rd40, %rd38, %rd39;
	st.global.f64 	[%rd40], %fd144;
	bar.sync 	0;
	add.s32 	%r230, %r230, 8;
	add.s32 	%r229, %r229, 1;
	add.s32 	%r228, %r228, 1;
	setp.eq.s32 	%p7, %r228, 0;
	@%p7 bra 	$L__BB17_7;
	bra.uni 	$L__BB17_3;
$L__BB17_4:
	ld.param.u32 	%r210, [_Z29cu_mtxmq_integral_20threetaskPKdiS0_iPdiidd_param_3];
	ld.param.u32 	%r205, [_Z29cu_mtxmq_integral_20threetaskPKdiS0_iPdiidd_param_1];
	sub.s32 	%r68, %r205, %r1;
	setp.ge.u32 	%p2, %r2, %r68;
	setp.lt.s32 	%p3, %r210, 1;
	or.pred  	%p4, %p2, %p3;
	@%p4 bra 	$L__BB17_7;
	ld.param.u32 	%r211, [_Z29cu_mtxmq_integral_20threetaskPKdiS0_iPdiidd_param_3];
	mul.lo.s32 	%r232, %r211, %r3;
	neg.s32 	%r231, %r211;
	mov.u32 	%r233, Bs;
$L__BB17_6:
	ld.param.u32 	%r222, [_Z29cu_mtxmq_integral_20threetaskPKdiS0_iPdiidd_param_6];
	ld.param.u64 	%rd101, [_Z29cu_mtxmq_integral_20threetaskPKdiS0_iPdiidd_param_4];
	ld.shared.f64 	%fd65, [%r233];
	fma.rn.f64 	%fd66, %fd1, %fd65, 0d0000000000000000;
	shl.b32 	%r70, %r222, 3;
	add.s32 	%r71, %r233, %r70;
	ld.shared.f64 	%fd67, [%r71];
	fma.rn.f64 	%fd68, %fd2, %fd67, %fd66;
	add.s32 	%r72, %r71, %r70;
	ld.shared.f64 	%fd69, [%r72];
	fma.rn.f64 	%fd70, %fd3, %fd69, %fd68;
	add.s32 	%r73, %r72, %r70;
	ld.shared.f64 	%fd71, [%r73];
	fma.rn.f64 	%fd72, %fd4, %fd71, %fd70;
	add.s32 	%r74, %r73, %r70;
	ld.shared.f64 	%fd73, [%r74];
	fma.rn.f64 	%fd74, %fd5, %fd73, %fd72;
	add.s32 	%r75, %r74, %r70;
	ld.shared.f64 	%fd75, [%r75];
	fma.rn.f64 	%fd76, %fd6, %fd75, %fd74;
	add.s32 	%r76, %r75, %r70;
	ld.shared.f64 	%fd77, [%r76];
	fma.rn.f64 	%fd78, %fd7, %fd77, %fd76;
	add.s32 	%r77, %r76, %r70;
	ld.shared.f64 	%fd79, [%r77];
	fma.rn.f64 	%fd80, %fd8, %fd79, %fd78;
	add.s32 	%r78, %r77, %r70;
	ld.shared.f64 	%fd81, [%r78];
	fma.rn.f64 	%fd82, %fd9, %fd81, %fd80;
	add.s32 	%r79, %r78, %r70;
	ld.shared.f64 	%fd83, [%r79];
	fma.rn.f64 	%fd84, %fd10, %fd83, %fd82;
	add.s32 	%r80, %r79, %r70;
	ld.shared.f64 	%fd85, [%r80];
	fma.rn.f64 	%fd86, %fd11, %fd85, %fd84;
	add.s32 	%r81, %r80, %r70;
	ld.shared.f64 	%fd87, [%r81];
	fma.rn.f64 	%fd88, %fd12, %fd87, %fd86;
	add.s32 	%r82, %r81, %r70;
	ld.shared.f64 	%fd89, [%r82];
	fma.rn.f64 	%fd90, %fd13, %fd89, %fd88;
	add.s32 	%r83, %r82, %r70;
	ld.shared.f64 	%fd91, [%r83];
	fma.rn.f64 	%fd92, %fd14, %fd91, %fd90;
	add.s32 	%r84, %r83, %r70;
	ld.shared.f64 	%fd93, [%r84];
	fma.rn.f64 	%fd94, %fd15, %fd93, %fd92;
	add.s32 	%r85, %r84, %r70;
	ld.shared.f64 	%fd95, [%r85];
	fma.rn.f64 	%fd96, %fd16, %fd95, %fd94;
	add.s32 	%r86, %r85, %r70;
	ld.shared.f64 	%fd97, [%r86];
	fma.rn.f64 	%fd98, %fd17, %fd97, %fd96;
	add.s32 	%r87, %r86, %r70;
	ld.shared.f64 	%fd99, [%r87];
	fma.rn.f64 	%fd100, %fd18, %fd99, %fd98;
	add.s32 	%r88, %r87, %r70;
	ld.shared.f64 	%fd101, [%r88];
	fma.rn.f64 	%fd102, %fd19, %fd101, %fd100;
	add.s32 	%r89, %r88, %r70;
	ld.shared.f64 	%fd103, [%r89];
	fma.rn.f64 	%fd104, %fd20, %fd103, %fd102;
	cvta.to.global.u64 	%rd35, %rd101;
	mul.wide.u32 	%rd36, %r232, 8;
	add.s64 	%rd37, %rd35, %rd36;
	st.global.f64 	[%rd37], %fd104;
	bar.sync 	0;
	add.s32 	%r233, %r233, 8;
	add.s32 	%r232, %r232, 1;
	add.s32 	%r231, %r231, 1;
	setp.ne.s32 	%p5, %r231, 0;
	@%p5 bra 	$L__BB17_6;
$L__BB17_7:
	ld.param.u64 	%rd99, [_Z29cu_mtxmq_integral_20threetaskPKdiS0_iPdiidd_param_2];
	ld.param.u32 	%r206, [_Z29cu_mtxmq_integral_20threetaskPKdiS0_iPdiidd_param_1];
	ld.param.u64 	%rd97, [_Z29cu_mtxmq_integral_20threetaskPKdiS0_iPdiidd_param_0];
	mov.u32 	%r111, %ctaid.x;
	setp.ge.u32 	%p8, %r111, %r7;
	bar.sync 	0;
	cvta.to.global.u64 	%rd41, %rd97;
	mul.wide.s32 	%rd42, %r3, 8;
	add.s64 	%rd43, %rd41, %rd42;
	ld.global.f64 	%fd21, [%rd43];
	mul.wide.s32 	%rd44, %r206, 8;
	add.s64 	%rd45, %rd43, %rd44;
	ld.global.f64 	%fd22, [%rd45];
	add.s64 	%rd46, %rd45, %rd44;
	ld.global.f64 	%fd23, [%rd46];
	ld.global.f64 	%fd24, [%rd1];
	ld.global.f64 	%fd25, [%rd2];
	ld.global.f64 	%fd26, [%rd3];
	ld.global.f64 	%fd27, [%rd4];
	ld.global.f64 	%fd28, [%rd5];
	ld.global.f64 	%fd29, [%rd6];
	add.s64 	%rd47, %rd6, %rd44;
	ld.global.f64 	%fd30, [%rd47];
	add.s64 	%rd48, %rd47, %rd44;
	ld.global.f64 	%fd31, [%rd48];
	add.s64 	%rd49, %rd48, %rd44;
	ld.global.f64 	%fd32, [%rd49];
	add.s64 	%rd50, %rd49, %rd44;
	ld.global.f64 	%fd33, [%rd50];
	add.s64 	%rd51, %rd50, %rd44;
	ld.global.f64 	%fd34, [%rd51];
	add.s64 	%rd52, %rd51, %rd44;
	ld.global.f64 	%fd35, [%rd52];
	add.s64 	%rd53, %rd52, %rd44;
	ld.global.f64 	%fd36, [%rd53];
	add.s64 	%rd54, %rd53, %rd44;
	ld.global.f64 	%fd37, [%rd54];
	add.s64 	%rd55, %rd54, %rd44;
	ld.global.f64 	%fd38, [%rd55];
	add.s64 	%rd56, %rd55, %rd44;
	ld.global.f64 	%fd39, [%rd56];
	ld.global.f64 	%fd40, [%rd7];
	bar.sync 	0;
	cvta.to.global.u64 	%rd57, %rd99;
	mul.wide.u32 	%rd58, %r2, 8;
	add.s64 	%rd59, %rd57, %rd58;
	ld.global.f64 	%fd145, [%rd59];
	shl.b32 	%r112, %r2, 3;
	mov.u32 	%r113, Bs;
	add.s32 	%r114, %r113, %r112;
	st.shared.f64 	[%r114], %fd145;
	mov.u32 	%r115, %ntid.x;
	mul.wide.s32 	%rd60, %r115, 8;
	add.s64 	%rd61, %rd59, %rd60;
	ld.global.f64 	%fd146, [%rd61];
	st.shared.f64 	[%r4], %fd146;
	add.s64 	%rd62, %rd61, %rd60;
	ld.global.f64 	%fd147, [%rd62];
	st.shared.f64 	[%r5], %fd147;
	add.s64 	%rd63, %rd62, %rd60;
	ld.global.f64 	%fd148, [%rd63];
	st.shared.f64 	[%r6], %fd148;
	bar.sync 	0;
	@%p8 bra 	$L__BB17_11;
	ld.param.u32 	%r216, [_Z29cu_mtxmq_integral_20threetaskPKdiS0_iPdiidd_param_3];
	setp.lt.s32 	%p13, %r216, 1;
	@%p13 bra 	$L__BB17_14;
	ld.param.u32 	%r217, [_Z29cu_mtxmq_integral_20threetaskPKdiS0_iPdiidd_param_3];
	mul.lo.s32 	%r235, %r217, %r3;
	neg.s32 	%r234, %r217;
	mov.u32 	%r236, Bs;
$L__BB17_10:
	ld.param.u32 	%r225, [_Z29cu_mtxmq_integral_20threetaskPKdiS0_iPdiidd_param_6];
	ld.param.u64 	%rd104, [_Z29cu_mtxmq_integral_20threetaskPKdiS0_iPdiidd_param_4];
	ld.shared.f64 	%fd189, [%r236];
	fma.rn.f64 	%fd190, %fd21, %fd189, 0d0000000000000000;
	shl.b32 	%r139, %r225, 3;
	add.s32 	%r140, %r236, %r139;
	ld.shared.f64 	%fd191, [%r140];
	fma.rn.f64 	%fd192, %fd22, %fd191, %fd190;
	add.s32 	%r141, %r140, %r139;
	ld.shared.f64 	%fd193, [%r141];
	fma.rn.f64 	%fd194, %fd23, %fd193, %fd192;
	add.s32 	%r142, %r141, %r139;
	ld.shared.f64 	%fd195, [%r142];
	fma.rn.f64 	%fd196, %fd24, %fd195, %fd194;
	add.s32 	%r143, %r142, %r139;
	ld.shared.f64 	%fd197, [%r143];
	fma.rn.f64 	%fd198, %fd25, %fd197, %fd196;
	add.s32 	%r144, %r143, %r139;
	ld.shared.f64 	%fd199, [%r144];
	fma.rn.f64 	%fd200, %fd26, %fd199, %fd198;
	add.s32 	%r145, %r144, %r139;
	ld.shared.f64 	%fd201, [%r145];
	fma.rn.f64 	%fd202, %fd27, %fd201, %fd200;
	add.s32 	%r146, %r145, %r139;
	ld.shared.f64 	%fd203, [%r146];
	fma.rn.f64 	%fd204, %fd28, %fd203, %fd202;
	add.s32 	%r147, %r146, %r139;
	ld.shared.f64 	%fd205, [%r147];
	fma.rn.f64 	%fd206, %fd29, %fd205, %fd204;
	add.s32 	%r148, %r147, %r139;
	ld.shared.f64 	%fd207, [%r148];
	fma.rn.f64 	%fd208, %fd30, %fd207, %fd206;
	add.s32 	%r149, %r148, %r139;
	ld.shared.f64 	%fd209, [%r149];
	fma.rn.f64 	%fd210, %fd31, %fd209, %fd208;
	add.s32 	%r150, %r149, %r139;
	ld.shared.f64 	%fd211, [%r150];
	fma.rn.f64 	%fd212, %fd32, %fd211, %fd210;
	add.s32 	%r151, %r150, %r139;
	ld.shared.f64 	%fd213, [%r151];
	fma.rn.f64 	%fd214, %fd33, %fd213, %fd212;
	add.s32 	%r152, %r151, %r139;
	ld.shared.f64 	%fd215, [%r152];
	fma.rn.f64 	%fd216, %fd34, %fd215, %fd214;
	add.s32 	%r153, %r152, %r139;
	ld.shared.f64 	%fd217, [%r153];
	fma.rn.f64 	%fd218, %fd35, %fd217, %fd216;
	add.s32 	%r154, %r153, %r139;
	ld.shared.f64 	%fd219, [%r154];
	fma.rn.f64 	%fd220, %fd36, %fd219, %fd218;
	add.s32 	%r155, %r154, %r139;
	ld.shared.f64 	%fd221, [%r155];
	fma.rn.f64 	%fd222, %fd37, %fd221, %fd220;
	add.s32 	%r156, %r155, %r139;
	ld.shared.f64 	%fd223, [%r156];
	fma.rn.f64 	%fd224, %fd38, %fd223, %fd222;
	add.s32 	%r157, %r156, %r139;
	ld.shared.f64 	%fd225, [%r157];
	fma.rn.f64 	%fd226, %fd39, %fd225, %fd224;
	add.s32 	%r158, %r157, %r139;
	ld.shared.f64 	%fd227, [%r158];
	fma.rn.f64 	%fd228, %fd40, %fd227, %fd226;
	cvta.to.global.u64 	%rd67, %rd104;
	mul.wide.u32 	%rd68, %r235, 8;
	add.s64 	%rd69, %rd67, %rd68;
	st.global.f64 	[%rd69], %fd228;
	bar.sync 	0;
	add.s32 	%r236, %r236, 8;
	add.s32 	%r235, %r235, 1;
	add.s32 	%r234, %r234, 1;
	setp.eq.s32 	%p14, %r234, 0;
	@%p14 bra 	$L__BB17_14;
	bra.uni 	$L__BB17_10;
$L__BB17_11:
	ld.param.u32 	%r214, [_Z29cu_mtxmq_integral_20threetaskPKdiS0_iPdiidd_param_3];
	ld.param.u32 	%r207, [_Z29cu_mtxmq_integral_20threetaskPKdiS0_iPdiidd_param_1];
	sub.s32 	%r116, %r207, %r1;
	setp.ge.u32 	%p9, %r2, %r116;
	setp.lt.s32 	%p10, %r214, 1;
	or.pred  	%p11, %p9, %p10;
	@%p11 bra 	$L__BB17_14;
	ld.param.u32 	%r215, [_Z29cu_mtxmq_integral_20threetaskPKdiS0_iPdiidd_param_3];
	mul.lo.s32 	%r238, %r215, %r3;
	neg.s32 	%r237, %r215;
	mov.u32 	%r239, Bs;
$L__BB17_13:
	ld.param.u32 	%r224, [_Z29cu_mtxmq_integral_20threetaskPKdiS0_iPdiidd_param_6];
	ld.param.u64 	%rd103, [_Z29cu_mtxmq_integral_20threetaskPKdiS0_iPdiidd_param_4];
	ld.shared.f64 	%fd149, [%r239];
	fma.rn.f64 	%fd150, %fd21, %fd149, 0d0000000000000000;
	shl.b32 	%r118, %r224, 3;
	add.s32 	%r119, %r239, %r118;
	ld.shared.f64 	%fd151, [%r119];
	fma.rn.f64 	%fd152, %fd22, %fd151, %fd150;
	add.s32 	%r120, %r119, %r118;
	ld.shared.f64 	%fd153, [%r120];
	fma.rn.f64 	%fd154, %fd23, %fd153, %fd152;
	add.s32 	%r121, %r120, %r118;
	ld.shared.f64 	%fd155, [%r121];
	fma.rn.f64 	%fd156, %fd24, %fd155, %fd154;
	add.s32 	%r122, %r121, %r118;
	ld.shared.f64 	%fd157, [%r122];
	fma.rn.f64 	%fd158, %fd25, %fd157, %fd156;
	add.s32 	%r123, %r122, %r118;
	ld.shared.f64 	%fd159, [%r123];
	fma.rn.f64 	%fd160, %fd26, %fd159, %fd158;
	add.s32 	%r124, %r123, %r118;
	ld.shared.f64 	%fd161, [%r124];
	fma.rn.f64 	%fd162, %fd27, %fd161, %fd160;
	add.s32 	%r125, %r124, %r118;
	ld.shared.f64 	%fd163, [%r125];
	fma.rn.f64 	%fd164, %fd28, %fd163, %fd162;
	add.s32 	%r126, %r125, %r118;
	ld.shared.f64 	%fd165, [%r126];
	fma.rn.f64 	%fd166, %fd29, %fd165, %fd164;
	add.s32 	%r127, %r126, %r118;
	ld.shared.f64 	%fd167, [%r127];
	fma.rn.f64 	%fd168, %fd30, %fd167, %fd166;
	add.s32 	%r128, %r127, %r118;
	ld.shared.f64 	%fd169, [%r128];
	fma.rn.f64 	%fd170, %fd31, %fd169, %fd168;
	add.s32 	%r129, %r128, %r118;
	ld.shared.f64 	%fd171, [%r129];
	fma.rn.f64 	%fd172, %fd32, %fd171, %fd170;
	add.s32 	%r130, %r129, %r118;
	ld.shared.f64 	%fd173, [%r130];
	fma.rn.f64 	%fd174, %fd33, %fd173, %fd172;
	add.s32 	%r131, %r130, %r118;
	ld.shared.f64 	%fd175, [%r131];
	fma.rn.f64 	%fd176, %fd34, %fd175, %fd174;
	add.s32 	%r132, %r131, %r118;
	ld.shared.f64 	%fd177, [%r132];
	fma.rn.f64 	%fd178, %fd35, %fd177, %fd176;
	add.s32 	%r133, %r132, %r118;
	ld.shared.f64 	%fd179, [%r133];
	fma.rn.f64 	%fd180, %fd36, %fd179, %fd178;
	add.s32 	%r134, %r133, %r118;
	ld.shared.f64 	%fd181, [%r134];
	fma.rn.f64 	%fd182, %fd37, %fd181, %fd180;
	add.s32 	%r135, %r134, %r118;
	ld.shared.f64 	%fd183, [%r135];
	fma.rn.f64 	%fd184, %fd38, %fd183, %fd182;
	add.s32 	%r136, %r135, %r118;
	ld.shared.f64 	%fd185, [%r136];
	fma.rn.f64 	%fd186, %fd39, %fd185, %fd184;
	add.s32 	%r137, %r136, %r118;
	ld.shared.f64 	%fd187, [%r137];
	fma.rn.f64 	%fd188, %fd40, %fd187, %fd186;
	cvta.to.global.u64 	%rd64, %rd103;
	mul.wide.u32 	%rd65, %r238, 8;
	add.s64 	%rd66, %rd64, %rd65;
	st.global.f64 	[%rd66], %fd188;
	bar.sync 	0;
	add.s32 	%r239, %r239, 8;
	add.s32 	%r238, %r238, 1;
	add.s32 	%r237, %r237, 1;
	setp.ne.s32 	%p12, %r237, 0;
	@%p12 bra 	$L__BB17_13;
$L__BB17_14:
	ld.param.u64 	%rd105, [_Z29cu_mtxmq_integral_20threetaskPKdiS0_iPdiidd_param_4];
	ld.param.u64 	%rd100, [_Z29cu_mtxmq_integral_20threetaskPKdiS0_iPdiidd_param_2];
	ld.param.u32 	%r208, [_Z29cu_mtxmq_integral_20threetaskPKdiS0_iPdiidd_param_1];
	ld.param.u64 	%rd98, [_Z29cu_mtxmq_integral_20threetaskPKdiS0_iPdiidd_param_0];
	cvta.to.global.u64 	%rd8, %rd105;
	mov.u32 	%r159, %ctaid.x;
	setp.ge.u32 	%p15, %r159, %r7;
	bar.sync 	0;
	cvta.to.global.u64 	%rd70, %rd98;
	mul.wide.s32 	%rd71, %r3, 8;
	add.s64 	%rd72, %rd70, %rd71;
	ld.global.f64 	%fd41, [%rd72];
	mul.wide.s32 	%rd73, %r208, 8;
	add.s64 	%rd74, %rd72, %rd73;
	ld.global.f64 	%fd42, [%rd74];
	add.s64 	%rd75, %rd74, %rd73;
	ld.global.f64 	%fd43, [%rd75];
	ld.global.f64 	%fd44, [%rd1];
	ld.global.f64 	%fd45, [%rd2];
	ld.global.f64 	%fd46, [%rd3];
	ld.global.f64 	%fd47, [%rd4];
	ld.global.f64 	%fd48, [%rd5];
	ld.global.f64 	%fd49, [%rd6];
	add.s64 	%rd76, %rd6, %rd73;
	ld.global.f64 	%fd50, [%rd76];
	add.s64 	%rd77, %rd76, %rd73;
	ld.global.f64 	%fd51, [%rd77];
	add.s64 	%rd78, %rd77, %rd73;
	ld.global.f64 	%fd52, [%rd78];
	add.s64 	%rd79, %rd78, %rd73;
	ld.global.f64 	%fd53, [%rd79];
	add.s64 	%rd80, %rd79, %rd73;
	ld.global.f64 	%fd54, [%rd80];
	add.s64 	%rd81, %rd80, %rd73;
	ld.global.f64 	%fd55, [%rd81];
	add.s64 	%rd82, %rd81, %rd73;
	ld.global.f64 	%fd56, [%rd82];
	add.s64 	%rd83, %rd82, %rd73;
	ld.global.f64 	%fd57, [%rd83];
	add.s64 	%rd84, %rd83, %rd73;
	ld.global.f64 	%fd58, [%rd84];
	add.s64 	%rd85, %rd84, %rd73;
	ld.global.f64 	%fd59, [%rd85];
	ld.global.f64 	%fd60, [%rd7];
	bar.sync 	0;
	cvta.to.global.u64 	%rd86, %rd100;
	mul.wide.u32 	%rd87, %r2, 8;
	add.s64 	%rd88, %rd86, %rd87;
	ld.global.f64 	%fd229, [%rd88];
	shl.b32 	%r160, %r2, 3;
	mov.u32 	%r245, Bs;
	add.s32 	%r162, %r245, %r160;
	st.shared.f64 	[%r162], %fd229;
	mov.u32 	%r163, %ntid.x;
	mul.wide.s32 	%rd89, %r163, 8;
	add.s64 	%rd90, %rd88, %rd89;
	ld.global.f64 	%fd230, [%rd90];
	st.shared.f64 	[%r4], %fd230;
	add.s64 	%rd91, %rd90, %rd89;
	ld.global.f64 	%fd231, [%rd91];
	st.shared.f64 	[%r5], %fd231;
	add.s64 	%rd92, %rd91, %rd89;
	ld.global.f64 	%fd232, [%rd92];
	st.shared.f64 	[%r6], %fd232;
	bar.sync 	0;
	@%p15 bra 	$L__BB17_18;
	ld.param.u32 	%r220, [_Z29cu_mtxmq_integral_20threetaskPKdiS0_iPdiidd_param_3];
	setp.lt.s32 	%p20, %r220, 1;
	@%p20 bra 	$L__BB17_21;
	ld.param.u32 	%r227, [_Z29cu_mtxmq_integral_20threetaskPKdiS0_iPdiidd_param_6];
	ld.param.u32 	%r221, [_Z29cu_mtxmq_integral_20threetaskPKdiS0_iPdiidd_param_3];
	mul.lo.s32 	%r241, %r221, %r3;
	neg.s32 	%r240, %r221;
	shl.b32 	%r42, %r227, 3;
	mov.u32 	%r242, Bs;
$L__BB17_17:
	ld.shared.f64 	%fd273, [%r242];
	fma.rn.f64 	%fd274, %fd41, %fd273, 0d0000000000000000;
	add.s32 	%r186, %r242, %r42;
	ld.shared.f64 	%fd275, [%r186];
	fma.rn.f64 	%fd276, %fd42, %fd275, %fd274;
	add.s32 	%r187, %r186, %r42;
	ld.shared.f64 	%fd277, [%r187];
	fma.rn.f64 	%fd278, %fd43, %fd277, %fd276;
	add.s32 	%r188, %r187, %r42;
	ld.shared.f64 	%fd279, [%r188];
	fma.rn.f64 	%fd280, %fd44, %fd279, %fd278;
	add.s32 	%r189, %r188, %r42;
	ld.shared.f64 	%fd281, [%r189];
	fma.rn.f64 	%fd282, %fd45, %fd281, %fd280;
	add.s32 	%r190, %r189, %r42;
	ld.shared.f64 	%fd283, [%r190];
	fma.rn.f64 	%fd284, %fd46, %fd283, %fd282;
	add.s32 	%r191, %r190, %r42;
	ld.shared.f64 	%fd285, [%r191];
	fma.rn.f64 	%fd286, %fd47, %fd285, %fd284;
	add.s32 	%r192, %r191, %r42;
	ld.shared.f64 	%fd287, [%r192];
	fma.rn.f64 	%fd288, %fd48, %fd287, %fd286;
	add.s32 	%r193, %r192, %r42;
	ld.shared.f64 	%fd289, [%r193];
	fma.rn.f64 	%fd290, %fd49, %fd289, %fd288;
	add.s32 	%r194, %r193, %r42;
	ld.shared.f64 	%fd291, [%r194];
	fma.rn.f64 	%fd292, %fd50, %fd291, %fd290;
	add.s32 	%r195, %r194, %r42;
	ld.shared.f64 	%fd293, [%r195];
	fma.rn.f64 	%fd294, %fd51, %fd293, %fd292;
	add.s32 	%r196, %r195, %r42;
	ld.shared.f64 	%fd295, [%r196];
	fma.rn.f64 	%fd296, %fd52, %fd295, %fd294;
	add.s32 	%r197, %r196, %r42;
	ld.shared.f64 	%fd297, [%r197];
	fma.rn.f64 	%fd298, %fd53, %fd297, %fd296;
	add.s32 	%r198, %r197, %r42;
	ld.shared.f64 	%fd299, [%r198];
	fma.rn.f64 	%fd300, %fd54, %fd299, %fd298;
	add.s32 	%r199, %r198, %r42;
	ld.shared.f64 	%fd301, [%r199];
	fma.rn.f64 	%fd302, %fd55, %fd301, %fd300;
	add.s32 	%r200, %r199, %r42;
	ld.shared.f64 	%fd303, [%r200];
	fma.rn.f64 	%fd304, %fd56, %fd303, %fd302;
	add.s32 	%r201, %r200, %r42;
	ld.shared.f64 	%fd305, [%r201];
	fma.rn.f64 	%fd306, %fd57, %fd305, %fd304;
	add.s32 	%r202, %r201, %r42;
	ld.shared.f64 	%fd307, [%r202];
	fma.rn.f64 	%fd308, %fd58, %fd307, %fd306;
	add.s32 	%r203, %r202, %r42;
	ld.shared.f64 	%fd309, [%r203];
	fma.rn.f64 	%fd310, %fd59, %fd309, %fd308;
	add.s32 	%r204, %r203, %r42;
	ld.shared.f64 	%fd311, [%r204];
	fma.rn.f64 	%fd312, %fd60, %fd311, %fd310;
	mul.wide.u32 	%rd95, %r241, 8;
	add.s64 	%rd96, %rd8, %rd95;
	st.global.f64 	[%rd96], %fd312;
	bar.sync 	0;
	add.s32 	%r242, %r242, 8;
	add.s32 	%r241, %r241, 1;
	add.s32 	%r240, %r240, 1;
	setp.eq.s32 	%p21, %r240, 0;
	@%p21 bra 	$L__BB17_21;
	bra.uni 	$L__BB17_17;
$L__BB17_18:
	ld.param.u32 	%r218, [_Z29cu_mtxmq_integral_20threetaskPKdiS0_iPdiidd_param_3];
	ld.param.u32 	%r209, [_Z29cu_mtxmq_integral_20threetaskPKdiS0_iPdiidd_param_1];
	sub.s32 	%r164, %r209, %r1;
	setp.ge.u32 	%p16, %r2, %r164;
	setp.lt.s32 	%p17, %r218, 1;
	or.pred  	%p18, %p16, %p17;
	@%p18 bra 	$L__BB17_21;
	ld.param.u32 	%r226, [_Z29cu_mtxmq_integral_20threetaskPKdiS0_iPdiidd_param_6];
	ld.param.u32 	%r219, [_Z29cu_mtxmq_integral_20threetaskPKdiS0_iPdiidd_param_3];
	mul.lo.s32 	%r244, %r219, %r3;
	neg.s32 	%r243, %r219;
	shl.b32 	%r51, %r226, 3;
$L__BB17_20:
	ld.shared.f64 	%fd233, [%r245];
	fma.rn.f64 	%fd234, %fd41, %fd233, 0d0000000000000000;
	add.s32 	%r166, %r245, %r51;
	ld.shared.f64 	%fd235, [%r166];
	fma.rn.f64 	%fd236, %fd42, %fd235, %fd234;
	add.s32 	%r167, %r166, %r51;
	ld.shared.f64 	%fd237, [%r167];
	fma.rn.f64 	%fd238, %fd43, %fd237, %fd236;
	add.s32 	%r168, %r167, %r51;
	ld.shared.f64 	%fd239, [%r168];
	fma.rn.f64 	%fd240, %fd44, %fd239, %fd238;
	add.s32 	%r169, %r168, %r51;
	ld.shared.f64 	%fd241, [%r169];
	fma.rn.f64 	%fd242, %fd45, %fd241, %fd240;
	add.s32 	%r170, %r169, %r51;
	ld.shared.f64 	%fd243, [%r170];
	fma.rn.f64 	%fd244, %fd46, %fd243, %fd242;
	add.s32 	%r171, %r170, %r51;
	ld.shared.f64 	%fd245, [%r171];
	fma.rn.f64 	%fd246, %fd47, %fd245, %fd244;
	add.s32 	%r172, %r171, %r51;
	ld.shared.f64 	%fd247, [%r172];
	fma.rn.f64 	%fd248, %fd48, %fd247, %fd246;
	add.s32 	%r173, %r172, %r51;
	ld.shared.f64 	%fd249, [%r173];
	fma.rn.f64 	%fd250, %fd49, %fd249, %fd248;
	add.s32 	%r174, %r173, %r51;
	ld.shared.f64 	%fd251, [%r174];
	fma.rn.f64 	%fd252, %fd50, %fd251, %fd250;
	add.s32 	%r175, %r174, %r51;
	ld.shared.f64 	%fd253, [%r175];
	fma.rn.f64 	%fd254, %fd51, %fd253, %fd252;
	add.s32 	%r176, %r175, %r51;
	ld.shared.f64 	%fd255, [%r176];
	fma.rn.f64 	%fd256, %fd52, %fd255, %fd254;
	add.s32 	%r177, %r176, %r51;
	ld.shared.f64 	%fd257, [%r177];
	fma.rn.f64 	%fd258, %fd53, %fd257, %fd256;
	add.s32 	%r178, %r177, %r51;
	ld.shared.f64 	%fd259, [%r178];
	fma.rn.f64 	%fd260, %fd54, %fd259, %fd258;
	add.s32 	%r179, %r178, %r51;
	ld.shared.f64 	%fd261, [%r179];
	fma.rn.f64 	%fd262, %fd55, %fd261, %fd260;
	add.s32 	%r180, %r179, %r51;
	ld.shared.f64 	%fd263, [%r180];
	fma.rn.f64 	%fd264, %fd56, %fd263, %fd262;
	add.s32 	%r181, %r180, %r51;
	ld.shared.f64 	%fd265, [%r181];
	fma.rn.f64 	%fd266, %fd57, %fd265, %fd264;
	add.s32 	%r182, %r181, %r51;
	ld.shared.f64 	%fd267, [%r182];
	fma.rn.f64 	%fd268, %fd58, %fd267, %fd266;
	add.s32 	%r183, %r182, %r51;
	ld.shared.f64 	%fd269, [%r183];
	fma.rn.f64 	%fd270, %fd59, %fd269, %fd268;
	add.s32 	%r184, %r183, %r51;
	ld.shared.f64 	%fd271, [%r184];
	fma.rn.f64 	%fd272, %fd60, %fd271, %fd270;
	mul.wide.u32 	%rd93, %r244, 8;
	add.s64 	%rd94, %rd8, %rd93;
	st.global.f64 	[%rd94], %fd272;
	bar.sync 	0;
	add.s32 	%r245, %r245, 8;
	add.s32 	%r244, %r244, 1;
	add.s32 	%r243, %r243, 1;
	setp.ne.s32 	%p19, %r243, 0;
	@%p19 bra 	$L__BB17_20;
$L__BB17_21:
	ret;

}
	// .globl	_Z27cu_mtxmq_integral_20tentaskPKdiS0_iPdiidd
.visible .entry _Z27cu_mtxmq_integral_20tentaskPKdiS0_iPdiidd(
	.param .u64 .ptr .align 1 _Z27cu_mtxmq_integral_20tentaskPKdiS0_iPdiidd_param_0,
	.param .u32 _Z27cu_mtxmq_integral_20tentaskPKdiS0_iPdiidd_param_1,
	.param .u64 .ptr .align 1 _Z27cu_mtxmq_integral_20tentaskPKdiS0_iPdiidd_param_2,
	.param .u32 _Z27cu_mtxmq_integral_20tentaskPKdiS0_iPdiidd_param_3,
	.param .u64 .ptr .align 1 _Z27cu_mtxmq_integral_20tentaskPKdiS0_iPdiidd_param_4,
	.param .u32 _Z27cu_mtxmq_integral_20tentaskPKdiS0_iPdiidd_param_5,
	.param .u32 _Z27cu_mtxmq_integral_20tentaskPKdiS0_iPdiidd_param_6,
	.param .f64 _Z27cu_mtxmq_integral_20tentaskPKdiS0_iPdiidd_param_7,
	.param .f64 _Z27cu_mtxmq_integral_20tentaskPKdiS0_iPdiidd_param_8
)
{
	.reg .pred 	%p<17>;
	.reg .b32 	%r<156>;
	.reg .b64 	%rd<64>;
	.reg .b64 	%fd<209>;

	ld.param.u64 	%rd7, [_Z27cu_mtxmq_integral_20tentaskPKdiS0_iPdiidd_param_0];
	ld.param.u32 	%r26, [_Z27cu_mtxmq_integral_20tentaskPKdiS0_iPdiidd_param_1];
	ld.param.u64 	%rd8, [_Z27cu_mtxmq_integral_20tentaskPKdiS0_iPdiidd_param_2];
	ld.param.u64 	%rd9, [_Z27cu_mtxmq_integral_20tentaskPKdiS0_iPdiidd_param_4];
	cvta.to.global.u64 	%rd10, %rd7;
	cvta.to.global.u64 	%rd11, %rd8;
	cvta.to.global.u64 	%rd1, %rd9;
	mov.u32 	%r1, %ctaid.x;
	mov.u32 	%r29, %ntid.x;
	mul.lo.s32 	%r2, %r1, %r29;
	mov.u32 	%r3, %tid.x;
	add.s32 	%r4, %r2, %r3;
	mul.wide.s32 	%rd12, %r4, 8;
	add.s64 	%rd2, %rd10, %rd12;
	ld.global.f64 	%fd1, [%rd2];
	mul.wide.s32 	%rd13, %r26, 8;
	add.s64 	%rd14, %rd2, %rd13;
	ld.global.f64 	%fd2, [%rd14];
	add.s64 	%rd15, %rd14, %rd13;
	ld.global.f64 	%fd3, [%rd15];
	add.s64 	%rd16, %rd15, %rd13;
	ld.global.f64 	%fd4, [%rd16];
	add.s64 	%rd3, %rd16, %rd13;
	ld.global.f64 	%fd5, [%rd3];
	add.s64 	%rd4, %rd3, %rd13;
	ld.global.f64 	%fd6, [%rd4];
	add.s64 	%rd17, %rd4, %rd13;
	ld.global.f64 	%fd7, [%rd17];
	add.s64 	%rd18, %rd17, %rd13;
	ld.global.f64 	%fd8, [%rd18];
	add.s64 	%rd19, %rd18, %rd13;
	ld.global.f64 	%fd9, [%rd19];
	add.s64 	%rd20, %rd19, %rd13;
	ld.global.f64 	%fd10, [%rd20];
	add.s64 	%rd21, %rd20, %rd13;
	ld.global.f64 	%fd11, [%rd21];
	add.s64 	%rd22, %rd21, %rd13;
	ld.global.f64 	%fd12, [%rd22];
	add.s64 	%rd23, %rd22, %rd13;
	ld.global.f64 	%fd13, [%rd23];
	add.s64 	%rd24, %rd23, %rd13;
	ld.global.f64 	%fd14, [%rd24];
	add.s64 	%rd25, %rd24, %rd13;
	ld.global.f64 	%fd15, [%rd25];
	add.s64 	%rd26, %rd25, %rd13;
	ld.global.f64 	%fd16, [%rd26];
	add.s64 	%rd27, %rd26, %rd13;
	ld.global.f64 	%fd17, [%rd27];
	add.s64 	%rd28, %rd27, %rd13;
	ld.global.f64 	%fd18, [%rd28];
	add.s64 	%rd29, %rd28, %rd13;
	ld.global.f64 	%fd19, [%rd29];
	add.s64 	%rd5, %rd29, %rd13;
	ld.global.f64 	%fd20, [%rd5];
	bar.sync 	0;
	mul.wide.u32 	%rd30, %r3, 8;
	add.s64 	%rd6, %rd11, %rd30;
	ld.global.f64 	%fd41, [%rd6];
	shl.b32 	%r30, %r3, 3;
	mov.u32 	%r31, Bs;
	add.s32 	%r5, %r31, %r30;
	st.shared.f64 	[%r5], %fd41;
	mul.wide.s32 	%rd31, %r29, 8;
	add.s64 	%rd32, %rd6, %rd31;
	ld.global.f64 	%fd42, [%rd32];
	shl.b32 	%r32, %r29, 3;
	add.s32 	%r6, %r5, %r32;
	st.shared.f64 	[%r6], %fd42;
	add.s64 	%rd33, %rd32, %rd31;
	ld.global.f64 	%fd43, [%rd33];
	add.s32 	%r7, %r6, %r32;
	st.shared.f64 	[%r7], %fd43;
	add.s64 	%rd34, %rd33, %rd31;
	ld.global.f64 	%fd44, [%rd34];
	add.s32 	%r8, %r7, %r32;
	st.shared.f64 	[%r8], %fd44;
	bar.sync 	0;
	mov.u32 	%r33, %nctaid.x;
	add.s32 	%r9, %r33, -1;
	setp.ge.u32 	%p2, %r1, %r9;
	@%p2 bra 	$L__BB18_4;
	ld.param.u32 	%r139, [_Z27cu_mtxmq_integral_20tentaskPKdiS0_iPdiidd_param_3];
	setp.lt.s32 	%p7, %r139, 1;
	@%p7 bra 	$L__BB18_7;
	mov.b32 	%r149, 0;
$L__BB18_3:
	ld.param.u32 	%r146, [_Z27cu_mtxmq_integral_20tentaskPKdiS0_iPdiidd_param_6];
	ld.param.u32 	%r140, [_Z27cu_mtxmq_integral_20tentaskPKdiS0_iPdiidd_param_3];
	shl.b32 	%r61, %r149, 3;
	add.s32 	%r63, %r31, %r61;
	ld.shared.f64 	%fd85, [%r63];
	fma.rn.f64 	%fd86, %fd1, %fd85, 0d0000000000000000;
	shl.b32 	%r64, %r146, 3;
	add.s32 	%r65, %r63, %r64;
	ld.shared.f64 	%fd87, [%r65];
	fma.rn.f64 	%fd88, %fd2, %fd87, %fd86;
	add.s32 	%r66, %r65, %r64;
	ld.shared.f64 	%fd89, [%r66];
	fma.rn.f64 	%fd90, %fd3, %fd89, %fd88;
	add.s32 	%r67, %r66, %r64;
	ld.shared.f64 	%fd91, [%r67];
	fma.rn.f64 	%fd92, %fd4, %fd91, %fd90;
	add.s32 	%r68, %r67, %r64;
	ld.shared.f64 	%fd93, [%r68];
	fma.rn.f64 	%fd94, %fd5, %fd93, %fd92;
	add.s32 	%r69, %r68, %r64;
	ld.shared.f64 	%fd95, [%r69];
	fma.rn.f64 	%fd96, %fd6, %fd95, %fd94;
	add.s32 	%r70, %r69, %r64;
	ld.shared.f64 	%fd97, [%r70];
	fma.rn.f64 	%fd98, %fd7, %fd97, %fd96;
	add.s32 	%r71, %r70, %r64;
	ld.shared.f64 	%fd99, [%r71];
	fma.rn.f64 	%fd100, %fd8, %fd99, %fd98;
	add.s32 	%r72, %r71, %r64;
	ld.shared.f64 	%fd101, [%r72];
	fma.rn.f64 	%fd102, %fd9, %fd101, %fd100;
	add.s32 	%r73, %r72, %r64;
	ld.shared.f64 	%fd103, [%r73];
	fma.rn.f64 	%fd104, %fd10, %fd103, %fd102;
	add.s32 	%r74, %r73, %r64;
	ld.shared.f64 	%fd105, [%r74];
	fma.rn.f64 	%fd106, %fd11, %fd105, %fd104;
	add.s32 	%r75, %r74, %r64;
	ld.shared.f64 	%fd107, [%r75];
	fma.rn.f64 	%fd108, %fd12, %fd107, %fd106;
	add.s32 	%r76, %r75, %r64;
	ld.shared.f64 	%fd109, [%r76];
	fma.rn.f64 	%fd110, %fd13, %fd109, %fd108;
	add.s32 	%r77, %r76, %r64;
	ld.shared.f64 	%fd111, [%r77];
	fma.rn.f64 	%fd112, %fd14, %fd111, %fd110;
	add.s32 	%r78, %r77, %r64;
	ld.shared.f64 	%fd113, [%r78];
	fma.rn.f64 	%fd114, %fd15, %fd113, %fd112;
	add.s32 	%r79, %r78, %r64;
	ld.shared.f64 	%fd115, [%r79];
	fma.rn.f64 	%fd116, %fd16, %fd115, %fd114;
	add.s32 	%r80, %r79, %r64;
	ld.shared.f64 	%fd117, [%r80];
	fma.rn.f64 	%fd118, %fd17, %fd117, %fd116;
	add.s32 	%r81, %r80, %r64;
	ld.shared.f64 	%fd119, [%r81];
	fma.rn.f64 	%fd120, %fd18, %fd119, %fd118;
	add.s32 	%r82, %r81, %r64;
	ld.shared.f64 	%fd121, [%r82];
	fma.rn.f64 	%fd122, %fd19, %fd121, %fd120;
	add.s32 	%r83, %r82, %r64;
	ld.shared.f64 	%fd123, [%r83];
	fma.rn.f64 	%fd124, %fd20, %fd123, %fd122;
	mad.lo.s32 	%r84, %r140, %r4, %r149;
	mul.wide.u32 	%rd37, %r84, 8;
	add.s64 	%rd38, %rd1, %rd37;
	st.global.f64 	[%rd38], %fd124;
	bar.sync 	0;
	add.s32 	%r149, %r149, 1;
	setp.eq.s32 	%p8, %r149, %r140;
	@%p8 bra 	$L__BB18_7;
	bra.uni 	$L__BB18_3;
$L__BB18_4:
	ld.param.u32 	%r137, [_Z27cu_mtxmq_integral_20tentaskPKdiS0_iPdiidd_param_3];
	ld.param.u32 	%r134, [_Z27cu_mtxmq_integral_20tentaskPKdiS0_iPdiidd_param_1];
	sub.s32 	%r34, %r134, %r2;
	setp.ge.u32 	%p3, %r3, %r34;
	setp.lt.s32 	%p4, %r137, 1;
	or.pred  	%p5, %p3, %p4;
	@%p5 bra 	$L__BB18_7;
	mov.b32 	%r150, 0;
	mov.u32 	%r37, Bs;
$L__BB18_6:
	ld.param.u32 	%r145, [_Z27cu_mtxmq_integral_20tentaskPKdiS0_iPdiidd_param_6];
	ld.param.u32 	%r138, [_Z27cu_mtxmq_integral_20tentaskPKdiS0_iPdiidd_param_3];
	shl.b32 	%r36, %r150, 3;
	add.s32 	%r38, %r37, %r36;
	ld.shared.f64 	%fd45, [%r38];
	fma.rn.f64 	%fd46, %fd1, %fd45, 0d0000000000000000;
	shl.b32 	%r39, %r145, 3;
	add.s32 	%r40, %r38, %r39;
	ld.shared.f64 	%fd47, [%r40];
	fma.rn.f64 	%fd48, %fd2, %fd47, %fd46;
	add.s32 	%r41, %r40, %r39;
	ld.shared.f64 	%fd49, [%r41];
	fma.rn.f64 	%fd50, %fd3, %fd49, %fd48;
	add.s32 	%r42, %r41, %r39;
	ld.shared.f64 	%fd51, [%r42];
	fma.rn.f64 	%fd52, %fd4, %fd51, %fd50;
	add.s32 	%r43, %r42, %r39;
	ld.shared.f64 	%fd53, [%r43];
	fma.rn.f64 	%fd54, %fd5, %fd53, %fd52;
	add.s32 	%r44, %r43, %r39;
	ld.shared.f64 	%fd55, [%r44];
	fma.rn.f64 	%fd56, %fd6, %fd55, %fd54;
	add.s32 	%r45, %r44, %r39;
	ld.shared.f64 	%fd57, [%r45];
	fma.rn.f64 	%fd58, %fd7, %fd57, %fd56;
	add.s32 	%r46, %r45, %r39;
	ld.shared.f64 	%fd59, [%r46];
	fma.rn.f64 	%fd60, %fd8, %fd59, %fd58;
	add.s32 	%r47, %r46, %r39;
	ld.shared.f64 	%fd61, [%r47];
	fma.rn.f64 	%fd62, %fd9, %fd61, %fd60;
	add.s32 	%r48, %r47, %r39;
	ld.shared.f64 	%fd63, [%r48];
	fma.rn.f64 	%fd64, %fd10, %fd63, %fd62;
	add.s32 	%r49, %r48, %r39;
	ld.shared.f64 	%fd65, [%r49];
	fma.rn.f64 	%fd66, %fd11, %fd65, %fd64;
	add.s32 	%r50, %r49, %r39;
	ld.shared.f64 	%fd67, [%r50];
	fma.rn.f64 	%fd68, %fd12, %fd67, %fd66;
	add.s32 	%r51, %r50, %r39;
	ld.shared.f64 	%fd69, [%r51];
	fma.rn.f64 	%fd70, %fd13, %fd69, %fd68;
	add.s32 	%r52, %r51, %r39;
	ld.shared.f64 	%fd71, [%r52];
	fma.rn.f64 	%fd72, %fd14, %fd71, %fd70;
	add.s32 	%r53, %r52, %r39;
	ld.shared.f64 	%fd73, [%r53];
	fma.rn.f64 	%fd74, %fd15, %fd73, %fd72;
	add.s32 	%r54, %r53, %r39;
	ld.shared.f64 	%fd75, [%r54];
	fma.rn.f64 	%fd76, %fd16, %fd75, %fd74;
	add.s32 	%r55, %r54, %r39;
	ld.shared.f64 	%fd77, [%r55];
	fma.rn.f64 	%fd78, %fd17, %fd77, %fd76;
	add.s32 	%r56, %r55, %r39;
	ld.shared.f64 	%fd79, [%r56];
	fma.rn.f64 	%fd80, %fd18, %fd79, %fd78;
	add.s32 	%r57, %r56, %r39;
	ld.shared.f64 	%fd81, [%r57];
	fma.rn.f64 	%fd82, %fd19, %fd81, %fd80;
	add.s32 	%r58, %r57, %r39;
	ld.shared.f64 	%fd83, [%r58];
	fma.rn.f64 	%fd84, %fd20, %fd83, %fd82;
	mad.lo.s32 	%r59, %r138, %r4, %r150;
	mul.wide.u32 	%rd35, %r59, 8;
	add.s64 	%rd36, %rd1, %rd35;
	st.global.f64 	[%rd36], %fd84;
	bar.sync 	0;
	add.s32 	%r150, %r150, 1;
	setp.ne.s32 	%p6, %r150, %r138;
	@%p6 bra 	$L__BB18_6;
$L__BB18_7:
	ld.param.u32 	%r141, [_Z27cu_mtxmq_integral_20tentaskPKdiS0_iPdiidd_param_3];
	ld.param.u32 	%r135, [_Z27cu_mtxmq_integral_20tentaskPKdiS0_iPdiidd_param_1];
	sub.s32 	%r86, %r135, %r2;
	setp.lt.u32 	%p9, %r3, %r86;
	setp.gt.s32 	%p10, %r141, 0;
	and.pred  	%p1, %p9, %p10;
	mul.lo.s32 	%r14, %r141, %r4;
	mov.b32 	%r151, 0;
	not.pred 	%p12, %p1;
$L__BB18_8:
	ld.param.u32 	%r136, [_Z27cu_mtxmq_integral_20tentaskPKdiS0_iPdiidd_param_1];
	setp.ge.u32 	%p11, %r1, %r9;
	ld.global.f64 	%fd21, [%rd2];
	mul.wide.s32 	%rd39, %r136, 8;
	add.s64 	%rd40, %rd2, %rd39;
	ld.global.f64 	%fd22, [%rd40];
	add.s64 	%rd41, %rd40, %rd39;
	ld.global.f64 	%fd23, [%rd41];
	add.s64 	%rd42, %rd41, %rd39;
	ld.global.f64 	%fd24, [%rd42];
	ld.global.f64 	%fd25, [%rd3];
	ld.global.f64 	%fd26, [%rd4];
	add.s64 	%rd43, %rd4, %rd39;
	ld.global.f64 	%fd27, [%rd43];
	add.s64 	%rd44, %rd43, %rd39;
	ld.global.f64 	%fd28, [%rd44];
	add.s64 	%rd45, %rd44, %rd39;
	ld.global.f64 	%fd29, [%rd45];
	add.s64 	%rd46, %rd45, %rd39;
	ld.global.f64 	%fd30, [%rd46];
	add.s64 	%rd47, %rd46, %rd39;
	ld.global.f64 	%fd31, [%rd47];
	add.s64 	%rd48, %rd47, %rd39;
	ld.global.f64 	%fd32, [%rd48];
	add.s64 	%rd49, %rd48, %rd39;
	ld.global.f64 	%fd33, [%rd49];
	add.s64 	%rd50, %rd49, %rd39;
	ld.global.f64 	%fd34, [%rd50];
	add.s64 	%rd51, %rd50, %rd39;
	ld.global.f64 	%fd35, [%rd51];
	add.s64 	%rd52, %rd51, %rd39;
	ld.global.f64 	%fd36, [%rd52];
	add.s64 	%rd53, %rd52, %rd39;
	ld.global.f64 	%fd37, [%rd53];
	add.s64 	%rd54, %rd53, %rd39;
	ld.global.f64 	%fd38, [%rd54];
	add.s64 	%rd55, %rd54, %rd39;
	ld.global.f64 	%fd39, [%rd55];
	ld.global.f64 	%fd40, [%rd5];
	bar.sync 	0;
	ld.global.f64 	%fd125, [%rd6];
	st.shared.f64 	[%r5], %fd125;
	mov.u32 	%r87, %ntid.x;
	mul.wide.s32 	%rd56, %r87, 8;
	add.s64 	%rd57, %rd6, %rd56;
	ld.global.f64 	%fd126, [%rd57];
	st.shared.f64 	[%r6], %fd126;
	add.s64 	%rd58, %rd57, %rd56;
	ld.global.f64 	%fd127, [%rd58];
	st.shared.f64 	[%r7], %fd127;
	add.s64 	%rd59, %rd58, %rd56;
	ld.global.f64 	%fd128, [%rd59];
	st.shared.f64 	[%r8], %fd128;
	bar.sync 	0;
	@%p11 bra 	$L__BB18_12;
	ld.param.u32 	%r143, [_Z27cu_mtxmq_integral_20tentaskPKdiS0_iPdiidd_param_3];
	setp.lt.s32 	%p14, %r143, 1;
	@%p14 bra 	$L__BB18_15;
	mov.b32 	%r152, 0;
$L__BB18_11:
	ld.param.u32 	%r148, [_Z27cu_mtxmq_integral_20tentaskPKdiS0_iPdiidd_param_6];
	ld.param.u32 	%r144, [_Z27cu_mtxmq_integral_20tentaskPKdiS0_iPdiidd_param_3];
	shl.b32 	%r110, %r152, 3;
	mov.u32 	%r111, Bs;
	add.s32 	%r112, %r111, %r110;
	ld.shared.f64 	%fd169, [%r112];
	fma.rn.f64 	%fd170, %fd21, %fd169, 0d0000000000000000;
	shl.b32 	%r113, %r148, 3;
	add.s32 	%r114, %r112, %r113;
	ld.shared.f64 	%fd171, [%r114];
	fma.rn.f64 	%fd172, %fd22, %fd171, %fd170;
	add.s32 	%r115, %r114, %r113;
	ld.shared.f64 	%fd173, [%r115];
	fma.rn.f64 	%fd174, %fd23, %fd173, %fd172;
	add.s32 	%r116, %r115, %r113;
	ld.shared.f64 	%fd175, [%r116];
	fma.rn.f64 	%fd176, %fd24, %fd175, %fd174;
	add.s32 	%r117, %r116, %r113;
	ld.shared.f64 	%fd177, [%r117];
	fma.rn.f64 	%fd178, %fd25, %fd177, %fd176;
	add.s32 	%r118, %r117, %r113;
	ld.shared.f64 	%fd179, [%r118];
	fma.rn.f64 	%fd180, %fd26, %fd179, %fd178;
	add.s32 	%r119, %r118, %r113;
	ld.shared.f64 	%fd181, [%r119];
	fma.rn.f64 	%fd182, %fd27, %fd181, %fd180;
	add.s32 	%r120, %r119, %r113;
	ld.shared.f64 	%fd183, [%r120];
	fma.rn.f64 	%fd184, %fd28, %fd183, %fd182;
	add.s32 	%r121, %r120, %r113;
	ld.shared.f64 	%fd185, [%r121];
	fma.rn.f64 	%fd186, %fd29, %fd185, %fd184;
	add.s32 	%r122, %r121, %r113;
	ld.shared.f64 	%fd187, [%r122];
	fma.rn.f64 	%fd188, %fd30, %fd187, %fd186;
	add.s32 	%r123, %r122, %r113;
	ld.shared.f64 	%fd189, [%r123];
	fma.rn.f64 	%fd190, %fd31, %fd189, %fd188;
	add.s32 	%r124, %r123, %r113;
	ld.shared.f64 	%fd191, [%r124];
	fma.rn.f64 	%fd192, %fd32, %fd191, %fd190;
	add.s32 	%r125, %r124, %r113;
	ld.shared.f64 	%fd193, [%r125];
	fma.rn.f64 	%fd194, %fd33, %fd193, %fd192;
	add.s32 	%r126, %r125, %r113;
	ld.shared.f64 	%fd195, [%r126];
	fma.rn.f64 	%fd196, %fd34, %fd195, %fd194;
	add.s32 	%r127, %r126, %r113;
	ld.shared.f64 	%fd197, [%r127];
	fma.rn.f64 	%fd198, %fd35, %fd197, %fd196;
	add.s32 	%r128, %r127, %r113;
	ld.shared.f64 	%fd199, [%r128];
	fma.rn.f64 	%fd200, %fd36, %fd199, %fd198;
	add.s32 	%r129, %r128, %r113;
	ld.shared.f64 	%fd201, [%r129];
	fma.rn.f64 	%fd202, %fd37, %fd201, %fd200;
	add.s32 	%r130, %r129, %r113;
	ld.shared.f64 	%fd203, [%r130];
	fma.rn.f64 	%fd204, %fd38, %fd203, %fd202;
	add.s32 	%r131, %r130, %r113;
	ld.shared.f64 	%fd205, [%r131];
	fma.rn.f64 	%fd206, %fd39, %fd205, %fd204;
	add.s32 	%r132, %r131, %r113;
	ld.shared.f64 	%fd207, [%r132];
	fma.rn.f64 	%fd208, %fd40, %fd207, %fd206;
	add.s32 	%r133, %r152, %r14;
	mul.wide.u32 	%rd62, %r133, 8;
	add.s64 	%rd63, %rd1, %rd62;
	st.global.f64 	[%rd63], %fd208;
	bar.sync 	0;
	add.s32 	%r152, %r152, 1;
	setp.eq.s32 	%p15, %r152, %r144;
	@%p15 bra 	$L__BB18_15;
	bra.uni 	$L__BB18_11;
$L__BB18_12:
	@%p12 bra 	$L__BB18_15;
	ld.param.u32 	%r142, [_Z27cu_mtxmq_integral_20tentaskPKdiS0_iPdiidd_param_3];
	neg.s32 	%r153, %r142;
	mov.u32 	%r155, Bs;
	mov.u32 	%r154, %r14;
$L__BB18_14:
	ld.param.u32 	%r147, [_Z27cu_mtxmq_integral_20tentaskPKdiS0_iPdiidd_param_6];
	ld.shared.f64 	%fd129, [%r155];
	fma.rn.f64 	%fd130, %fd21, %fd129, 0d0000000000000000;
	shl.b32 	%r89, %r147, 3;
	add.s32 	%r90, %r155, %r89;
	ld.shared.f64 	%fd131, [%r90];
	fma.rn.f64 	%fd132, %fd22, %fd131, %fd130;
	add.s32 	%r91, %r90, %r89;
	ld.shared.f64 	%fd133, [%r91];
	fma.rn.f64 	%fd134, %fd23, %fd133, %fd132;
	add.s32 	%r92, %r91, %r89;
	ld.shared.f64 	%fd135, [%r92];
	fma.rn.f64 	%fd136, %fd24, %fd135, %fd134;
	add.s32 	%r93, %r92, %r89;
	ld.shared.f64 	%fd137, [%r93];
	fma.rn.f64 	%fd138, %fd25, %fd137, %fd136;
	add.s32 	%r94, %r93, %r89;
	ld.shared.f64 	%fd139, [%r94];
	fma.rn.f64 	%fd140, %fd26, %fd139, %fd138;
	add.s32 	%r95, %r94, %r89;
	ld.shared.f64 	%fd141, [%r95];
	fma.rn.f64 	%fd142, %fd27, %fd141, %fd140;
	add.s32 	%r96, %r95, %r89;
	ld.shared.f64 	%fd143, [%r96];
	fma.rn.f64 	%fd144, %fd28, %fd143, %fd142;
	add.s32 	%r97, %r96, %r89;
	ld.shared.f64 	%fd145, [%r97];
	fma.rn.f64 	%fd146, %fd29, %fd145, %fd144;
	add.s32 	%r98, %r97, %r89;
	ld.shared.f64 	%fd147, [%r98];
	fma.rn.f64 	%fd148, %fd30, %fd147, %fd146;
	add.s32 	%r99, %r98, %r89;
	ld.shared.f64 	%fd149, [%r99];
	fma.rn.f64 	%fd150, %fd31, %fd149, %fd148;
	add.s32 	%r100, %r99, %r89;
	ld.shared.f64 	%fd151, [%r100];
	fma.rn.f64 	%fd152, %fd32, %fd151, %fd150;
	add.s32 	%r101, %r100, %r89;
	ld.shared.f64 	%fd153, [%r101];
	fma.rn.f64 	%fd154, %fd33, %fd153, %fd152;
	add.s32 	%r102, %r101, %r89;
	ld.shared.f64 	%fd155, [%r102];
	fma.rn.f64 	%fd156, %fd34, %fd155, %fd154;
	add.s32 	%r103, %r102, %r89;
	ld.shared.f64 	%fd157, [%r103];
	fma.rn.f64 	%fd158, %fd35, %fd157, %fd156;
	add.s32 	%r104, %r103, %r89;
	ld.shared.f64 	%fd159, [%r104];
	fma.rn.f64 	%fd160, %fd36, %fd159, %fd158;
	add.s32 	%r105, %r104, %r89;
	ld.shared.f64 	%fd161, [%r105];
	fma.rn.f64 	%fd162, %fd37, %fd161, %fd160;
	add.s32 	%r106, %r105, %r89;
	ld.shared.f64 	%fd163, [%r106];
	fma.rn.f64 	%fd164, %fd38, %fd163, %fd162;
	add.s32 	%r107, %r106, %r89;
	ld.shared.f64 	%fd165, [%r107];
	fma.rn.f64 	%fd166, %fd39, %fd165, %fd164;
	add.s32 	%r108, %r107, %r89;
	ld.shared.f64 	%fd167, [%r108];
	fma.rn.f64 	%fd168, %fd40, %fd167, %fd166;
	mul.wide.u32 	%rd60, %r154, 8;
	add.s64 	%rd61, %rd1, %rd60;
	st.global.f64 	[%rd61], %fd168;
	bar.sync 	0;
	add.s32 	%r155, %r155, 8;
	add.s32 	%r154, %r154, 1;
	add.s32 	%r153, %r153, 1;
	setp.ne.s32 	%p13, %r153, 0;
	@%p13 bra 	$L__BB18_14;
$L__BB18_15:
	add.s32 	%r151, %r151, 1;
	setp.ne.s32 	%p16, %r151, 9;
	@%p16 bra 	$L__BB18_8;
	ret;

}
	// .globl	_Z31cu_mtxmq_integral_20hundredtaskPKdiS0_iPdiidd
.visible .entry _Z31cu_mtxmq_integral_20hundredtaskPKdiS0_iPdiidd(
	.param .u64 .ptr .align 1 _Z31cu_mtxmq_integral_20hundredtaskPKdiS0_iPdiidd_param_0,
	.param .u32 _Z31cu_mtxmq_integral_20hundredtaskPKdiS0_iPdiidd_param_1,
	.param .u64 .ptr .align 1 _Z31cu_mtxmq_integral_20hundredtaskPKdiS0_iPdiidd_param_2,
	.param .u32 _Z31cu_mtxmq_integral_20hundredtaskPKdiS0_iPdiidd_param_3,
	.param .u64 .ptr .align 1 _Z31cu_mtxmq_integral_20hundredtaskPKdiS0_iPdiidd_param_4,
	.param .u32 _Z31cu_mtxmq_integral_20hundredtaskPKdiS0_iPdiidd_param_5,
	.param .u32 _Z31cu_mtxmq_integral_20hundredtaskPKdiS0_iPdiidd_param_6,
	.param .f64 _Z31cu_mtxmq_integral_20hundredtaskPKdiS0_iPdiidd_param_7,
	.param .f64 _Z31cu_mtxmq_integral_20hundredtaskPKdiS0_iPdiidd_param_8
)
{
	.reg .pred 	%p<17>;
	.reg .b32 	%r<156>;
	.reg .b64 	%rd<64>;
	.reg .b64 	%fd<209>;

	ld.param.u64 	%rd7, [_Z31cu_mtxmq_integral_20hundredtaskPKdiS0_iPdiidd_param_0];
	ld.param.u32 	%r26, [_Z31cu_mtxmq_integral_20hundredtaskPKdiS0_iPdiidd_param_1];
	ld.param.u64 	%rd8, [_Z31cu_mtxmq_integral_20hundredtaskPKdiS0_iPdiidd_param_2];
	ld.param.u64 	%rd9, [_Z31cu_mtxmq_integral_20hundredtaskPKdiS0_iPdiidd_param_4];
	cvta.to.global.u64 	%rd10, %rd7;
	cvta.to.global.u64 	%rd11, %rd8;
	cvta.to.global.u64 	%rd1, %rd9;
	mov.u32 	%r1, %ctaid.x;
	mov.u32 	%r29, %ntid.x;
	mul.lo.s32 	%r2, %r1, %r29;
	mov.u32 	%r3, %tid.x;
	add.s32 	%r4, %r2, %r3;
	mul.wide.s32 	%rd12, %r4, 8;
	add.s64 	%rd2, %rd10, %rd12;
	ld.global.f64 	%fd1, [%rd2];
	mul.wide.s32 	%rd13, %r26, 8;
	add.s64 	%rd14, %rd2, %rd13;
	ld.global.f64 	%fd2, [%rd14];
	add.s64 	%rd15, %rd14, %rd13;
	ld.global.f64 	%fd3, [%rd15];
	add.s64 	%rd16, %rd15, %rd13;
	ld.global.f64 	%fd4, [%rd16];
	add.s64 	%rd3, %rd16, %rd13;
	ld.global.f64 	%fd5, [%rd3];
	add.s64 	%rd4, %rd3, %rd13;
	ld.global.f64 	%fd6, [%rd4];
	add.s64 	%rd17, %rd4, %rd13;
	ld.global.f64 	%fd7, [%rd17];
	add.s64 	%rd18, %rd17, %rd13;
	ld.global.f64 	%fd8, [%rd18];
	add.s64 	%rd19, %rd18, %rd13;
	ld.global.f64 	%fd9, [%rd19];
	add.s64 	%rd20, %rd19, %rd13;
	ld.global.f64 	%fd10, [%rd20];
	add.s64 	%rd21, %rd20, %rd13;
	ld.global.f64 	%fd11, [%rd21];
	add.s64 	%rd22, %rd21, %rd13;
	ld.global.f64 	%fd12, [%rd22];
	add.s64 	%rd23, %rd22, %rd13;
	ld.global.f64 	%fd13, [%rd23];
	add.s64 	%rd24, %rd23, %rd13;
	ld.global.f64 	%fd14, [%rd24];
	add.s64 	%rd25, %rd24, %rd13;
	ld.global.f64 	%fd15, [%rd25];
	add.s64 	%rd26, %rd25, %rd13;
	ld.global.f64 	%fd16, [%rd26];
	add.s64 	%rd27, %rd26, %rd13;
	ld.global.f64 	%fd17, [%rd27];
	add.s64 	%rd28, %rd27, %rd13;
	ld.global.f64 	%fd18, [%rd28];
	add.s64 	%rd29, %rd28, %rd13;
	ld.global.f64 	%fd19, [%rd29];
	add.s64 	%rd5, %rd29, %rd13;
	ld.global.f64 	%fd20, [%rd5];
	bar.sync 	0;
	mul.wide.u32 	%rd30, %r3, 8;
	add.s64 	%rd6, %rd11, %rd30;
	ld.global.f64 	%fd41, [%rd6];
	shl.b32 	%r30, %r3, 3;
	mov.u32 	%r31, Bs;
	add.s32 	%r5, %r31, %r30;
	st.shared.f64 	[%r5], %fd41;
	mul.wide.s32 	%rd31, %r29, 8;
	add.s64 	%rd32, %rd6, %rd31;
	ld.global.f64 	%fd42, [%rd32];
	shl.b32 	%r32, %r29, 3;
	add.s32 	%r6, %r5, %r32;
	st.shared.f64 	[%r6], %fd42;
	add.s64 	%rd33, %rd32, %rd31;
	ld.global.f64 	%fd43, [%rd33];
	add.s32 	%r7, %r6, %r32;
	st.shared.f64 	[%r7], %fd43;
	add.s64 	%rd34, %rd33, %rd31;
	ld.global.f64 	%fd44, [%rd34];
	add.s32 	%r8, %r7, %r32;
	st.shared.f64 	[%r8], %fd44;
	bar.sync 	0;
	mov.u32 	%r33, %nctaid.x;
	add.s32 	%r9, %r33, -1;
	setp.ge.u32 	%p2, %r1, %r9;
	@%p2 bra 	$L__BB19_4;
	ld.param.u32 	%r139, [_Z31cu_mtxmq_integral_20hundredtaskPKdiS0_iPdiidd_param_3];
	setp.lt.s32 	%p7, %r139, 1;
	@%p7 bra 	$L__BB19_7;
	mov.b32 	%r149, 0;
$L__BB19_3:
	ld.param.u32 	%r146, [_Z31cu_mtxmq_integral_20hundredtaskPKdiS0_iPdiidd_param_6];
	ld.param.u32 	%r140, [_Z31cu_mtxmq_integral_20hundredtaskPKdiS0_iPdiidd_param_3];
	shl.b32 	%r61, %r149, 3;
	add.s32 	%r63, %r31, %r61;
	ld.shared.f64 	%fd85, [%r63];
	fma.rn.f64 	%fd86, %fd1, %fd85, 0d0000000000000000;
	shl.b32 	%r64, %r146, 3;
	add.s32 	%r65, %r63, %r64;
	ld.shared.f64 	%fd87, [%r65];
	fma.rn.f64 	%fd88, %fd2, %fd87, %fd86;
	add.s32 	%r66, %r65, %r64;
	ld.shared.f64 	%fd89, [%r66];
	fma.rn.f64 	%fd90, %fd3, %fd89, %fd88;
	add.s32 	%r67, %r66, %r64;
	ld.shared.f64 	%fd91, [%r67];
	fma.rn.f64 	%fd92, %fd4, %fd91, %fd90;
	add.s32 	%r68, %r67, %r64;
	ld.shared.f64 	%fd93, [%r68];
	fma.rn.f64 	%fd94, %fd5, %fd93, %fd92;
	add.s32 	%r69, %r68, %r64;
	ld.shared.f64 	%fd95, [%r69];
	fma.rn.f64 	%fd96, %fd6, %fd95, %fd94;
	add.s32 	%r70, %r69, %r64;
	ld.shared.f64 	%fd97, [%r70];
	fma.rn.f64 	%fd98, %fd7, %fd97, %fd96;
	add.s32 	%r71, %r70, %r64;
	ld.shared.f64 	%fd99, [%r71];
	fma.rn.f64 	%fd100, %fd8, %fd99, %fd98;
	add.s32 	%r72, %r71, %r64;
	ld.shared.f64 	%fd101, [%r72];
	fma.rn.f64 	%fd102, %fd9, %fd101, %fd100;
	add.s32 	%r73, %r72, %r64;
	ld.shared.f64 	%fd103, [%r73];
	fma.rn.f64 	%fd104, %fd10, %fd103, %fd102;
	add.s32 	%r74, %r73, %r64;
	ld.shared.f64 	%fd105, [%r74];
	fma.rn.f64 	%fd106, %fd11, %fd105, %fd104;
	add.s32 	%r75, %r74, %r64;
	ld.shared.f64 	%fd107, [%r75];
	fma.rn.f64 	%fd108, %fd12, %fd107, %fd106;
	add.s32 	%r76, %r75, %r64;
	ld.shared.f64 	%fd109, [%r76];
	fma.rn.f64 	%fd110, %fd13, %fd109, %fd108;
	add.s32 	%r77, %r76, %r64;
	ld.shared.f64 	%fd111, [%r77];
	fma.rn.f64 	%fd112, %fd14, %fd111, %fd110;
	add.s32 	%r78, %r77, %r64;
	ld.shared.f64 	%fd113, [%r78];
	fma.rn.f64 	%fd114, %fd15, %fd113, %fd112;
	add.s32 	%r79, %r78, %r64;
	ld.shared.f64 	%fd115, [%r79];
	fma.rn.f64 	%fd116, %fd16, %fd115, %fd114;
	add.s32 	%r80, %r79, %r64;
	ld.shared.f64 	%fd117, [%r80];
	fma.rn.f64 	%fd118, %fd17, %fd117, %fd116;
	add.s32 	%r81, %r80, %r64;
	ld.shared.f64 	%fd119, [%r81];
	fma.rn.f64 	%fd120, %fd18, %fd119, %fd118;
	add.s32 	%r82, %r81, %r64;
	ld.shared.f64 	%fd121, [%r82];
	fma.rn.f64 	%fd122, %fd19, %fd121, %fd120;
	add.s32 	%r83, %r82, %r64;
	ld.shared.f64 	%fd123, [%r83];
	fma.rn.f64 	%fd124, %fd20, %fd123, %fd122;
	mad.lo.s32 	%r84, %r140, %r4, %r149;
	mul.wide.u32 	%rd37, %r84, 8;
	add.s64 	%rd38, %rd1, %rd37;
	st.global.f64 	[%rd38], %fd124;
	bar.sync 	0;
	add.s32 	%r149, %r149, 1;
	setp.eq.s32 	%p8, %r149, %r140;
	@%p8 bra 	$L__BB19_7;
	bra.uni 	$L__BB19_3;
$L__BB19_4:
	ld.param.u32 	%r137, [_Z31cu_mtxmq_integral_20hundredtaskPKdiS0_iPdiidd_param_3];
	ld.param.u32 	%r134, [_Z31cu_mtxmq_integral_20hundredtaskPKdiS0_iPdiidd_param_1];
	sub.s32 	%r34, %r134, %r2;
	setp.ge.u32 	%p3, %r3, %r34;
	setp.lt.s32 	%p4, %r137, 1;
	or.pred  	%p5, %p3, %p4;
	@%p5 bra 	$L__BB19_7;
	mov.b32 	%r150, 0;
	mov.u32 	%r37, Bs;
$L__BB19_6:
	ld.param.u32 	%r145, [_Z31cu_mtxmq_integral_20hundredtaskPKdiS0_iPdiidd_param_6];
	ld.param.u32 	%r138, [_Z31cu_mtxmq_integral_20hundredtaskPKdiS0_iPdiidd_param_3];
	shl.b32 	%r36, %r150, 3;
	add.s32 	%r38, %r37, %r36;
	ld.shared.f64 	%fd45, [%r38];
	fma.rn.f64 	%fd46, %fd1, %fd45, 0d0000000000000000;
	shl.b32 	%r39, %r145, 3;
	add.s32 	%r40, %r38, %r39;
	ld.shared.f64 	%fd47, [%r40];
	fma.rn.f64 	%fd48, %fd2, %fd47, %fd46;
	add.s32 	%r41, %r40, %r39;
	ld.shared.f64 	%fd49, [%r41];
	fma.rn.f64 	%fd50, %fd3, %fd49, %fd48;
	add.s32 	%r42, %r41, %r39;
	ld.shared.f64 	%fd51, [%r42];
	fma.rn.f64 	%fd52, %fd4, %fd51, %fd50;
	add.s32 	%r43, %r42, %r39;
	ld.shared.f64 	%fd53, [%r43];
	fma.rn.f64 	%fd54, %fd5, %fd53, %fd52;
	add.s32 	%r44, %r43, %r39;
	ld.shared.f64 	%fd55, [%r44];
	fma.rn.f64 	%fd56, %fd6, %fd55, %fd54;
	add.s32 	%r45, %r44, %r39;
	ld.shared.f64 	%fd57, [%r45];
	fma.rn.f64 	%fd58, %fd7, %fd57, %fd56;
	add.s32 	%r46, %r45, %r39;
	ld.shared.f64 	%fd59, [%r46];
	fma.rn.f64 	%fd60, %fd8, %fd59, %fd58;
	add.s32 	%r47, %r46, %r39;
	ld.shared.f64 	%fd61, [%r47];
	fma.rn.f64 	%fd62, %fd9, %fd61, %fd60;
	add.s32 	%r48, %r47, %r39;
	ld.shared.f64 	%fd63, [%r48];
	fma.rn.f64 	%fd64, %fd10, %fd63, %fd62;
	add.s32 	%r49, %r48, %r39;
	ld.shared.f64 	%fd65, [%r49];
	fma.rn.f64 	%fd66, %fd11, %fd65, %fd64;
	add.s32 	%r50, %r49, %r39;
	ld.shared.f64 	%fd67, [%r50];
	fma.rn.f64 	%fd68, %fd12, %fd67, %fd66;
	add.s32 	%r51, %r50, %r39;
	ld.shared.f64 	%fd69, [%r51];
	fma.rn.f64 	%fd70, %fd13, %fd69, %fd68;
	add.s32 	%r52, %r51, %r39;
	ld.shared.f64 	%fd71, [%r52];
	fma.rn.f64 	%fd72, %fd14, %fd71, %fd70;
	add.s32 	%r53, %r52, %r39;
	ld.shared.f64 	%fd73, [%r53];
	fma.rn.f64 	%fd74, %fd15, %fd73, %fd72;
	add.s32 	%r54, %r53, %r39;
	ld.shared.f64 	%fd75, [%r54];
	fma.rn.f64 	%fd76, %fd16, %fd75, %fd74;
	add.s32 	%r55, %r54, %r39;
	ld.shared.f64 	%fd77, [%r55];
	fma.rn.f64 	%fd78, %fd17, %fd77, %fd76;
	add.s32 	%r56, %r55, %r39;
	ld.shared.f64 	%fd79, [%r56];
	fma.rn.f64 	%fd80, %fd18, %fd79, %fd78;
	add.s32 	%r57, %r56, %r39;
	ld.shared.f64 	%fd81, [%r57];
	fma.rn.f64 	%fd82, %fd19, %fd81, %fd80;
	add.s32 	%r58, %r57, %r39;
	ld.shared.f64 	%fd83, [%r58];
	fma.rn.f64 	%fd84, %fd20, %fd83, %fd82;
	mad.lo.s32 	%r59, %r138, %r4, %r150;
	mul.wide.u32 	%rd35, %r59, 8;
	add.s64 	%rd36, %rd1, %rd35;
	st.global.f64 	[%rd36], %fd84;
	bar.sync 	0;
	add.s32 	%r150, %r150, 1;
	setp.ne.s32 	%p6, %r150, %r138;
	@%p6 bra 	$L__BB19_6;
$L__BB19_7:
	ld.param.u32 	%r141, [_Z31cu_mtxmq_integral_20hundredtaskPKdiS0_iPdiidd_param_3];
	ld.param.u32 	%r135, [_Z31cu_mtxmq_integral_20hundredtaskPKdiS0_iPdiidd_param_1];
	bar.sync 	0;
	sub.s32 	%r86, %r135, %r2;
	setp.lt.u32 	%p9, %r3, %r86;
	setp.gt.s32 	%p10, %r141, 0;
	and.pred  	%p1, %p9, %p10;
	mul.lo.s32 	%r14, %r141, %r4;
	mov.b32 	%r151, 0;
	not.pred 	%p12, %p1;
$L__BB19_8:
	ld.param.u32 	%r136, [_Z31cu_mtxmq_integral_20hundredtaskPKdiS0_iPdiidd_param_1];
	setp.ge.u32 	%p11, %r1, %r9;
	ld.global.f64 	%fd21, [%rd2];
	mul.wide.s32 	%rd39, %r136, 8;
	add.s64 	%rd40, %rd2, %rd39;
	ld.global.f64 	%fd22, [%rd40];
	add.s64 	%rd41, %rd40, %rd39;
	ld.global.f64 	%fd23, [%rd41];
	add.s64 	%rd42, %rd41, %rd39;
	ld.global.f64 	%fd24, [%rd42];
	ld.global.f64 	%fd25, [%rd3];
	ld.global.f64 	%fd26, [%rd4];
	add.s64 	%rd43, %rd4, %rd39;
	ld.global.f64 	%fd27, [%rd43];
	add.s64 	%rd44, %rd43, %rd39;
	ld.global.f64 	%fd28, [%rd44];
	add.s64 	%rd45, %rd44, %rd39;
	ld.global.f64 	%fd29, [%rd45];
	add.s64 	%rd46, %rd45, %rd39;
	ld.global.f64 	%fd30, [%rd46];
	add.s64 	%rd47, %rd46, %rd39;
	ld.global.f64 	%fd31, [%rd47];
	add.s64 	%rd48, %rd47, %rd39;
	ld.global.f64 	%fd32, [%rd48];
	add.s64 	%rd49, %rd48, %rd39;
	ld.global.f64 	%fd33, [%rd49];
	add.s64 	%rd50, %rd49, %rd39;
	ld.global.f64 	%fd34, [%rd50];
	add.s64 	%rd51, %rd50, %rd39;
	ld.global.f64 	%fd35, [%rd51];
	add.s64 	%rd52, %rd51, %rd39;
	ld.global.f64 	%fd36, [%rd52];
	add.s64 	%rd53, %rd52, %rd39;
	ld.global.f64 	%fd37, [%rd53];
	add.s64 	%rd54, %rd53, %rd39;
	ld.global.f64 	%fd38, [%rd54];
	add.s64 	%rd55, %rd54, %rd39;
	ld.global.f64 	%fd39, [%rd55];
	ld.global.f64 	%fd40, [%rd5];
	bar.sync 	0;
	ld.global.f64 	%fd125, [%rd6];
	st.shared.f64 	[%r5], %fd125;
	mov.u32 	%r87, %ntid.x;
	mul.wide.s32 	%rd56, %r87, 8;
	add.s64 	%rd57, %rd6, %rd56;
	ld.global.f64 	%fd126, [%rd57];
	st.shared.f64 	[%r6], %fd126;
	add.s64 	%rd58, %rd57, %rd56;
	ld.global.f64 	%fd127, [%rd58];
	st.shared.f64 	[%r7], %fd127;
	add.s64 	%rd59, %rd58, %rd56;
	ld.global.f64 	%fd128, [%rd59];
	st.shared.f64 	[%r8], %fd128;
	bar.sync 	0;
	@%p11 bra 	$L__BB19_12;
	ld.param.u32 	%r143, [_Z31cu_mtxmq_integral_20hundredtaskPKdiS0_iPdiidd_param_3];
	setp.lt.s32 	%p14, %r143, 1;
	@%p14 bra 	$L__BB19_15;
	mov.b32 	%r152, 0;
$L__BB19_11:
	ld.param.u32 	%r148, [_Z31cu_mtxmq_integral_20hundredtaskPKdiS0_iPdiidd_param_6];
	ld.param.u32 	%r144, [_Z31cu_mtxmq_integral_20hundredtaskPKdiS0_iPdiidd_param_3];
	shl.b32 	%r110, %r152, 3;
	mov.u32 	%r111, Bs;
	add.s32 	%r112, %r111, %r110;
	ld.shared.f64 	%fd169, [%r112];
	fma.rn.f64 	%fd170, %fd21, %fd169, 0d0000000000000000;
	shl.b32 	%r113, %r148, 3;
	add.s32 	%r114, %r112, %r113;
	ld.shared.f64 	%fd171, [%r114];
	fma.rn.f64 	%fd172, %fd22, %fd171, %fd170;
	add.s32 	%r115, %r114, %r113;
	ld.shared.f64 	%fd173, [%r115];
	fma.rn.f64 	%fd174, %fd23, %fd173, %fd172;
	add.s32 	%r116, %r115, %r113;
	ld.shared.f64 	%fd175, [%r116];
	fma.rn.f64 	%fd176, %fd24, %fd175, %fd174;
	add.s32 	%r117, %r116, %r113;
	ld.shared.f64 	%fd177, [%r117];
	fma.rn.f64 	%fd178, %fd25, %fd177, %fd176;
	add.s32 	%r118, %r117, %r113;
	ld.shared.f64 	%fd179, [%r118];
	fma.rn.f64 	%fd180, %fd26, %fd179, %fd178;
	add.s32 	%r119, %r118, %r113;
	ld.shared.f64 	%fd181, [%r119];
	fma.rn.f64 	%fd182, %fd27, %fd181, %fd180;
	add.s32 	%r120, %r119, %r113;
	ld.shared.f64 	%fd183, [%r120];
	fma.rn.f64 	%fd184, %fd28, %fd183, %fd182;
	add.s32 	%r121, %r120, %r113;
	ld.shared.f64 	%fd185, [%r121];
	fma.rn.f64 	%fd186, %fd29, %fd185, %fd184;
	add.s32 	%r122, %r121, %r113;
	ld.shared.f64 	%fd187, [%r122];
	fma.rn.f64 	%fd188, %fd30, %fd187, %fd186;
	add.s32 	%r123, %r122, %r113;
	ld.shared.f64 	%fd189, [%r123];
	fma.rn.f64 	%fd190, %fd31, %fd189, %fd188;
	add.s32 	%r124, %r123, %r113;
	ld.shared.f64 	%fd191, [%r124];
	fma.rn.f64 	%fd192, %fd32, %fd191, %fd190;
	add.s32 	%r125, %r124, %r113;
	ld.shared.f64 	%fd193, [%r125];
	fma.rn.f64 	%fd194, %fd33, %fd193, %fd192;
	add.s32 	%r126, %r125, %r113;
	ld.shared.f64 	%fd195, [%r126];
	fma.rn.f64 	%fd196, %fd34, %fd195, %fd194;
	add.s32 	%r127, %r126, %r113;
	ld.shared.f64 	%fd197, [%r127];
	fma.rn.f64 	%fd198, %fd35, %fd197, %fd196;
	add.s32 	%r128, %r127, %r113;
	ld.shared.f64 	%fd199, [%r128];
	fma.rn.f64 	%fd200, %fd36, %fd199, %fd198;
	add.s32 	%r129, %r128, %r113;
	ld.shared.f64 	%fd201, [%r129];
	fma.rn.f64 	%fd202, %fd37, %fd201, %fd200;
	add.s32 	%r130, %r129, %r113;
	ld.shared.f64 	%fd203, [%r130];
	fma.rn.f64 	%fd204, %fd38, %fd203, %fd202;
	add.s32 	%r131, %r130, %r113;
	ld.shared.f64 	%fd205, [%r131];
	fma.rn.f64 	%fd206, %fd39, %fd205, %fd204;
	add.s32 	%r132, %r131, %r113;
	ld.shared.f64 	%fd207, [%r132];
	fma.rn.f64 	%fd208, %fd40, %fd207, %fd206;
	add.s32 	%r133, %r152, %r14;
	mul.wide.u32 	%rd62, %r133, 8;
	add.s64 	%rd63, %rd1, %rd62;
	st.global.f64 	[%rd63], %fd208;
	bar.sync 	0;
	add.s32 	%r152, %r152, 1;
	setp.eq.s32 	%p15, %r152, %r144;
	@%p15 bra 	$L__BB19_15;
	bra.uni 	$L__BB19_11;
$L__BB19_12:
	@%p12 bra 	$L__BB19_15;
	ld.param.u32 	%r142, [_Z31cu_mtxmq_integral_20hundredtaskPKdiS0_iPdiidd_param_3];
	neg.s32 	%r153, %r142;
	mov.u32 	%r155, Bs;
	mov.u32 	%r154, %r14;
$L__BB19_14:
	ld.param.u32 	%r147, [_Z31cu_mtxmq_integral_20hundredtaskPKdiS0_iPdiidd_param_6];
	ld.shared.f64 	%fd129, [%r155];
	fma.rn.f64 	%fd130, %fd21, %fd129, 0d0000000000000000;
	shl.b32 	%r89, %r147, 3;
	add.s32 	%r90, %r155, %r89;
	ld.shared.f64 	%fd131, [%r90];
	fma.rn.f64 	%fd132, %fd22, %fd131, %fd130;
	add.s32 	%r91, %r90, %r89;
	ld.shared.f64 	%fd133, [%r91];
	fma.rn.f64 	%fd134, %fd23, %fd133, %fd132;
	add.s32 	%r92, %r91, %r89;
	ld.shared.f64 	%fd135, [%r92];
	fma.rn.f64 	%fd136, %fd24, %fd135, %fd134;
	add.s32 	%r93, %r92, %r89;
	ld.shared.f64 	%fd137, [%r93];
	fma.rn.f64 	%fd138, %fd25, %fd137, %fd136;
	add.s32 	%r94, %r93, %r89;
	ld.shared.f64 	%fd139, [%r94];
	fma.rn.f64 	%fd140, %fd26, %fd139, %fd138;
	add.s32 	%r95, %r94, %r89;
	ld.shared.f64 	%fd141, [%r95];
	fma.rn.f64 	%fd142, %fd27, %fd141, %fd140;
	add.s32 	%r96, %r95, %r89;
	ld.shared.f64 	%fd143, [%r96];
	fma.rn.f64 	%fd144, %fd28, %fd143, %fd142;
	add.s32 	%r97, %r96, %r89;
	ld.shared.f64 	%fd145, [%r97];
	fma.rn.f64 	%fd146, %fd29, %fd145, %fd144;
	add.s32 	%r98, %r97, %r89;
	ld.shared.f64 	%fd147, [%r98];
	fma.rn.f64 	%fd148, %fd30, %fd147, %fd146;
	add.s32 	%r99, %r98, %r89;
	ld.shared.f64 	%fd149, [%r99];
	fma.rn.f64 	%fd150, %fd31, %fd149, %fd148;
	add.s32 	%r100, %r99, %r89;
	ld.shared.f64 	%fd151, [%r100];
	fma.rn.f64 	%fd152, %fd32, %fd151, %fd150;
	add.s32 	%r101, %r100, %r89;
	ld.shared.f64 	%fd153, [%r101];
	fma.rn.f64 	%fd154, %fd33, %fd153, %fd152;
	add.s32 	%r102, %r101, %r89;
	ld.shared.f64 	%fd155, [%r102];
	fma.rn.f64 	%fd156, %fd34, %fd155, %fd154;
	add.s32 	%r103, %r102, %r89;
	ld.shared.f64 	%fd157, [%r103];
	fma.rn.f64 	%fd158, %fd35, %fd157, %fd156;
	add.s32 	%r104, %r103, %r89;
	ld.shared.f64 	%fd159, [%r104];
	fma.rn.f64 	%fd160, %fd36, %fd159, %fd158;
	add.s32 	%r105, %r104, %r89;
	ld.shared.f64 	%fd161, [%r105];
	fma.rn.f64 	%fd162, %fd37, %fd161, %fd160;
	add.s32 	%r106, %r105, %r89;
	ld.shared.f64 	%fd163, [%r106];
	fma.rn.f64 	%fd164, %fd38, %fd163, %fd162;
	add.s32 	%r107, %r106, %r89;
	ld.shared.f64 	%fd165, [%r107];
	fma.rn.f64 	%fd166, %fd39, %fd165, %fd164;
	add.s32 	%r108, %r107, %r89;
	ld.shared.f64 	%fd167, [%r108];
	fma.rn.f64 	%fd168, %fd40, %fd167, %fd166;
	mul.wide.u32 	%rd60, %r154, 8;
	add.s64 	%rd61, %rd1, %rd60;
	st.global.f64 	[%rd61], %fd168;
	bar.sync 	0;
	add.s32 	%r155, %r155, 8;
	add.s32 	%r154, %r154, 1;
	add.s32 	%r153, %r153, 1;
	setp.ne.s32 	%p13, %r153, 0;
	@%p13 bra 	$L__BB19_14;
$L__BB19_15:
	bar.sync 	0;
	add.s32 	%r151, %r151, 1;
	setp.ne.s32 	%p16, %r151, 99;
	@%p16 bra 	$L__BB19_8;
	ret;

}
	// .globl	_Z26cu_mtxmq_integral_20triplePKdiS0_iPdiidd
.visible .entry _Z26cu_mtxmq_integral_20triplePKdiS0_iPdiidd(
	.param .u64 .ptr .align 1 _Z26cu_mtxmq_integral_20triplePKdiS0_iPdiidd_param_0,
	.param .u32 _Z26cu_mtxmq_integral_20triplePKdiS0_iPdiidd_param_1,
	.param .u64 .ptr .align 1 _Z26cu_mtxmq_integral_20triplePKdiS0_iPdiidd_param_2,
	.param .u32 _Z26cu_mtxmq_integral_20triplePKdiS0_iPdiidd_param_3,
	.param .u64 .ptr .align 1 _Z26cu_mtxmq_integral_20triplePKdiS0_iPdiidd_param_4,
	.param .u32 _Z26cu_mtxmq_integral_20triplePKdiS0_iPdiidd_param_5,
	.param .u32 _Z26cu_mtxmq_integral_20triplePKdiS0_iPdiidd_param_6,
	.param .f64 _Z26cu_mtxmq_integral_20triplePKdiS0_iPdiidd_param_7,
	.param .f64 _Z26cu_mtxmq_integral_20triplePKdiS0_iPdiidd_param_8
)
{
	.reg .pred 	%p<8>;
	.reg .b32 	%r<90>;
	.reg .b64 	%rd<39>;
	.reg .b64 	%fd<277>;

	ld.param.u64 	%rd2, [_Z26cu_mtxmq_integral_20triplePKdiS0_iPdiidd_param_0];
	ld.param.u32 	%r22, [_Z26cu_mtxmq_integral_20triplePKdiS0_iPdiidd_param_1];
	ld.param.u64 	%rd3, [_Z26cu_mtxmq_integral_20triplePKdiS0_iPdiidd_param_2];
	ld.param.u64 	%rd4, [_Z26cu_mtxmq_integral_20triplePKdiS0_iPdiidd_param_4];
	cvta.to.global.u64 	%rd5, %rd3;
	cvta.to.global.u64 	%rd1, %rd4;
	mov.u32 	%r25, %ctaid.x;
	mov.u32 	%r26, %ntid.x;
	mul.lo.s32 	%r1, %r25, %r26;
	mov.u32 	%r2, %tid.x;
	add.s32 	%r3, %r1, %r2;
	cvta.to.global.u64 	%rd6, %rd2;
	mul.wide.s32 	%rd7, %r3, 8;
	add.s64 	%rd8, %rd6, %rd7;
	ld.global.f64 	%fd21, [%rd8];
	add.f64 	%fd22, %fd21, %fd21;
	sub.f64 	%fd1, %fd22, %fd21;
	mul.wide.s32 	%rd9, %r22, 8;
	add.s64 	%rd10, %rd8, %rd9;
	ld.global.f64 	%fd23, [%rd10];
	add.f64 	%fd24, %fd23, %fd23;
	sub.f64 	%fd2, %fd24, %fd23;
	add.s64 	%rd11, %rd10, %rd9;
	ld.global.f64 	%fd25, [%rd11];
	add.f64 	%fd26, %fd25, %fd25;
	sub.f64 	%fd3, %fd26, %fd25;
	add.s64 	%rd12, %rd11, %rd9;
	ld.global.f64 	%fd27, [%rd12];
	add.f64 	%fd28, %fd27, %fd27;
	sub.f64 	%fd4, %fd28, %fd27;
	add.s64 	%rd13, %rd12, %rd9;
	ld.global.f64 	%fd29, [%rd13];
	add.f64 	%fd30, %fd29, %fd29;
	sub.f64 	%fd5, %fd30, %fd29;
	add.s64 	%rd14, %rd13, %rd9;
	ld.global.f64 	%fd31, [%rd14];
	add.f64 	%fd32, %fd31, %fd31;
	sub.f64 	%fd6, %fd32, %fd31;
	add.s64 	%rd15, %rd14, %rd9;
	ld.global.f64 	%fd33, [%rd15];
	add.f64 	%fd34, %fd33, %fd33;
	sub.f64 	%fd7, %fd34, %fd33;
	add.s64 	%rd16, %rd15, %rd9;
	ld.global.f64 	%fd35, [%rd16];
	add.f64 	%fd36, %fd35, %fd35;
	sub.f64 	%fd8, %fd36, %fd35;
	add.s64 	%rd17, %rd16, %rd9;
	ld.global.f64 	%fd37, [%rd17];
	add.f64 	%fd38, %fd37, %fd37;
	sub.f64 	%fd9, %fd38, %fd37;
	add.s64 	%rd18, %rd17, %rd9;
	ld.global.f64 	%fd39, [%rd18];
	add.f64 	%fd40, %fd39, %fd39;
	sub.f64 	%fd10, %fd40, %fd39;
	add.s64 	%rd19, %rd18, %rd9;
	ld.global.f64 	%fd41, [%rd19];
	add.f64 	%fd42, %fd41, %fd41;
	sub.f64 	%fd11, %fd42, %fd41;
	add.s64 	%rd20, %rd19, %rd9;
	ld.global.f64 	%fd43, [%rd20];
	add.f64 	%fd44, %fd43, %fd43;
	sub.f64 	%fd12, %fd44, %fd43;
	add.s64 	%rd21, %rd20, %rd9;
	ld.global.f64 	%fd45, [%rd21];
	add.f64 	%fd46, %fd45, %fd45;
	sub.f64 	%fd13, %fd46, %fd45;
	add.s64 	%rd22, %rd21, %rd9;
	ld.global.f64 	%fd47, [%rd22];
	add.f64 	%fd48, %fd47, %fd47;
	sub.f64 	%fd14, %fd48, %fd47;
	add.s64 	%rd23, %rd22, %rd9;
	ld.global.f64 	%fd49, [%rd23];
	add.f64 	%fd50, %fd49, %fd49;
	sub.f64 	%fd15, %fd50, %fd49;
	add.s64 	%rd24, %rd23, %rd9;
	ld.global.f64 	%fd51, [%rd24];
	add.f64 	%fd52, %fd51, %fd51;
	sub.f64 	%fd16, %fd52, %fd51;
	add.s64 	%rd25, %rd24, %rd9;
	ld.global.f64 	%fd53, [%rd25];
	add.f64 	%fd54, %fd53, %fd53;
	sub.f64 	%fd17, %fd54, %fd53;
	add.s64 	%rd26, %rd25, %rd9;
	ld.global.f64 	%fd55, [%rd26];
	add.f64 	%fd56, %fd55, %fd55;
	sub.f64 	%fd18, %fd56, %fd55;
	add.s64 	%rd27, %rd26, %rd9;
	ld.global.f64 	%fd57, [%rd27];
	add.f64 	%fd58, %fd57, %fd57;
	sub.f64 	%fd19, %fd58, %fd57;
	add.s64 	%rd28, %rd27, %rd9;
	ld.global.f64 	%fd59, [%rd28];
	add.f64 	%fd60, %fd59, %fd59;
	sub.f64 	%fd20, %fd60, %fd59;
	bar.sync 	0;
	mul.wide.u32 	%rd29, %r2, 8;
	add.s64 	%rd30, %rd5, %rd29;
	ld.global.f64 	%fd61, [%rd30];
	shl.b32 	%r27, %r2, 3;
	mov.u32 	%r86, Bs;
	add.s32 	%r29, %r86, %r27;
	add.f64 	%fd62, %fd61, %fd61;
	sub.f64 	%fd63, %fd62, %fd61;
	st.shared.f64 	[%r29], %fd63;
	mul.wide.s32 	%rd31, %r26, 8;
	add.s64 	%rd32, %rd30, %rd31;
	ld.global.f64 	%fd64, [%rd32];
	shl.b32 	%r30, %r26, 3;
	add.s32 	%r31, %r29, %r30;
	add.f64 	%fd65, %fd64, %fd64;
	sub.f64 	%fd66, %fd65, %fd64;
	st.shared.f64 	[%r31], %fd66;
	add.s64 	%rd33, %rd32, %rd31;
	ld.global.f64 	%fd67, [%rd33];
	add.s32 	%r32, %r31, %r30;
	add.f64 	%fd68, %fd67, %fd67;
	sub.f64 	%fd69, %fd68, %fd67;
	st.shared.f64 	[%r32], %fd69;
	add.s64 	%rd34, %rd33, %rd31;
	ld.global.f64 	%fd70, [%rd34];
	add.s32 	%r33, %r32, %r30;
	add.f64 	%fd71, %fd70, %fd70;
	sub.f64 	%fd72, %fd71, %fd70;
	st.shared.f64 	[%r33], %fd72;
	bar.sync 	0;
	mov.u32 	%r34, %nctaid.x;
	add.s32 	%r35, %r34, -1;
	setp.ge.u32 	%p1, %r25, %r35;
	@%p1 bra 	$L__BB20_4;
	ld.param.u32 	%r80, [_Z26cu_mtxmq_integral_20triplePKdiS0_iPdiidd_param_3];
	setp.lt.s32 	%p6, %r80, 1;
	@%p6 bra 	$L__BB20_7;
	ld.param.u32 	%r83, [_Z26cu_mtxmq_integral_20triplePKdiS0_iPdiidd_param_6];
	ld.param.u32 	%r81, [_Z26cu_mtxmq_integral_20triplePKdiS0_iPdiidd_param_3];
	mul.lo.s32 	%r85, %r81, %r3;
	neg.s32 	%r84, %r81;
	shl.b32 	%r6, %r83, 3;
$L__BB20_3:
	ld.shared.f64 	%fd175, [%r86];
	mul.f64 	%fd176, %fd1, %fd175;
	add.f64 	%fd177, %fd176, 0d0000000000000000;
	add.f64 	%fd178, %fd177, %fd176;
	sub.f64 	%fd179, %fd178, %fd176;
	add.s32 	%r58, %r86, %r6;
	ld.shared.f64 	%fd180, [%r58];
	mul.f64 	%fd181, %fd2, %fd180;
	add.f64 	%fd182, %fd179, %fd181;
	add.f64 	%fd183, %fd182, %fd181;
	sub.f64 	%fd184, %fd183, %fd181;
	add.s32 	%r59, %r58, %r6;
	ld.shared.f64 	%fd185, [%r59];
	mul.f64 	%fd186, %fd3, %fd185;
	add.f64 	%fd187, %fd184, %fd186;
	add.f64 	%fd188, %fd187, %fd186;
	sub.f64 	%fd189, %fd188, %fd186;
	add.s32 	%r60, %r59, %r6;
	ld.shared.f64 	%fd190, [%r60];
	mul.f64 	%fd191, %fd4, %fd190;
	add.f64 	%fd192, %fd189, %fd191;
	add.f64 	%fd193, %fd192, %fd191;
	sub.f64 	%fd194, %fd193, %fd191;
	add.s32 	%r61, %r60, %r6;
	ld.shared.f64 	%fd195, [%r61];
	mul.f64 	%fd196, %fd5, %fd195;
	add.f64 	%fd197, %fd194, %fd196;
	add.f64 	%fd198, %fd197, %fd196;
	sub.f64 	%fd199, %fd198, %fd196;
	add.s32 	%r62, %r61, %r6;
	ld.shared.f64 	%fd200, [%r62];
	mul.f64 	%fd201, %fd6, %fd200;
	add.f64 	%fd202, %fd199, %fd201;
	add.f64 	%fd203, %fd202, %fd201;
	sub.f64 	%fd204, %fd203, %fd201;
	add.s32 	%r63, %r62, %r6;
	ld.shared.f64 	%fd205, [%r63];
	mul.f64 	%fd206, %fd7, %fd205;
	add.f64 	%fd207, %fd204, %fd206;
	add.f64 	%fd208, %fd207, %fd206;
	sub.f64 	%fd209, %fd208, %fd206;
	add.s32 	%r64, %r63, %r6;
	ld.shared.f64 	%fd210, [%r64];
	mul.f64 	%fd211, %fd8, %fd210;
	add.f64 	%fd212, %fd209, %fd211;
	add.f64 	%fd213, %fd212, %fd211;
	sub.f64 	%fd214, %fd213, %fd211;
	add.s32 	%r65, %r64, %r6;
	ld.shared.f64 	%fd215, [%r65];
	mul.f64 	%fd216, %fd9, %fd215;
	add.f64 	%fd217, %fd214, %fd216;
	add.f64 	%fd218, %fd217, %fd216;
	sub.f64 	%fd219, %fd218, %fd216;
	add.s32 	%r66, %r65, %r6;
	ld.shared.f64 	%fd220, [%r66];
	mul.f64 	%fd221, %fd10, %fd220;
	add.f64 	%fd222, %fd219, %fd221;
	add.f64 	%fd223, %fd222, %fd221;
	sub.f64 	%fd224, %fd223, %fd221;
	add.s32 	%r67, %r66, %r6;
	ld.shared.f64 	%fd225, [%r67];
	mul.f64 	%fd226, %fd11, %fd225;
	add.f64 	%fd227, %fd224, %fd226;
	add.f64 	%fd228, %fd227, %fd226;
	sub.f64 	%fd229, %fd228, %fd226;
	add.s32 	%r68, %r67, %r6;
	ld.shared.f64 	%fd230, [%r68];
	mul.f64 	%fd231, %fd12, %fd230;
	add.f64 	%fd232, %fd229, %fd231;
	add.f64 	%fd233, %fd232, %fd231;
	sub.f64 	%fd234, %fd233, %fd231;
	add.s32 	%r69, %r68, %r6;
	ld.shared.f64 	%fd235, [%r69];
	mul.f64 	%fd236, %fd13, %fd235;
	add.f64 	%fd237, %fd234, %fd236;
	add.f64 	%fd238, %fd237, %fd236;
	sub.f64 	%fd239, %fd238, %fd236;
	add.s32 	%r70, %r69, %r6;
	ld.shared.f64 	%fd240, [%r70];
	mul.f64 	%fd241, %fd14, %fd240;
	add.f64 	%fd242, %fd239, %fd241;
	add.f64 	%fd243, %fd242, %fd241;
	sub.f64 	%fd244, %fd243, %fd241;
	add.s32 	%r71, %r70, %r6;
	ld.shared.f64 	%fd245, [%r71];
	mul.f64 	%fd246, %fd15, %fd245;
	add.f64 	%fd247, %fd244, %fd246;
	add.f64 	%fd248, %fd247, %fd246;
	sub.f64 	%fd249, %fd248, %fd246;
	add.s32 	%r72, %r71, %r6;
	ld.shared.f64 	%fd250, [%r72];
	mul.f64 	%fd251, %fd16, %fd250;
	add.f64 	%fd252, %fd249, %fd251;
	add.f64 	%fd253, %fd252, %fd251;
	sub.f64 	%fd254, %fd253, %fd251;
	add.s32 	%r73, %r72, %r6;
	ld.shared.f64 	%fd255, [%r73];
	mul.f64 	%fd256, %fd17, %fd255;
	add.f64 	%fd257, %fd254, %fd256;
	add.f64 	%fd258, %fd257, %fd256;
	sub.f64 	%fd259, %fd258, %fd256;
	add.s32 	%r74, %r73, %r6;
	ld.shared.f64 	%fd260, [%r74];
	mul.f64 	%fd261, %fd18, %fd260;
	add.f64 	%fd262, %fd259, %fd261;
	add.f64 	%fd263, %fd262, %fd261;
	sub.f64 	%fd264, %fd263, %fd261;
	add.s32 	%r75, %r74, %r6;
	ld.shared.f64 	%fd265, [%r75];
	mul.f64 	%fd266, %fd19, %fd265;
	add.f64 	%fd267, %fd264, %fd266;
	add.f64 	%fd268, %fd267, %fd266;
	sub.f64 	%fd269, %fd268, %fd266;
	add.s32 	%r76, %r75, %r6;
	ld.shared.f64 	%fd270, [%r76];
	mul.f64 	%fd271, %fd20, %fd270;
	add.f64 	%fd272, %fd269, %fd271;
	add.f64 	%fd273, %fd272, %fd271;
	sub.f64 	%fd274, %fd273, %fd271;
	mul.wide.u32 	%rd37, %r85, 8;
	add.s64 	%rd38, %rd1, %rd37;
	add.f64 	%fd275, %fd274, %fd274;
	sub.f64 	%fd276, %fd275, %fd274;
	st.global.f64 	[%rd38], %fd276;
	bar.sync 	0;
	add.s32 	%r86, %r86, 8;
	add.s32 	%r85, %r85, 1;
	add.s32 	%r84, %r84, 1;
	setp.eq.s32 	%p7, %r84, 0;
	@%p7 bra 	$L__BB20_7;
	bra.uni 	$L__BB20_3;
$L__BB20_4:
	ld.param.u32 	%r78, [_Z26cu_mtxmq_integral_20triplePKdiS0_iPdiidd_param_3];
	ld.param.u32 	%r77, [_Z26cu_mtxmq_integral_20triplePKdiS0_iPdiidd_param_1];
	sub.s32 	%r36, %r77, %r1;
	setp.ge.u32 	%p2, %r2, %r36;
	setp.lt.s32 	%p3, %r78, 1;
	or.pred  	%p4, %p2, %p3;
	@%p4 bra 	$L__BB20_7;
	ld.param.u32 	%r82, [_Z26cu_mtxmq_integral_20triplePKdiS0_iPdiidd_param_6];
	ld.param.u32 	%r79, [_Z26cu_mtxmq_integral_20triplePKdiS0_iPdiidd_param_3];
	mul.lo.s32 	%r88, %r79, %r3;
	neg.s32 	%r87, %r79;
	shl.b32 	%r15, %r82, 3;
	mov.u32 	%r89, Bs;
$L__BB20_6:
	ld.shared.f64 	%fd73, [%r89];
	mul.f64 	%fd74, %fd1, %fd73;
	add.f64 	%fd75, %fd74, 0d0000000000000000;
	add.f64 	%fd76, %fd75, %fd74;
	sub.f64 	%fd77, %fd76, %fd74;
	add.s32 	%r38, %r89, %r15;
	ld.shared.f64 	%fd78, [%r38];
	mul.f64 	%fd79, %fd2, %fd78;
	add.f64 	%fd80, %fd77, %fd79;
	add.f64 	%fd81, %fd80, %fd79;
	sub.f64 	%fd82, %fd81, %fd79;
	add.s32 	%r39, %r38, %r15;
	ld.shared.f64 	%fd83, [%r39];
	mul.f64 	%fd84, %fd3, %fd83;
	add.f64 	%fd85, %fd82, %fd84;
	add.f64 	%fd86, %fd85, %fd84;
	sub.f64 	%fd87, %fd86, %fd84;
	add.s32 	%r40, %r39, %r15;
	ld.shared.f64 	%fd88, [%r40];
	mul.f64 	%fd89, %fd4, %fd88;
	add.f64 	%fd90, %fd87, %fd89;
	add.f64 	%fd91, %fd90, %fd89;
	sub.f64 	%fd92, %fd91, %fd89;
	add.s32 	%r41, %r40, %r15;
	ld.shared.f64 	%fd93, [%r41];
	mul.f64 	%fd94, %fd5, %fd93;
	add.f64 	%fd95, %fd92, %fd94;
	add.f64 	%fd96, %fd95, %fd94;
	sub.f64 	%fd97, %fd96, %fd94;
	add.s32 	%r42, %r41, %r15;
	ld.shared.f64 	%fd98, [%r42];
	mul.f64 	%fd99, %fd6, %fd98;
	add.f64 	%fd100, %fd97, %fd99;
	add.f64 	%fd101, %fd100, %fd99;
	sub.f64 	%fd102, %fd101, %fd99;
	add.s32 	%r43, %r42, %r15;
	ld.shared.f64 	%fd103, [%r43];
	mul.f64 	%fd104, %fd7, %fd103;
	add.f64 	%fd105, %fd102, %fd104;
	add.f64 	%fd106, %fd105, %fd104;
	sub.f64 	%fd107, %fd106, %fd104;
	add.s32 	%r44, %r43, %r15;
	ld.shared.f64 	%fd108, [%r44];
	mul.f64 	%fd109, %fd8, %fd108;
	add.f64 	%fd110, %fd107, %fd109;
	add.f64 	%fd111, %fd110, %fd109;
	sub.f64 	%fd112, %fd111, %fd109;
	add.s32 	%r45, %r44, %r15;
	ld.shared.f64 	%fd113, [%r45];
	mul.f64 	%fd114, %fd9, %fd113;
	add.f64 	%fd115, %fd112, %fd114;
	add.f64 	%fd116, %fd115, %fd114;
	sub.f64 	%fd117, %fd116, %fd114;
	add.s32 	%r46, %r45, %r15;
	ld.shared.f64 	%fd118, [%r46];
	mul.f64 	%fd119, %fd10, %fd118;
	add.f64 	%fd120, %fd117, %fd119;
	add.f64 	%fd121, %fd120, %fd119;
	sub.f64 	%fd122, %fd121, %fd119;
	add.s32 	%r47, %r46, %r15;
	ld.shared.f64 	%fd123, [%r47];
	mul.f64 	%fd124, %fd11, %fd123;
	add.f64 	%fd125, %fd122, %fd124;
	add.f64 	%fd126, %fd125, %fd124;
	sub.f64 	%fd127, %fd126, %fd124;
	add.s32 	%r48, %r47, %r15;
	ld.shared.f64 	%fd128, [%r48];
	mul.f64 	%fd129, %fd12, %fd128;
	add.f64 	%fd130, %fd127, %fd129;
	add.f64 	%fd131, %fd130, %fd129;
	sub.f64 	%fd132, %fd131, %fd129;
	add.s32 	%r49, %r48, %r15;
	ld.shared.f64 	%fd133, [%r49];
	mul.f64 	%fd134, %fd13, %fd133;
	add.f64 	%fd135, %fd132, %fd134;
	add.f64 	%fd136, %fd135, %fd134;
	sub.f64 	%fd137, %fd136, %fd134;
	add.s32 	%r50, %r49, %r15;
	ld.shared.f64 	%fd138, [%r50];
	mul.f64 	%fd139, %fd14, %fd138;
	add.f64 	%fd140, %fd137, %fd139;
	add.f64 	%fd141, %fd140, %fd139;
	sub.f64 	%fd142, %fd141, %fd139;
	add.s32 	%r51, %r50, %r15;
	ld.shared.f64 	%fd143, [%r51];
	mul.f64 	%fd144, %fd15, %fd143;
	add.f64 	%fd145, %fd142, %fd144;
	add.f64 	%fd146, %fd145, %fd144;
	sub.f64 	%fd147, %fd146, %fd144;
	add.s32 	%r52, %r51, %r15;
	ld.shared.f64 	%fd148, [%r52];
	mul.f64 	%fd149, %fd16, %fd148;
	add.f64 	%fd150, %fd147, %fd149;
	add.f64 	%fd151, %fd150, %fd149;
	sub.f64 	%fd152, %fd151, %fd149;
	add.s32 	%r53, %r52, %r15;
	ld.shared.f64 	%fd153, [%r53];
	mul.f64 	%fd154, %fd17, %fd153;
	add.f64 	%fd155, %fd152, %fd154;
	add.f64 	%fd156, %fd155, %fd154;
	sub.f64 	%fd157, %fd156, %fd154;
	add.s32 	%r54, %r53, %r15;
	ld.shared.f64 	%fd158, [%r54];
	mul.f64 	%fd159, %fd18, %fd158;
	add.f64 	%fd160, %fd157, %fd159;
	add.f64 	%fd161, %fd160, %fd159;
	sub.f64 	%fd162, %fd161, %fd159;
	add.s32 	%r55, %r54, %r15;
	ld.shared.f64 	%fd163, [%r55];
	mul.f64 	%fd164, %fd19, %fd163;
	add.f64 	%fd165, %fd162, %fd164;
	add.f64 	%fd166, %fd165, %fd164;
	sub.f64 	%fd167, %fd166, %fd164;
	add.s32 	%r56, %r55, %r15;
	ld.shared.f64 	%fd168, [%r56];
	mul.f64 	%fd169, %fd20, %fd168;
	add.f64 	%fd170, %fd167, %fd169;
	add.f64 	%fd171, %fd170, %fd169;
	sub.f64 	%fd172, %fd171, %fd169;
	mul.wide.u32 	%rd35, %r88, 8;
	add.s64 	%rd36, %rd1, %rd35;
	add.f64 	%fd173, %fd172, %fd172;
	sub.f64 	%fd174, %fd173, %fd172;
	st.global.f64 	[%rd36], %fd174;
	bar.sync 	0;
	add.s32 	%r89, %r89, 8;
	add.s32 	%r88, %r88, 1;
	add.s32 	%r87, %r87, 1;
	setp.ne.s32 	%p5, %r87, 0;
	@%p5 bra 	$L__BB20_6;
$L__BB20_7:
	ret;

}
	// .globl	_Z29cu_mtxmq_integral_20fivetimesPKdiS0_iPdiidd
.visible .entry _Z29cu_mtxmq_integral_20fivetimesPKdiS0_iPdiidd(
	.param .u64 .ptr .align 1 _Z29cu_mtxmq_integral_20fivetimesPKdiS0_iPdiidd_param_0,
	.param .u32 _Z29cu_mtxmq_integral_20fivetimesPKdiS0_iPdiidd_param_1,
	.param .u64 .ptr .align 1 _Z29cu_mtxmq_integral_20fivetimesPKdiS0_iPdiidd_param_2,
	.param .u32 _Z29cu_mtxmq_integral_20fivetimesPKdiS0_iPdiidd_param_3,
	.param .u64 .ptr .align 1 _Z29cu_mtxmq_integral_20fivetimesPKdiS0_iPdiidd_param_4,
	.param .u32 _Z29cu_mtxmq_integral_20fivetimesPKdiS0_iPdiidd_param_5,
	.param .u32 _Z29cu_mtxmq_integral_20fivetimesPKdiS0_iPdiidd_param_6,
	.param .f64 _Z29cu_mtxmq_integral_20fivetimesPKdiS0_iPdiidd_param_7,
	.param .f64 _Z29cu_mtxmq_integral_20fivetimesPKdiS0_iPdiidd_param_8
)
{
	.reg .pred 	%p<8>;
	.reg .b32 	%r<90>;
	.reg .b64 	%rd<39>;
	.reg .b64 	%fd<409>;

	ld.param.u64 	%rd2, [_Z29cu_mtxmq_integral_20fivetimesPKdiS0_iPdiidd_param_0];
	ld.param.u32 	%r22, [_Z29cu_mtxmq_integral_20fivetimesPKdiS0_iPdiidd_param_1];
	ld.param.u64 	%rd3, [_Z29cu_mtxmq_integral_20fivetimesPKdiS0_iPdiidd_param_2];
	ld.param.u64 	%rd4, [_Z29cu_mtxmq_integral_20fivetimesPKdiS0_iPdiidd_param_4];
	cvta.to.global.u64 	%rd5, %rd2;
	cvta.to.global.u64 	%rd6, %rd3;
	cvta.to.global.u64 	%rd1, %rd4;
	mov.u32 	%r25, %ctaid.x;
	mov.u32 	%r26, %ntid.x;
	mul.lo.s32 	%r1, %r25, %r26;
	mov.u32 	%r2, %tid.x;
	add.s32 	%r3, %r1, %r2;
	mul.wide.s32 	%rd7, %r3, 8;
	add.s64 	%rd8, %rd5, %rd7;
	ld.global.f64 	%fd21, [%rd8];
	add.f64 	%fd22, %fd21, %fd21;
	sub.f64 	%fd23, %fd22, %fd21;
	add.f64 	%fd24, %fd21, %fd23;
	sub.f64 	%fd1, %fd24, %fd21;
	mul.wide.s32 	%rd9, %r22, 8;
	add.s64 	%rd10, %rd8, %rd9;
	ld.global.f64 	%fd25, [%rd10];
	add.f64 	%fd26, %fd25, %fd25;
	sub.f64 	%fd27, %fd26, %fd25;
	add.f64 	%fd28, %fd25, %fd27;
	sub.f64 	%fd2, %fd28, %fd25;
	add.s64 	%rd11, %rd10, %rd9;
	ld.global.f64 	%fd29, [%rd11];
	add.f64 	%fd30, %fd29, %fd29;
	sub.f64 	%fd31, %fd30, %fd29;
	add.f64 	%fd32, %fd29, %fd31;
	sub.f64 	%fd3, %fd32, %fd29;
	add.s64 	%rd12, %rd11, %rd9;
	ld.global.f64 	%fd33, [%rd12];
	add.f64 	%fd34, %fd33, %fd33;
	sub.f64 	%fd35, %fd34, %fd33;
	add.f64 	%fd36, %fd33, %fd35;
	sub.f64 	%fd4, %fd36, %fd33;
	add.s64 	%rd13, %rd12, %rd9;
	ld.global.f64 	%fd37, [%rd13];
	add.f64 	%fd38, %fd37, %fd37;
	sub.f64 	%fd39, %fd38, %fd37;
	add.f64 	%fd40, %fd37, %fd39;
	sub.f64 	%fd5, %fd40, %fd37;
	add.s64 	%rd14, %rd13, %rd9;
	ld.global.f64 	%fd41, [%rd14];
	add.f64 	%fd42, %fd41, %fd41;
	sub.f64 	%fd43, %fd42, %fd41;
	add.f64 	%fd44, %fd41, %fd43;
	sub.f64 	%fd6, %fd44, %fd41;
	add.s64 	%rd15, %rd14, %rd9;
	ld.global.f64 	%fd45, [%rd15];
	add.f64 	%fd46, %fd45, %fd45;
	sub.f64 	%fd47, %fd46, %fd45;
	add.f64 	%fd48, %fd45, %fd47;
	sub.f64 	%fd7, %fd48, %fd45;
	add.s64 	%rd16, %rd15, %rd9;
	ld.global.f64 	%fd49, [%rd16];
	add.f64 	%fd50, %fd49, %fd49;
	sub.f64 	%fd51, %fd50, %fd49;
	add.f64 	%fd52, %fd49, %fd51;
	sub.f64 	%fd8, %fd52, %fd49;
	add.s64 	%rd17, %rd16, %rd9;
	ld.global.f64 	%fd53, [%rd17];
	add.f64 	%fd54, %fd53, %fd53;
	sub.f64 	%fd55, %fd54, %fd53;
	add.f64 	%fd56, %fd53, %fd55;
	sub.f64 	%fd9, %fd56, %fd53;
	add.s64 	%rd18, %rd17, %rd9;
	ld.global.f64 	%fd57, [%rd18];
	add.f64 	%fd58, %fd57, %fd57;
	sub.f64 	%fd59, %fd58, %fd57;
	add.f64 	%fd60, %fd57, %fd59;
	sub.f64 	%fd10, %fd60, %fd57;
	add.s64 	%rd19, %rd18, %rd9;
	ld.global.f64 	%fd61, [%rd19];
	add.f64 	%fd62, %fd61, %fd61;
	sub.f64 	%fd63, %fd62, %fd61;
	add.f64 	%fd64, %fd61, %fd63;
	sub.f64 	%fd11, %fd64, %fd61;
	add.s64 	%rd20, %rd19, %rd9;
	ld.global.f64 	%fd65, [%rd20];
	add.f64 	%fd66, %fd65, %fd65;
	sub.f64 	%fd67, %fd66, %fd65;
	add.f64 	%fd68, %fd65, %fd67;
	sub.f64 	%fd12, %fd68, %fd65;
	add.s64 	%rd21, %rd20, %rd9;
	ld.global.f64 	%fd69, [%rd21];
	add.f64 	%fd70, %fd69, %fd69;
	sub.f64 	%fd71, %fd70, %fd69;
	add.f64 	%fd72, %fd69, %fd71;
	sub.f64 	%fd13, %fd72, %fd69;
	add.s64 	%rd22, %rd21, %rd9;
	ld.global.f64 	%fd73, [%rd22];
	add.f64 	%fd74, %fd73, %fd73;
	sub.f64 	%fd75, %fd74, %fd73;
	add.f64 	%fd76, %fd73, %fd75;
	sub.f64 	%fd14, %fd76, %fd73;
	add.s64 	%rd23, %rd22, %rd9;
	ld.global.f64 	%fd77, [%rd23];
	add.f64 	%fd78, %fd77, %fd77;
	sub.f64 	%fd79, %fd78, %fd77;
	add.f64 	%fd80, %fd77, %fd79;
	sub.f64 	%fd15, %fd80, %fd77;
	add.s64 	%rd24, %rd23, %rd9;
	ld.global.f64 	%fd81, [%rd24];
	add.f64 	%fd82, %fd81, %fd81;
	sub.f64 	%fd83, %fd82, %fd81;
	add.f64 	%fd84, %fd81, %fd83;
	sub.f64 	%fd16, %fd84, %fd81;
	add.s64 	%rd25, %rd24, %rd9;
	ld.global.f64 	%fd85, [%rd25];
	add.f64 	%fd86, %fd85, %fd85;
	sub.f64 	%fd87, %fd86, %fd85;
	add.f64 	%fd88, %fd85, %fd87;
	sub.f64 	%fd17, %fd88, %fd85;
	add.s64 	%rd26, %rd25, %rd9;
	ld.global.f64 	%fd89, [%rd26];
	add.f64 	%fd90, %fd89, %fd89;
	sub.f64 	%fd91, %fd90, %fd89;
	add.f64 	%fd92, %fd89, %fd91;
	sub.f64 	%fd18, %fd92, %fd89;
	add.s64 	%rd27, %rd26, %rd9;
	ld.global.f64 	%fd93, [%rd27];
	add.f64 	%fd94, %fd93, %fd93;
	sub.f64 	%fd95, %fd94, %fd93;
	add.f64 	%fd96, %fd93, %fd95;
	sub.f64 	%fd19, %fd96, %fd93;
	add.s64 	%rd28, %rd27, %rd9;
	ld.global.f64 	%fd97, [%rd28];
	add.f64 	%fd98, %fd97, %fd97;
	sub.f64 	%fd99, %fd98, %fd97;
	add.f64 	%fd100, %fd97, %fd99;
	sub.f64 	%fd20, %fd100, %fd97;
	bar.sync 	0;
	mul.wide.u32 	%rd29, %r2, 8;
	add.s64 	%rd30, %rd6, %rd29;
	ld.global.f64 	%fd101, [%rd30];
	shl.b32 	%r27, %r2, 3;
	mov.u32 	%r86, Bs;
	add.s32 	%r29, %r86, %r27;
	add.f64 	%fd102, %fd101, %fd101;
	sub.f64 	%fd103, %fd102, %fd101;
	add.f64 	%fd104, %fd101, %fd103;
	sub.f64 	%fd105, %fd104, %fd101;
	st.shared.f64 	[%r29], %fd105;
	mul.wide.s32 	%rd31, %r26, 8;
	add.s64 	%rd32, %rd30, %rd31;
	ld.global.f64 	%fd106, [%rd32];
	shl.b32 	%r30, %r26, 3;
	add.s32 	%r31, %r29, %r30;
	add.f64 	%fd107, %fd106, %fd106;
	sub.f64 	%fd108, %fd107, %fd106;
	add.f64 	%fd109, %fd106, %fd108;
	sub.f64 	%fd110, %fd109, %fd106;
	st.shared.f64 	[%r31], %fd110;
	add.s64 	%rd33, %rd32, %rd31;
	ld.global.f64 	%fd111, [%rd33];
	add.s32 	%r32, %r31, %r30;
	add.f64 	%fd112, %fd111, %fd111;
	sub.f64 	%fd113, %fd112, %fd111;
	add.f64 	%fd114, %fd111, %fd113;
	sub.f64 	%fd115, %fd114, %fd111;
	st.shared.f64 	[%r32], %fd115;
	add.s64 	%rd34, %rd33, %rd31;
	ld.global.f64 	%fd116, [%rd34];
	add.s32 	%r33, %r32, %r30;
	add.f64 	%fd117, %fd116, %fd116;
	sub.f64 	%fd118, %fd117, %fd116;
	add.f64 	%fd119, %fd116, %fd118;
	sub.f64 	%fd120, %fd119, %fd116;
	st.shared.f64 	[%r33], %fd120;
	bar.sync 	0;
	mov.u32 	%r34, %nctaid.x;
	add.s32 	%r35, %r34, -1;
	setp.ge.u32 	%p1, %r25, %r35;
	@%p1 bra 	$L__BB21_4;
	ld.param.u32 	%r80, [_Z29cu_mtxmq_integral_20fivetimesPKdiS0_iPdiidd_param_3];
	setp.lt.s32 	%p6, %r80, 1;
	@%p6 bra 	$L__BB21_7;
	ld.param.u32 	%r83, [_Z29cu_mtxmq_integral_20fivetimesPKdiS0_iPdiidd_param_6];
	ld.param.u32 	%r81, [_Z29cu_mtxmq_integral_20fivetimesPKdiS0_iPdiidd_param_3];
	mul.lo.s32 	%r85, %r81, %r3;
	neg.s32 	%r84, %r81;
	shl.b32 	%r6, %r83, 3;
$L__BB21_3:
	ld.shared.f64 	%fd265, [%r86];
	mul.f64 	%fd266, %fd1, %fd265;
	add.f64 	%fd267, %fd266, 0d0000000000000000;
	add.f64 	%fd268, %fd267, %fd266;
	sub.f64 	%fd269, %fd268, %fd266;
	add.f64 	%fd270, %fd269, %fd266;
	sub.f64 	%fd271, %fd270, %fd266;
	add.s32 	%r58, %r86, %r6;
	ld.shared.f64 	%fd272, [%r58];
	mul.f64 	%fd273, %fd2, %fd272;
	add.f64 	%fd274, %fd271, %fd273;
	add.f64 	%fd275, %fd274, %fd273;
	sub.f64 	%fd276, %fd275, %fd273;
	add.f64 	%fd277, %fd276, %fd273;
	sub.f64 	%fd278, %fd277, %fd273;
	add.s32 	%r59, %r58, %r6;
	ld.shared.f64 	%fd279, [%r59];
	mul.f64 	%fd280, %fd3, %fd279;
	add.f64 	%fd281, %fd278, %fd280;
	add.f64 	%fd282, %fd281, %fd280;
	sub.f64 	%fd283, %fd282, %fd280;
	add.f64 	%fd284, %fd283, %fd280;
	sub.f64 	%fd285, %fd284, %fd280;
	add.s32 	%r60, %r59, %r6;
	ld.shared.f64 	%fd286, [%r60];
	mul.f64 	%fd287, %fd4, %fd286;
	add.f64 	%fd288, %fd285, %fd287;
	add.f64 	%fd289, %fd288, %fd287;
	sub.f64 	%fd290, %fd289, %fd287;
	add.f64 	%fd291, %fd290, %fd287;
	sub.f64 	%fd292, %fd291, %fd287;
	add.s32 	%r61, %r60, %r6;
	ld.shared.f64 	%fd293, [%r61];
	mul.f64 	%fd294, %fd5, %fd293;
	add.f64 	%fd295, %fd292, %fd294;
	add.f64 	%fd296, %fd295, %fd294;
	sub.f64 	%fd297, %fd296, %fd294;
	add.f64 	%fd298, %fd297, %fd294;
	sub.f64 	%fd299, %fd298, %fd294;
	add.s32 	%r62, %r61, %r6;
	ld.shared.f64 	%fd300, [%r62];
	mul.f64 	%fd301, %fd6, %fd300;
	add.f64 	%fd302, %fd299, %fd301;
	add.f64 	%fd303, %fd302, %fd301;
	sub.f64 	%fd304, %fd303, %fd301;
	add.f64 	%fd305, %fd304, %fd301;
	sub.f64 	%fd306, %fd305, %fd301;
	add.s32 	%r63, %r62, %r6;
	ld.shared.f64 	%fd307, [%r63];
	mul.f64 	%fd308, %fd7, %fd307;
	add.f64 	%fd309, %fd306, %fd308;
	add.f64 	%fd310, %fd309, %fd308;
	sub.f64 	%fd311, %fd310, %fd308;
	add.f64 	%fd312, %fd311, %fd308;
	sub.f64 	%fd313, %fd312, %fd308;
	add.s32 	%r64, %r63, %r6;
	ld.shared.f64 	%fd314, [%r64];
	mul.f64 	%fd315, %fd8, %fd314;
	add.f64 	%fd316, %fd313, %fd315;
	add.f64 	%fd317, %fd316, %fd315;
	sub.f64 	%fd318, %fd317, %fd315;
	add.f64 	%fd319, %fd318, %fd315;
	sub.f64 	%fd320, %fd319, %fd315;
	add.s32 	%r65, %r64, %r6;
	ld.shared.f64 	%fd321, [%r65];
	mul.f64 	%fd322, %fd9, %fd321;
	add.f64 	%fd323, %fd320, %fd322;
	add.f64 	%fd324, %fd323, %fd322;
	sub.f64 	%fd325, %fd324, %fd322;
	add.f64 	%fd326, %fd325, %fd322;
	sub.f64 	%fd327, %fd326, %fd322;
	add.s32 	%r66, %r65, %r6;
	ld.shared.f64 	%fd328, [%r66];
	mul.f64 	%fd329, %fd10, %fd328;
	add.f64 	%fd330, %fd327, %fd329;
	add.f64 	%fd331, %fd330, %fd329;
	sub.f64 	%fd332, %fd331, %fd329;
	add.f64 	%fd333, %fd332, %fd329;
	sub.f64 	%fd334, %fd333, %fd329;
	add.s32 	%r67, %r66, %r6;
	ld.shared.f64 	%fd335, [%r67];
	mul.f64 	%fd336, %fd11, %fd335;
	add.f64 	%fd337, %fd334, %fd336;
	add.f64 	%fd338, %fd337, %fd336;
	sub.f64 	%fd339, %fd338, %fd336;
	add.f64 	%fd340, %fd339, %fd336;
	sub.f64 	%fd341, %fd340, %fd336;
	add.s32 	%r68, %r67, %r6;
	ld.shared.f64 	%fd342, [%r68];
	mul.f64 	%fd343, %fd12, %fd342;
	add.f64 	%fd344, %fd341, %fd343;
	add.f64 	%fd345, %fd344, %fd343;
	sub.f64 	%fd346, %fd345, %fd343;
	add.f64 	%fd347, %fd346, %fd343;
	sub.f64 	%fd348, %fd347, %fd343;
	add.s32 	%r69, %r68, %r6;
	ld.shared.f64 	%fd349, [%r69];
	mul.f64 	%fd350, %fd13, %fd349;
	add.f64 	%fd351, %fd348, %fd350;
	add.f64 	%fd352, %fd351, %fd350;
	sub.f64 	%fd353, %fd352, %fd350;
	add.f64 	%fd354, %fd353, %fd350;
	sub.f64 	%fd355, %fd354, %fd350;
	add.s32 	%r70, %r69, %r6;
	ld.shared.f64 	%fd356, [%r70];
	mul.f64 	%fd357, %fd14, %fd356;
	add.f64 	%fd358, %fd355, %fd357;
	add.f64 	%fd359, %fd358, %fd357;
	sub.f64 	%fd360, %fd359, %fd357;
	add.f64 	%fd361, %fd360, %fd357;
	sub.f64 	%fd362, %fd361, %fd357;
	add.s32 	%r71, %r70, %r6;
	ld.shared.f64 	%fd363, [%r71];
	mul.f64 	%fd364, %fd15, %fd363;
	add.f64 	%fd365, %fd362, %fd364;
	add.f64 	%fd366, %fd365, %fd364;
	sub.f64 	%fd367, %fd366, %fd364;
	add.f64 	%fd368, %fd367, %fd364;
	sub.f64 	%fd369, %fd368, %fd364;
	add.s32 	%r72, %r71, %r6;
	ld.shared.f64 	%fd370, [%r72];
	mul.f64 	%fd371, %fd16, %fd370;
	add.f64 	%fd372, %fd369, %fd371;
	add.f64 	%fd373, %fd372, %fd371;
	sub.f64 	%fd374, %fd373, %fd371;
	add.f64 	%fd375, %fd374, %fd371;
	sub.f64 	%fd376, %fd375, %fd371;
	add.s32 	%r73, %r72, %r6;
	ld.shared.f64 	%fd377, [%r73];
	mul.f64 	%fd378, %fd17, %fd377;
	add.f64 	%fd379, %fd376, %fd378;
	add.f64 	%fd380, %fd379, %fd378;
	sub.f64 	%fd381, %fd380, %fd378;
	add.f64 	%fd382, %fd381, %fd378;
	sub.f64 	%fd383, %fd382, %fd378;
	add.s32 	%r74, %r73, %r6;
	ld.shared.f64 	%fd384, [%r74];
	mul.f64 	%fd385, %fd18, %fd384;
	add.f64 	%fd386, %fd383, %fd385;
	add.f64 	%fd387, %fd386, %fd385;
	sub.f64 	%fd388, %fd387, %fd385;
	add.f64 	%fd389, %fd388, %fd385;
	sub.f64 	%fd390, %fd389, %fd385;
	add.s32 	%r75, %r74, %r6;
	ld.shared.f64 	%fd391, [%r75];
	mul.f64 	%fd392, %fd19, %fd391;
	add.f64 	%fd393, %fd390, %fd392;
	add.f64 	%fd394, %fd393, %fd392;
	sub.f64 	%fd395, %fd394, %fd392;
	add.f64 	%fd396, %fd395, %fd392;
	sub.f64 	%fd397, %fd396, %fd392;
	add.s32 	%r76, %r75, %r6;
	ld.shared.f64 	%fd398, [%r76];
	mul.f64 	%fd399, %fd20, %fd398;
	add.f64 	%fd400, %fd397, %fd399;
	add.f64 	%fd401, %fd400, %fd399;
	sub.f64 	%fd402, %fd401, %fd399;
	add.f64 	%fd403, %fd402, %fd399;
	sub.f64 	%fd404, %fd403, %fd399;
	mul.wide.u32 	%rd37, %r85, 8;
	add.s64 	%rd38, %rd1, %rd37;
	add.f64 	%fd405, %fd404, %fd404;
	sub.f64 	%fd406, %fd405, %fd404;
	add.f64 	%fd407, %fd404, %fd406;
	sub.f64 	%fd408, %fd407, %fd404;
	st.global.f64 	[%rd38], %fd408;
	bar.sync 	0;
	add.s32 	%r86, %r86, 8;
	add.s32 	%r85, %r85, 1;
	add.s32 	%r84, %r84, 1;
	setp.eq.s32 	%p7, %r84, 0;
	@%p7 bra 	$L__BB21_7;
	bra.uni 	$L__BB21_3;
$L__BB21_4:
	ld.param.u32 	%r78, [_Z29cu_mtxmq_integral_20fivetimesPKdiS0_iPdiidd_param_3];
	ld.param.u32 	%r77, [_Z29cu_mtxmq_integral_20fivetimesPKdiS0_iPdiidd_param_1];
	sub.s32 	%r36, %r77, %r1;
	setp.ge.u32 	%p2, %r2, %r36;
	setp.lt.s32 	%p3, %r78, 1;
	or.pred  	%p4, %p2, %p3;
	@%p4 bra 	$L__BB21_7;
	ld.param.u32 	%r82, [_Z29cu_mtxmq_integral_20fivetimesPKdiS0_iPdiidd_param_6];
	ld.param.u32 	%r79, [_Z29cu_mtxmq_integral_20fivetimesPKdiS0_iPdiidd_param_3];
	mul.lo.s32 	%r88, %r79, %r3;
	neg.s32 	%r87, %r79;
	shl.b32 	%r15, %r82, 3;
	mov.u32 	%r89, Bs;
$L__BB21_6:
	ld.shared.f64 	%fd121, [%r89];
	mul.f64 	%fd122, %fd1, %fd121;
	add.f64 	%fd123, %fd122, 0d0000000000000000;
	add.f64 	%fd124, %fd123, %fd122;
	sub.f64 	%fd125, %fd124, %fd122;
	add.f64 	%fd126, %fd125, %fd122;
	sub.f64 	%fd127, %fd126, %fd122;
	add.s32 	%r38, %r89, %r15;
	ld.shared.f64 	%fd128, [%r38];
	mul.f64 	%fd129, %fd2, %fd128;
	add.f64 	%fd130, %fd127, %fd129;
	add.f64 	%fd131, %fd130, %fd129;
	sub.f64 	%fd132, %fd131, %fd129;
	add.f64 	%fd133, %fd132, %fd129;
	sub.f64 	%fd134, %fd133, %fd129;
	add.s32 	%r39, %r38, %r15;
	ld.shared.f64 	%fd135, [%r39];
	mul.f64 	%fd136, %fd3, %fd135;
	add.f64 	%fd137, %fd134, %fd136;
	add.f64 	%fd138, %fd137, %fd136;
	sub.f64 	%fd139, %fd138, %fd136;
	add.f64 	%fd140, %fd139, %fd136;
	sub.f64 	%fd141, %fd140, %fd136;
	add.s32 	%r40, %r39, %r15;
	ld.shared.f64 	%fd142, [%r40];
	mul.f64 	%fd143, %fd4, %fd142;
	add.f64 	%fd144, %fd141, %fd143;
	add.f64 	%fd145, %fd144, %fd143;
	sub.f64 	%fd146, %fd145, %fd143;
	add.f64 	%fd147, %fd146, %fd143;
	sub.f64 	%fd148, %fd147, %fd143;
	add.s32 	%r41, %r40, %r15;
	ld.shared.f64 	%fd149, [%r41];
	mul.f64 	%fd150, %fd5, %fd149;
	add.f64 	%fd151, %fd148, %fd150;
	add.f64 	%fd152, %fd151, %fd150;
	sub.f64 	%fd153, %fd152, %fd150;
	add.f64 	%fd154, %fd153, %fd150;
	sub.f64 	%fd155, %fd154, %fd150;
	add.s32 	%r42, %r41, %r15;
	ld.shared.f64 	%fd156, [%r42];
	mul.f64 	%fd157, %fd6, %fd156;
	add.f64 	%fd158, %fd155, %fd157;
	add.f64 	%fd159, %fd158, %fd157;
	sub.f64 	%fd160, %fd159, %fd157;
	add.f64 	%fd161, %fd160, %fd157;
	sub.f64 	%fd162, %fd161, %fd157;
	add.s32 	%r43, %r42, %r15;
	ld.shared.f64 	%fd163, [%r43];
	mul.f64 	%fd164, %fd7, %fd163;
	add.f64 	%fd165, %fd162, %fd164;
	add.f64 	%fd166, %fd165, %fd164;
	sub.f64 	%fd167, %fd166, %fd164;
	add.f64 	%fd168, %fd167, %fd164;
	sub.f64 	%fd169, %fd168, %fd164;
	add.s32 	%r44, %r43, %r15;
	ld.shared.f64 	%fd170, [%r44];
	mul.f64 	%fd171, %fd8, %fd170;
	add.f64 	%fd172, %fd169, %fd171;
	add.f64 	%fd173, %fd172, %fd171;
	sub.f64 	%fd174, %fd173, %fd171;
	add.f64 	%fd175, %fd174, %fd171;
	sub.f64 	%fd176, %fd175, %fd171;
	add.s32 	%r45, %r44, %r15;
	ld.shared.f64 	%fd177, [%r45];
	mul.f64 	%fd178, %fd9, %fd177;
	add.f64 	%fd179, %fd176, %fd178;
	add.f64 	%fd180, %fd179, %fd178;
	sub.f64 	%fd181, %fd180, %fd178;
	add.f64 	%fd182, %fd181, %fd178;
	sub.f64 	%fd183, %fd182, %fd178;
	add.s32 	%r46, %r45, %r15;
	ld.shared.f64 	%fd184, [%r46];
	mul.f64 	%fd185, %fd10, %fd184;
	add.f64 	%fd186, %fd183, %fd185;
	add.f64 	%fd187, %fd186, %fd185;
	sub.f64 	%fd188, %fd187, %fd185;
	add.f64 	%fd189, %fd188, %fd185;
	sub.f64 	%fd190, %fd189, %fd185;
	add.s32 	%r47, %r46, %r15;
	ld.shared.f64 	%fd191, [%r47];
	mul.f64 	%fd192, %fd11, %fd191;
	add.f64 	%fd193, %fd190, %fd192;
	add.f64 	%fd194, %fd193, %fd192;
	sub.f64 	%fd195, %fd194, %fd192;
	add.f64 	%fd196, %fd195, %fd192;
	sub.f64 	%fd197, %fd196, %fd192;
	add.s32 	%r48, %r47, %r15;
	ld.shared.f64 	%fd198, [%r48];
	mul.f64 	%fd199, %fd12, %fd198;
	add.f64 	%fd200, %fd197, %fd199;
	add.f64 	%fd201, %fd200, %fd199;
	sub.f64 	%fd202, %fd201, %fd199;
	add.f64 	%fd203, %fd202, %fd199;
	sub.f64 	%fd204, %fd203, %fd199;
	add.s32 	%r49, %r48, %r15;
	ld.shared.f64 	%fd205, [%r49];
	mul.f64 	%fd206, %fd13, %fd205;
	add.f64 	%fd207, %fd204, %fd206;
	add.f64 	%fd208, %fd207, %fd206;
	sub.f64 	%fd209, %fd208, %fd206;
	add.f64 	%fd210, %fd209, %fd206;
	sub.f64 	%fd211, %fd210, %fd206;
	add.s32 	%r50, %r49, %r15;
	ld.shared.f64 	%fd212, [%r50];
	mul.f64 	%fd213, %fd14, %fd212;
	add.f64 	%fd214, %fd211, %fd213;
	add.f64 	%fd215, %fd214, %fd213;
	sub.f64 	%fd216, %fd215, %fd213;
	add.f64 	%fd217, %fd216, %fd213;
	sub.f64 	%fd218, %fd217, %fd213;
	add.s32 	%r51, %r50, %r15;
	ld.shared.f64 	%fd219, [%r51];
	mul.f64 	%fd220, %fd15, %fd219;
	add.f64 	%fd221, %fd218, %fd220;
	add.f64 	%fd222, %fd221, %fd220;
	sub.f64 	%fd223, %fd222, %fd220;
	add.f64 	%fd224, %fd223, %fd220;
	sub.f64 	%fd225, %fd224, %fd220;
	add.s32 	%r52, %r51, %r15;
	ld.shared.f64 	%fd226, [%r52];
	mul.f64 	%fd227, %fd16, %fd226;
	add.f64 	%fd228, %fd225, %fd227;
	add.f64 	%fd229, %fd228, %fd227;
	sub.f64 	%fd230, %fd229, %fd227;
	add.f64 	%fd231, %fd230, %fd227;
	sub.f64 	%fd232, %fd231, %fd227;
	add.s32 	%r53, %r52, %r15;
	ld.shared.f64 	%fd233, [%r53];
	mul.f64 	%fd234, %fd17, %fd233;
	add.f64 	%fd235, %fd232, %fd234;
	add.f64 	%fd236, %fd235, %fd234;
	sub.f64 	%fd237, %fd236, %fd234;
	add.f64 	%fd238, %fd237, %fd234;
	sub.f64 	%fd239, %fd238, %fd234;
	add.s32 	%r54, %r53, %r15;
	ld.shared.f64 	%fd240, [%r54];
	mul.f64 	%fd241, %fd18, %fd240;
	add.f64 	%fd242, %fd239, %fd241;
	add.f64 	%fd243, %fd242, %fd241;
	sub.f64 	%fd244, %fd243, %fd241;
	add.f64 	%fd245, %fd244, %fd241;
	sub.f64 	%fd246, %fd245, %fd241;
	add.s32 	%r55, %r54, %r15;
	ld.shared.f64 	%fd247, [%r55];
	mul.f64 	%fd248, %fd19, %fd247;
	add.f64 	%fd249, %fd246, %fd248;
	add.f64 	%fd250, %fd249, %fd248;
	sub.f64 	%fd251, %fd250, %fd248;
	add.f64 	%fd252, %fd251, %fd248;
	sub.f64 	%fd253, %fd252, %fd248;
	add.s32 	%r56, %r55, %r15;
	ld.shared.f64 	%fd254, [%r56];
	mul.f64 	%fd255, %fd20, %fd254;
	add.f64 	%fd256, %fd253, %fd255;
	add.f64 	%fd257, %fd256, %fd255;
	sub.f64 	%fd258, %fd257, %fd255;
	add.f64 	%fd259, %fd258, %fd255;
	sub.f64 	%fd260, %fd259, %fd255;
	mul.wide.u32 	%rd35, %r88, 8;
	add.s64 	%rd36, %rd1, %rd35;
	add.f64 	%fd261, %fd260, %fd260;
	sub.f64 	%fd262, %fd261, %fd260;
	add.f64 	%fd263, %fd260, %fd262;
	sub.f64 	%fd264, %fd263, %fd260;
	st.global.f64 	[%rd36], %fd264;
	bar.sync 	0;
	add.s32 	%r89, %r89, 8;
	add.s32 	%r88, %r88, 1;
	add.s32 	%r87, %r87, 1;
	setp.ne.s32 	%p5, %r87, 0;
	@%p5 bra 	$L__BB21_6;
$L__BB21_7:
	ret;

}
	// .globl	_Z29cu_mtxmq_integral_20ninetimesPKdiS0_iPdiidd
.visible .entry _Z29cu_mtxmq_integral_20ninetimesPKdiS0_iPdiidd(
	.param .u64 .ptr .align 1 _Z29cu_mtxmq_integral_20ninetimesPKdiS0_iPdiidd_param_0,
	.param .u32 _Z29cu_mtxmq_integral_20ninetimesPKdiS0_iPdiidd_param_1,
	.param .u64 .ptr .align 1 _Z29cu_mtxmq_integral_20ninetimesPKdiS0_iPdiidd_param_2,
	.param .u32 _Z29cu_mtxmq_integral_20ninetimesPKdiS0_iPdiidd_param_3,
	.param .u64 .ptr .align 1 _Z29cu_mtxmq_integral_20ninetimesPKdiS0_iPdiidd_param_4,
	.param .u32 _Z29cu_mtxmq_integral_20ninetimesPKdiS0_iPdiidd_param_5,
	.param .u32 _Z29cu_mtxmq_integral_20ninetimesPKdiS0_iPdiidd_param_6,
	.param .f64 _Z29cu_mtxmq_integral_20ninetimesPKdiS0_iPdiidd_param_7,
	.param .f64 _Z29cu_mtxmq_integral_20ninetimesPKdiS0_iPdiidd_param_8
)
{
	.reg .pred 	%p<8>;
	.reg .b32 	%r<90>;
	.reg .b64 	%rd<39>;
	.reg .b64 	%fd<673>;

	ld.param.u64 	%rd2, [_Z29cu_mtxmq_integral_20ninetimesPKdiS0_iPdiidd_param_0];
	ld.param.u32 	%r22, [_Z29cu_mtxmq_integral_20ninetimesPKdiS0_iPdiidd_param_1];
	ld.param.u64 	%rd3, [_Z29cu_mtxmq_integral_20ninetimesPKdiS0_iPdiidd_param_2];
	ld.param.u64 	%rd4, [_Z29cu_mtxmq_integral_20ninetimesPKdiS0_iPdiidd_param_4];
	cvta.to.global.u64 	%rd5, %rd2;
	cvta.to.global.u64 	%rd6, %rd3;
	cvta.to.global.u64 	%rd1, %rd4;
	mov.u32 	%r25, %ctaid.x;
	mov.u32 	%r26, %ntid.x;
	mul.lo.s32 	%r1, %r25, %r26;
	mov.u32 	%r2, %tid.x;
	add.s32 	%r3, %r1, %r2;
	mul.wide.s32 	%rd7, %r3, 8;
	add.s64 	%rd8, %rd5, %rd7;
	ld.global.f64 	%fd21, [%rd8];
	add.f64 	%fd22, %fd21, %fd21;
	sub.f64 	%fd23, %fd22, %fd21;
	add.f64 	%fd24, %fd21, %fd23;
	sub.f64 	%fd25, %fd24, %fd21;
	add.f64 	%fd26, %fd21, %fd25;
	sub.f64 	%fd27, %fd26, %fd21;
	add.f64 	%fd28, %fd21, %fd27;
	sub.f64 	%fd1, %fd28, %fd21;
	mul.wide.s32 	%rd9, %r22, 8;
	add.s64 	%rd10, %rd8, %rd9;
	ld.global.f64 	%fd29, [%rd10];
	add.f64 	%fd30, %fd29, %fd29;
	sub.f64 	%fd31, %fd30, %fd29;
	add.f64 	%fd32, %fd29, %fd31;
	sub.f64 	%fd33, %fd32, %fd29;
	add.f64 	%fd34, %fd29, %fd33;
	sub.f64 	%fd35, %fd34, %fd29;
	add.f64 	%fd36, %fd29, %fd35;
	sub.f64 	%fd2, %fd36, %fd29;
	add.s64 	%rd11, %rd10, %rd9;
	ld.global.f64 	%fd37, [%rd11];
	add.f64 	%fd38, %fd37, %fd37;
	sub.f64 	%fd39, %fd38, %fd37;
	add.f64 	%fd40, %fd37, %fd39;
	sub.f64 	%fd41, %fd40, %fd37;
	add.f64 	%fd42, %fd37, %fd41;
	sub.f64 	%fd43, %fd42, %fd37;
	add.f64 	%fd44, %fd37, %fd43;
	sub.f64 	%fd3, %fd44, %fd37;
	add.s64 	%rd12, %rd11, %rd9;
	ld.global.f64 	%fd45, [%rd12];
	add.f64 	%fd46, %fd45, %fd45;
	sub.f64 	%fd47, %fd46, %fd45;
	add.f64 	%fd48, %fd45, %fd47;
	sub.f64 	%fd49, %fd48, %fd45;
	add.f64 	%fd50, %fd45, %fd49;
	sub.f64 	%fd51, %fd50, %fd45;
	add.f64 	%fd52, %fd45, %fd51;
	sub.f64 	%fd4, %fd52, %fd45;
	add.s64 	%rd13, %rd12, %rd9;
	ld.global.f64 	%fd53, [%rd13];
	add.f64 	%fd54, %fd53, %fd53;
	sub.f64 	%fd55, %fd54, %fd53;
	add.f64 	%fd56, %fd53, %fd55;
	sub.f64 	%fd57, %fd56, %fd53;
	add.f64 	%fd58, %fd53, %fd57;
	sub.f64 	%fd59, %fd58, %fd53;
	add.f64 	%fd60, %fd53, %fd59;
	sub.f64 	%fd5, %fd60, %fd53;
	add.s64 	%rd14, %rd13, %rd9;
	ld.global.f64 	%fd61, [%rd14];
	add.f64 	%fd62, %fd61, %fd61;
	sub.f64 	%fd63, %fd62, %fd61;
	add.f64 	%fd64, %fd61, %fd63;
	sub.f64 	%fd65, %fd64, %fd61;
	add.f64 	%fd66, %fd61, %fd65;
	sub.f64 	%fd67, %fd66, %fd61;
	add.f64 	%fd68, %fd61, %fd67;
	sub.f64 	%fd6, %fd68, %fd61;
	add.s64 	%rd15, %rd14, %rd9;
	ld.global.f64 	%fd69, [%rd15];
	add.f64 	%fd70, %fd69, %fd69;
	sub.f64 	%fd71, %fd70, %fd69;
	add.f64 	%fd72, %fd69, %fd71;
	sub.f64 	%fd73, %fd72, %fd69;
	add.f64 	%fd74, %fd69, %fd73;
	sub.f64 	%fd75, %fd74, %fd69;
	add.f64 	%fd76, %fd69, %fd75;
	sub.f64 	%fd7, %fd76, %fd69;
	add.s64 	%rd16, %rd15, %rd9;
	ld.global.f64 	%fd77, [%rd16];
	add.f64 	%fd78, %fd77, %fd77;
	sub.f64 	%fd79, %fd78, %fd77;
	add.f64 	%fd80, %fd77, %fd79;
	sub.f64 	%fd81, %fd80, %fd77;
	add.f64 	%fd82, %fd77, %fd81;
	sub.f64 	%fd83, %fd82, %fd77;
	add.f64 	%fd84, %fd77, %fd83;
	sub.f64 	%fd8, %fd84, %fd77;
	add.s64 	%rd17, %rd16, %rd9;
	ld.global.f64 	%fd85, [%rd17];
	add.f64 	%fd86, %fd85, %fd85;
	sub.f64 	%fd87, %fd86, %fd85;
	add.f64 	%fd88, %fd85, %fd87;
	sub.f64 	%fd89, %fd88, %fd85;
	add.f64 	%fd90, %fd85, %fd89;
	sub.f64 	%fd91, %fd90, %fd85;
	add.f64 	%fd92, %fd85, %fd91;
	sub.f64 	%fd9, %fd92, %fd85;
	add.s64 	%rd18, %rd17, %rd9;
	ld.global.f64 	%fd93, [%rd18];
	add.f64 	%fd94, %fd93, %fd93;
	sub.f64 	%fd95, %fd94, %fd93;
	add.f64 	%fd96, %fd93, %fd95;
	sub.f64 	%fd97, %fd96, %fd93;
	add.f64 	%fd98, %fd93, %fd97;
	sub.f64 	%fd99, %fd98, %fd93;
	add.f64 	%fd100, %fd93, %fd99;
	sub.f64 	%fd10, %fd100, %fd93;
	add.s64 	%rd19, %rd18, %rd9;
	ld.global.f64 	%fd101, [%rd19];
	add.f64 	%fd102, %fd101, %fd101;
	sub.f64 	%fd103, %fd102, %fd101;
	add.f64 	%fd104, %fd101, %fd103;
	sub.f64 	%fd105, %fd104, %fd101;
	add.f64 	%fd106, %fd101, %fd105;
	sub.f64 	%fd107, %fd106, %fd101;
	add.f64 	%fd108, %fd101, %fd107;
	sub.f64 	%fd11, %fd108, %fd101;
	add.s64 	%rd20, %rd19, %rd9;
	ld.global.f64 	%fd109, [%rd20];
	add.f64 	%fd110, %fd109, %fd109;
	sub.f64 	%fd111, %fd110, %fd109;
	add.f64 	%fd112, %fd109, %fd111;
	sub.f64 	%fd113, %fd112, %fd109;
	add.f64 	%fd114, %fd109, %fd113;
	sub.f64 	%fd115, %fd114, %fd109;
	add.f64 	%fd116, %fd109, %fd115;
	sub.f64 	%fd12, %fd116, %fd109;
	add.s64 	%rd21, %rd20, %rd9;
	ld.global.f64 	%fd117, [%rd21];
	add.f64 	%fd118, %fd117, %fd117;
	sub.f64 	%fd119, %fd118, %fd117;
	add.f64 	%fd120, %fd117, %fd119;
	sub.f64 	%fd121, %fd120, %fd117;
	add.f64 	%fd122, %fd117, %fd121;
	sub.f64 	%fd123, %fd122, %fd117;
	add.f64 	%fd124, %fd117, %fd123;
	sub.f64 	%fd13, %fd124, %fd117;
	add.s64 	%rd22, %rd21, %rd9;
	ld.global.f64 	%fd125, [%rd22];
	add.f64 	%fd126, %fd125, %fd125;
	sub.f64 	%fd127, %fd126, %fd125;
	add.f64 	%fd128, %fd125, %fd127;
	sub.f64 	%fd129, %fd128, %fd125;
	add.f64 	%fd130, %fd125, %fd129;
	sub.f64 	%fd131, %fd130, %fd125;
	add.f64 	%fd132, %fd125, %fd131;
	sub.f64 	%fd14, %fd132, %fd125;
	add.s64 	%rd23, %rd22, %rd9;
	ld.global.f64 	%fd133, [%rd23];
	add.f64 	%fd134, %fd133, %fd133;
	sub.f64 	%fd135, %fd134, %fd133;
	add.f64 	%fd136, %fd133, %fd135;
	sub.f64 	%fd137, %fd136, %fd133;
	add.f64 	%fd138, %fd133, %fd137;
	sub.f64 	%fd139, %fd138, %fd133;
	add.f64 	%fd140, %fd133, %fd139;
	sub.f64 	%fd15, %fd140, %fd133;
	add.s64 	%rd24, %rd23, %rd9;
	ld.global.f64 	%fd141, [%rd24];
	add.f64 	%fd142, %fd141, %fd141;
	sub.f64 	%fd143, %fd142, %fd141;
	add.f64 	%fd144, %fd141, %fd143;
	sub.f64 	%fd145, %fd144, %fd141;
	add.f64 	%fd146, %fd141, %fd145;
	sub.f64 	%fd147, %fd146, %fd141;
	add.f64 	%fd148, %fd141, %fd147;
	sub.f64 	%fd16, %fd148, %fd141;
	add.s64 	%rd25, %rd24, %rd9;
	ld.global.f64 	%fd149, [%rd25];
	add.f64 	%fd150, %fd149, %fd149;
	sub.f64 	%fd151, %fd150, %fd149;
	add.f64 	%fd152, %fd149, %fd151;
	sub.f64 	%fd153, %fd152, %fd149;
	add.f64 	%fd154, %fd149, %fd153;
	sub.f64 	%fd155, %fd154, %fd149;
	add.f64 	%fd156, %fd149, %fd155;
	sub.f64 	%fd17, %fd156, %fd149;
	add.s64 	%rd26, %rd25, %rd9;
	ld.global.f64 	%fd157, [%rd26];
	add.f64 	%fd158, %fd157, %fd157;
	sub.f64 	%fd159, %fd158, %fd157;
	add.f64 	%fd160, %fd157, %fd159;
	sub.f64 	%fd161, %fd160, %fd157;
	add.f64 	%fd162, %fd157, %fd161;
	sub.f64 	%fd163, %fd162, %fd157;
	add.f64 	%fd164, %fd157, %fd163;
	sub.f64 	%fd18, %fd164, %fd157;
	add.s64 	%rd27, %rd26, %rd9;
	ld.global.f64 	%fd165, [%rd27];
	add.f64 	%fd166, %fd165, %fd165;
	sub.f64 	%fd167, %fd166, %fd165;
	add.f64 	%fd168, %fd165, %fd167;
	sub.f64 	%fd169, %fd168, %fd165;
	add.f64 	%fd170, %fd165, %fd169;
	sub.f64 	%fd171, %fd170, %fd165;
	add.f64 	%fd172, %fd165, %fd171;
	sub.f64 	%fd19, %fd172, %fd165;
	add.s64 	%rd28, %rd27, %rd9;
	ld.global.f64 	%fd173, [%rd28];
	add.f64 	%fd174, %fd173, %fd173;
	sub.f64 	%fd175, %fd174, %fd173;
	add.f64 	%fd176, %fd173, %fd175;
	sub.f64 	%fd177, %fd176, %fd173;
	add.f64 	%fd178, %fd173, %fd177;
	sub.f64 	%fd179, %fd178, %fd173;
	add.f64 	%fd180, %fd173, %fd179;
	sub.f64 	%fd20, %fd180, %fd173;
	bar.sync 	0;
	mul.wide.u32 	%rd29, %r2, 8;
	add.s64 	%rd30, %rd6, %rd29;
	ld.global.f64 	%fd181, [%rd30];
	shl.b32 	%r27, %r2, 3;
	mov.u32 	%r86, Bs;
	add.s32 	%r29, %r86, %r27;
	add.f64 	%fd182, %fd181, %fd181;
	sub.f64 	%fd183, %fd182, %fd181;
	add.f64 	%fd184, %fd181, %fd183;
	sub.f64 	%fd185, %fd184, %fd181;
	add.f64 	%fd186, %fd181, %fd185;
	sub.f64 	%fd187, %fd186, %fd181;
	add.f64 	%fd188, %fd181, %fd187;
	sub.f64 	%fd189, %fd188, %fd181;
	st.shared.f64 	[%r29], %fd189;
	mul.wide.s32 	%rd31, %r26, 8;
	add.s64 	%rd32, %rd30, %rd31;
	ld.global.f64 	%fd190, [%rd32];
	shl.b32 	%r30, %r26, 3;
	add.s32 	%r31, %r29, %r30;
	add.f64 	%fd191, %fd190, %fd190;
	sub.f64 	%fd192, %fd191, %fd190;
	add.f64 	%fd193, %fd190, %fd192;
	sub.f64 	%fd194, %fd193, %fd190;
	add.f64 	%fd195, %fd190, %fd194;
	sub.f64 	%fd196, %fd195, %fd190;
	add.f64 	%fd197, %fd190, %fd196;
	sub.f64 	%fd198, %fd197, %fd190;
	st.shared.f64 	[%r31], %fd198;
	add.s64 	%rd33, %rd32, %rd31;
	ld.global.f64 	%fd199, [%rd33];
	add.s32 	%r32, %r31, %r30;
	add.f64 	%fd200, %fd199, %fd199;
	sub.f64 	%fd201, %fd200, %fd199;
	add.f64 	%fd202, %fd199, %fd201;
	sub.f64 	%fd203, %fd202, %fd199;
	add.f64 	%fd204, %fd199, %fd203;
	sub.f64 	%fd205, %fd204, %fd199;
	add.f64 	%fd206, %fd199, %fd205;
	sub.f64 	%fd207, %fd206, %fd199;
	st.shared.f64 	[%r32], %fd207;
	add.s64 	%rd34, %rd33, %rd31;
	ld.global.f64 	%fd208, [%rd34];
	add.s32 	%r33, %r32, %r30;
	add.f64 	%fd209, %fd208, %fd208;
	sub.f64 	%fd210, %fd209, %fd208;
	add.f64 	%fd211, %fd208, %fd210;
	sub.f64 	%fd212, %fd211, %fd208;
	add.f64 	%fd213, %fd208, %fd212;
	sub.f64 	%fd214, %fd213, %fd208;
	add.f64 	%fd215, %fd208, %fd214;
	sub.f64 	%fd216, %fd215, %fd208;
	st.shared.f64 	[%r33], %fd216;
	bar.sync 	0;
	mov.u32 	%r34, %nctaid.x;
	add.s32 	%r35, %r34, -1;
	setp.ge.u32 	%p1, %r25, %r35;
	@%p1 bra 	$L__BB22_4;
	ld.param.u32 	%r80, [_Z29cu_mtxmq_integral_20ninetimesPKdiS0_iPdiidd_param_3];
	setp.lt.s32 	%p6, %r80, 1;
	@%p6 bra 	$L__BB22_7;
	ld.param.u32 	%r83, [_Z29cu_mtxmq_integral_20ninetimesPKdiS0_iPdiidd_param_6];
	ld.param.u32 	%r81, [_Z29cu_mtxmq_integral_20ninetimesPKdiS0_iPdiidd_param_3];
	mul.lo.s32 	%r85, %r81, %r3;
	neg.s32 	%r84, %r81;
	shl.b32 	%r6, %r83, 3;
$L__BB22_3:
	ld.shared.f64 	%fd445, [%r86];
	mul.f64 	%fd446, %fd1, %fd445;
	add.f64 	%fd447, %fd446, 0d0000000000000000;
	add.f64 	%fd448, %fd447, %fd446;
	sub.f64 	%fd449, %fd448, %fd446;
	add.f64 	%fd450, %fd449, %fd446;
	sub.f64 	%fd451, %fd450, %fd446;
	add.f64 	%fd452, %fd451, %fd446;
	sub.f64 	%fd453, %fd452, %fd446;
	add.f64 	%fd454, %fd453, %fd446;
	sub.f64 	%fd455, %fd454, %fd446;
	add.s32 	%r58, %r86, %r6;
	ld.shared.f64 	%fd456, [%r58];
	mul.f64 	%fd457, %fd2, %fd456;
	add.f64 	%fd458, %fd455, %fd457;
	add.f64 	%fd459, %fd458, %fd457;
	sub.f64 	%fd460, %fd459, %fd457;
	add.f64 	%fd461, %fd460, %fd457;
	sub.f64 	%fd462, %fd461, %fd457;
	add.f64 	%fd463, %fd462, %fd457;
	sub.f64 	%fd464, %fd463, %fd457;
	add.f64 	%fd465, %fd464, %fd457;
	sub.f64 	%fd466, %fd465, %fd457;
	add.s32 	%r59, %r58, %r6;
	ld.shared.f64 	%fd467, [%r59];
	mul.f64 	%fd468, %fd3, %fd467;
	add.f64 	%fd469, %fd466, %fd468;
	add.f64 	%fd470, %fd469, %fd468;
	sub.f64 	%fd471, %fd470, %fd468;
	add.f64 	%fd472, %fd471, %fd468;
	sub.f64 	%fd473, %fd472, %fd468;
	add.f64 	%fd474, %fd473, %fd468;
	sub.f64 	%fd475, %fd474, %fd468;
	add.f64 	%fd476, %fd475, %fd468;
	sub.f64 	%fd477, %fd476, %fd468;
	add.s32 	%r60, %r59, %r6;
	ld.shared.f64 	%fd478, [%r60];
	mul.f64 	%fd479, %fd4, %fd478;
	add.f64 	%fd480, %fd477, %fd479;
	add.f64 	%fd481, %fd480, %fd479;
	sub.f64 	%fd482, %fd481, %fd479;
	add.f64 	%fd483, %fd482, %fd479;
	sub.f64 	%fd484, %fd483, %fd479;
	add.f64 	%fd485, %fd484, %fd479;
	sub.f64 	%fd486, %fd485, %fd479;
	add.f64 	%fd487, %fd486, %fd479;
	sub.f64 	%fd488, %fd487, %fd479;
	add.s32 	%r61, %r60, %r6;
	ld.shared.f64 	%fd489, [%r61];
	mul.f64 	%fd490, %fd5, %fd489;
	add.f64 	%fd491, %fd488, %fd490;
	add.f64 	%fd492, %fd491, %fd490;
	sub.f64 	%fd493, %fd492, %fd490;
	add.f64 	%fd494, %fd493, %fd490;
	sub.f64 	%fd495, %fd494, %fd490;
	add.f64 	%fd496, %fd495, %fd490;
	sub.f64 	%fd497, %fd496, %fd490;
	add.f64 	%fd498, %fd497, %fd490;
	sub.f64 	%fd499, %fd498, %fd490;
	add.s32 	%r62, %r61, %r6;
	ld.shared.f64 	%fd500, [%r62];
	mul.f64 	%fd501, %fd6, %fd500;
	add.f64 	%fd502, %fd499, %fd501;
	add.f64 	%fd503, %fd502, %fd501;
	sub.f64 	%fd504, %fd503, %fd501;
	add.f64 	%fd505, %fd504, %fd501;
	sub.f64 	%fd506, %fd505, %fd501;
	add.f64 	%fd507, %fd506, %fd501;
	sub.f64 	%fd508, %fd507, %fd501;
	add.f64 	%fd509, %fd508, %fd501;
	sub.f64 	%fd510, %fd509, %fd501;
	add.s32 	%r63, %r62, %r6;
	ld.shared.f64 	%fd511, [%r63];
	mul.f64 	%fd512, %fd7, %fd511;
	add.f64 	%fd513, %fd510, %fd512;
	add.f64 	%fd514, %fd513, %fd512;
	sub.f64 	%fd515, %fd514, %fd512;
	add.f64 	%fd516, %fd515, %fd512;
	sub.f64 	%fd517, %fd516, %fd512;
	add.f64 	%fd518, %fd517, %fd512;
	sub.f64 	%fd519, %fd518, %fd512;
	add.f64 	%fd520, %fd519, %fd512;
	sub.f64 	%fd521, %fd520, %fd512;
	add.s32 	%r64, %r63, %r6;
	ld.shared.f64 	%fd522, [%r64];
	mul.f64 	%fd523, %fd8, %fd522;
	add.f64 	%fd524, %fd521, %fd523;
	add.f64 	%fd525, %fd524, %fd523;
	sub.f64 	%fd526, %fd525, %fd523;
	add.f64 	%fd527, %fd526, %fd523;
	sub.f64 	%fd528, %fd527, %fd523;
	add.f64 	%fd529, %fd528, %fd523;
	sub.f64 	%fd530, %fd529, %fd523;
	add.f64 	%fd531, %fd530, %fd523;
	sub.f64 	%fd532, %fd531, %fd523;
	add.s32 	%r65, %r64, %r6;
	ld.shared.f64 	%fd533, [%r65];
	mul.f64 	%fd534, %fd9, %fd533;
	add.f64 	%fd535, %fd532, %fd534;
	add.f64 	%fd536, %fd535, %fd534;
	sub.f64 	%fd537, %fd536, %fd534;
	add.f64 	%fd538, %fd537, %fd534;
	sub.f64 	%fd539, %fd538, %fd534;
	add.f64 	%fd540, %fd539, %fd534;
	sub.f64 	%fd541, %fd540, %fd534;
	add.f64 	%fd542, %fd541, %fd534;
	sub.f64 	%fd543, %fd542, %fd534;
	add.s32 	%r66, %r65, %r6;
	ld.shared.f64 	%fd544, [%r66];
	mul.f64 	%fd545, %fd10, %fd544;
	add.f64 	%fd546, %fd543, %fd545;
	add.f64 	%fd547, %fd546, %fd545;
	sub.f64 	%fd548, %fd547, %fd545;
	add.f64 	%fd549, %fd548, %fd545;
	sub.f64 	%fd550, %fd549, %fd545;
	add.f64 	%fd551, %fd550, %fd545;
	sub.f64 	%fd552, %fd551, %fd545;
	add.f64 	%fd553, %fd552, %fd545;
	sub.f64 	%fd554, %fd553, %fd545;
	add.s32 	%r67, %r66, %r6;
	ld.shared.f64 	%fd555, [%r67];
	mul.f64 	%fd556, %fd11, %fd555;
	add.f64 	%fd557, %fd554, %fd556;
	add.f64 	%fd558, %fd557, %fd556;
	sub.f64 	%fd559, %fd558, %fd556;
	add.f64 	%fd560, %fd559, %fd556;
	sub.f64 	%fd561, %fd560, %fd556;
	add.f64 	%fd562, %fd561, %fd556;
	sub.f64 	%fd563, %fd562, %fd556;
	add.f64 	%fd564, %fd563, %fd556;
	sub.f64 	%fd565, %fd564, %fd556;
	add.s32 	%r68, %r67, %r6;
	ld.shared.f64 	%fd566, [%r68];
	mul.f64 	%fd567, %fd12, %fd566;
	add.f64 	%fd568, %fd565, %fd567;
	add.f64 	%fd569, %fd568, %fd567;
	sub.f64 	%fd570, %fd569, %fd567;
	add.f64 	%fd571, %fd570, %fd567;
	sub.f64 	%fd572, %fd571, %fd567;
	add.f64 	%fd573, %fd572, %fd567;
	sub.f64 	%fd574, %fd573, %fd567;
	add.f64 	%fd575, %fd574, %fd567;
	sub.f64 	%fd576, %fd575, %fd567;
	add.s32 	%r69, %r68, %r6;
	ld.shared.f64 	%fd577, [%r69];
	mul.f64 	%fd578, %fd13, %fd577;
	add.f64 	%fd579, %fd576, %fd578;
	add.f64 	%fd580, %fd579, %fd578;
	sub.f64 	%fd581, %fd580, %fd578;
	add.f64 	%fd582, %fd581, %fd578;
	sub.f64 	%fd583, %fd582, %fd578;
	add.f64 	%fd584, %fd583, %fd578;
	sub.f64 	%fd585, %fd584, %fd578;
	add.f64 	%fd586, %fd585, %fd578;
	sub.f64 	%fd587, %fd586, %fd578;
	add.s32 	%r70, %r69, %r6;
	ld.shared.f64 	%fd588, [%r70];
	mul.f64 	%fd589, %fd14, %fd588;
	add.f64 	%fd590, %fd587, %fd589;
	add.f64 	%fd591, %fd590, %fd589;
	sub.f64 	%fd592, %fd591, %fd589;
	add.f64 	%fd593, %fd592, %fd589;
	sub.f64 	%fd594, %fd593, %fd589;
	add.f64 	%fd595, %fd594, %fd589;
	sub.f64 	%fd596, %fd595, %fd589;
	add.f64 	%fd597, %fd596, %fd589;
	sub.f64 	%fd598, %fd597, %fd589;
	add.s32 	%r71, %r70, %r6;
	ld.shared.f64 	%fd599, [%r71];
	mul.f64 	%fd600, %fd15, %fd599;
	add.f64 	%fd601, %fd598, %fd600;
	add.f64 	%fd602, %fd601, %fd600;
	sub.f64 	%fd603, %fd602, %fd600;
	add.f64 	%fd604, %fd603, %fd600;
	sub.f64 	%fd605, %fd604, %fd600;
	add.f64 	%fd606, %fd605, %fd600;
	sub.f64 	%fd607, %fd606, %fd600;
	add.f64 	%fd608, %fd607, %fd600;
	sub.f64 	%fd609, %fd608, %fd600;
	add.s32 	%r72, %r71, %r6;
	ld.shared.f64 	%fd610, [%r72];
	mul.f64 	%fd611, %fd16, %fd610;
	add.f64 	%fd612, %fd609, %fd611;
	add.f64 	%fd613, %fd612, %fd611;
	sub.f64 	%fd614, %fd613, %fd611;
	add.f64 	%fd615, %fd614, %fd611;
	sub.f64 	%fd616, %fd615, %fd611;
	add.f64 	%fd617, %fd616, %fd611;
	sub.f64 	%fd618, %fd617, %fd611;
	add.f64 	%fd619, %fd618, %fd611;
	sub.f64 	%fd620, %fd619, %fd611;
	add.s32 	%r73, %r72, %r6;
	ld.shared.f64 	%fd621, [%r73];
	mul.f64 	%fd622, %fd17, %fd621;
	add.f64 	%fd623, %fd620, %fd622;
	add.f64 	%fd624, %fd623, %fd622;
	sub.f64 	%fd625, %fd624, %fd622;
	add.f64 	%fd626, %fd625, %fd622;
	sub.f64 	%fd627, %fd626, %fd622;
	add.f64 	%fd628, %fd627, %fd622;
	sub.f64 	%fd629, %fd628, %fd622;
	add.f64 	%fd630, %fd629, %fd622;
	sub.f64 	%fd631, %fd630, %fd622;
	add.s32 	%r74, %r73, %r6;
	ld.shared.f64 	%fd632, [%r74];
	mul.f64 	%fd633, %fd18, %fd632;
	add.f64 	%fd634, %fd631, %fd633;
	add.f64 	%fd635, %fd634, %fd633;
	sub.f64 	%fd636, %fd635, %fd633;
	add.f64 	%fd637, %fd636, %fd633;
	sub.f64 	%fd638, %fd637, %fd633;
	add.f64 	%fd639, %fd638, %fd633;
	sub.f64 	%fd640, %fd639, %fd633;
	add.f64 	%fd641, %fd640, %fd633;
	sub.f64 	%fd642, %fd641, %fd633;
	add.s32 	%r75, %r74, %r6;
	ld.shared.f64 	%fd643, [%r75];
	mul.f64 	%fd644, %fd19, %fd643;
	add.f64 	%fd645, %fd642, %fd644;
	add.f64 	%fd646, %fd645, %fd644;
	sub.f64 	%fd647, %fd646, %fd644;
	add.f64 	%fd648, %fd647, %fd644;
	sub.f64 	%fd649, %fd648, %fd644;
	add.f64 	%fd650, %fd649, %fd644;
	sub.f64 	%fd651, %fd650, %fd644;
	add.f64 	%fd652, %fd651, %fd644;
	sub.f64 	%fd653, %fd652, %fd644;
	add.s32 	%r76, %r75, %r6;
	ld.shared.f64 	%fd654, [%r76];
	mul.f64 	%fd655, %fd20, %fd654;
	add.f64 	%fd656, %fd653, %fd655;
	add.f64 	%fd657, %fd656, %fd655;
	sub.f64 	%fd658, %fd657, %fd655;
	add.f64 	%fd659, %fd658, %fd655;
	sub.f64 	%fd660, %fd659, %fd655;
	add.f64 	%fd661, %fd660, %fd655;
	sub.f64 	%fd662, %fd661, %fd655;
	add.f64 	%fd663, %fd662, %fd655;
	sub.f64 	%fd664, %fd663, %fd655;
	mul.wide.u32 	%rd37, %r85, 8;
	add.s64 	%rd38, %rd1, %rd37;
	add.f64 	%fd665, %fd664, %fd664;
	sub.f64 	%fd666, %fd665, %fd664;
	add.f64 	%fd667, %fd664, %fd666;
	sub.f64 	%fd668, %fd667, %fd664;
	add.f64 	%fd669, %fd664, %fd668;
	sub.f64 	%fd670, %fd669, %fd664;
	add.f64 	%fd671, %fd664, %fd670;
	sub.f64 	%fd672, %fd671, %fd664;
	st.global.f64 	[%rd38], %fd672;
	bar.sync 	0;
	add.s32 	%r86, %r86, 8;
	add.s32 	%r85, %r85, 1;
	add.s32 	%r84, %r84, 1;
	setp.eq.s32 	%p7, %r84, 0;
	@%p7 bra 	$L__BB22_7;
	bra.uni 	$L__BB22_3;
$L__BB22_4:
	ld.param.u32 	%r78, [_Z29cu_mtxmq_integral_20ninetimesPKdiS0_iPdiidd_param_3];
	ld.param.u32 	%r77, [_Z29cu_mtxmq_integral_20ninetimesPKdiS0_iPdiidd_param_1];
	sub.s32 	%r36, %r77, %r1;
	setp.ge.u32 	%p2, %r2, %r36;
	setp.lt.s32 	%p3, %r78, 1;
	or.pred  	%p4, %p2, %p3;
	@%p4 bra 	$L__BB22_7;
	ld.param.u32 	%r82, [_Z29cu_mtxmq_integral_20ninetimesPKdiS0_iPdiidd_param_6];
	ld.param.u32 	%r79, [_Z29cu_mtxmq_integral_20ninetimesPKdiS0_iPdiidd_param_3];
	mul.lo.s32 	%r88, %r79, %r3;
	neg.s32 	%r87, %r79;
	shl.b32 	%r15, %r82, 3;
	mov.u32 	%r89, Bs;
$L__BB22_6:
	ld.shared.f64 	%fd217, [%r89];
	mul.f64 	%fd218, %fd1, %fd217;
	add.f64 	%fd219, %fd218, 0d0000000000000000;
	add.f64 	%fd220, %fd219, %fd218;
	sub.f64 	%fd221, %fd220, %fd218;
	add.f64 	%fd222, %fd221, %fd218;
	sub.f64 	%fd223, %fd222, %fd218;
	add.f64 	%fd224, %fd223, %fd218;
	sub.f64 	%fd225, %fd224, %fd218;
	add.f64 	%fd226, %fd225, %fd218;
	sub.f64 	%fd227, %fd226, %fd218;
	add.s32 	%r38, %r89, %r15;
	ld.shared.f64 	%fd228, [%r38];
	mul.f64 	%fd229, %fd2, %fd228;
	add.f64 	%fd230, %fd227, %fd229;
	add.f64 	%fd231, %fd230, %fd229;
	sub.f64 	%fd232, %fd231, %fd229;
	add.f64 	%fd233, %fd232, %fd229;
	sub.f64 	%fd234, %fd233, %fd229;
	add.f64 	%fd235, %fd234, %fd229;
	sub.f64 	%fd236, %fd235, %fd229;
	add.f64 	%fd237, %fd236, %fd229;
	sub.f64 	%fd238, %fd237, %fd229;
	add.s32 	%r39, %r38, %r15;
	ld.shared.f64 	%fd239, [%r39];
	mul.f64 	%fd240, %fd3, %fd239;
	add.f64 	%fd241, %fd238, %fd240;
	add.f64 	%fd242, %fd241, %fd240;
	sub.f64 	%fd243, %fd242, %fd240;
	add.f64 	%fd244, %fd243, %fd240;
	sub.f64 	%fd245, %fd244, %fd240;
	add.f64 	%fd246, %fd245, %fd240;
	sub.f64 	%fd247, %fd246, %fd240;
	add.f64 	%fd248, %fd247, %fd240;
	sub.f64 	%fd249, %fd248, %fd240;
	add.s32 	%r40, %r39, %r15;
	ld.shared.f64 	%fd250, [%r40];
	mul.f64 	%fd251, %fd4, %fd250;
	add.f64 	%fd252, %fd249, %fd251;
	add.f64 	%fd253, %fd252, %fd251;
	sub.f64 	%fd254, %fd253, %fd251;
	add.f64 	%fd255, %fd254, %fd251;
	sub.f64 	%fd256, %fd255, %fd251;
	add.f64 	%fd257, %fd256, %fd251;
	sub.f64 	%fd258, %fd257, %fd251;
	add.f64 	%fd259, %fd258, %fd251;
	sub.f64 	%fd260, %fd259, %fd251;
	add.s32 	%r41, %r40, %r15;
	ld.shared.f64 	%fd261, [%r41];
	mul.f64 	%fd262, %fd5, %fd261;
	add.f64 	%fd263, %fd260, %fd262;
	add.f64 	%fd264, %fd263, %fd262;
	sub.f64 	%fd265, %fd264, %fd262;
	add.f64 	%fd266, %fd265, %fd262;
	sub.f64 	%fd267, %fd266, %fd262;
	add.f64 	%fd268, %fd267, %fd262;
	sub.f64 	%fd269, %fd268, %fd262;
	add.f64 	%fd270, %fd269, %fd262;
	sub.f64 	%fd271, %fd270, %fd262;
	add.s32 	%r42, %r41, %r15;
	ld.shared.f64 	%fd272, [%r42];
	mul.f64 	%fd273, %fd6, %fd272;
	add.f64 	%fd274, %fd271, %fd273;
	add.f64 	%fd275, %fd274, %fd273;
	sub.f64 	%fd276, %fd275, %fd273;
	add.f64 	%fd277, %fd276, %fd273;
	sub.f64 	%fd278, %fd277, %fd273;
	add.f64 	%fd279, %fd278, %fd273;
	sub.f64 	%fd280, %fd279, %fd273;
	add.f64 	%fd281, %fd280, %fd273;
	sub.f64 	%fd282, %fd281, %fd273;
	add.s32 	%r43, %r42, %r15;
	ld.shared.f64 	%fd283, [%r43];
	mul.f64 	%fd284, %fd7, %fd283;
	add.f64 	%fd285, %fd282, %fd284;
	add.f64 	%fd286, %fd285, %fd284;
	sub.f64 	%fd287, %fd286, %fd284;
	add.f64 	%fd288, %fd287, %fd284;
	sub.f64 	%fd289, %fd288, %fd284;
	add.f64 	%fd290, %fd289, %fd284;
	sub.f64 	%fd291, %fd290, %fd284;
	add.f64 	%fd292, %fd291, %fd284;
	sub.f64 	%fd293, %fd292, %fd284;
	add.s32 	%r44, %r43, %r15;
	ld.shared.f64 	%fd294, [%r44];
	mul.f64 	%fd295, %fd8, %fd294;
	add.f64 	%fd296, %fd293, %fd295;
	add.f64 	%fd297, %fd296, %fd295;
	sub.f64 	%fd298, %fd297, %fd295;
	add.f64 	%fd299, %fd298, %fd295;
	sub.f64 	%fd300, %fd299, %fd295;
	add.f64 	%fd301, %fd300, %fd295;
	sub.f64 	%fd302, %fd301, %fd295;
	add.f64 	%fd303, %fd302, %fd295;
	sub.f64 	%fd304, %fd303, %fd295;
	add.s32 	%r45, %r44, %r15;
	ld.shared.f64 	%fd305, [%r45];
	mul.f64 	%fd306, %fd9, %fd305;
	add.f64 	%fd307, %fd304, %fd306;
	add.f64 	%fd308, %fd307, %fd306;
	sub.f64 	%fd309, %fd308, %fd306;
	add.f64 	%fd310, %fd309, %fd306;
	sub.f64 	%fd311, %fd310, %fd306;
	add.f64 	%fd312, %fd311, %fd306;
	sub.f64 	%fd313, %fd312, %fd306;
	add.f64 	%fd314, %fd313, %fd306;
	sub.f64 	%fd315, %fd314, %fd306;
	add.s32 	%r46, %r45, %r15;
	ld.shared.f64 	%fd316, [%r46];
	mul.f64 	%fd317, %fd10, %fd316;
	add.f64 	%fd318, %fd315, %fd317;
	add.f64 	%fd319, %fd318, %fd317;
	sub.f64 	%fd320, %fd319, %fd317;
	add.f64 	%fd321, %fd320, %fd317;
	sub.f64 	%fd322, %fd321, %fd317;
	add.f64 	%fd323, %fd322, %fd317;
	sub.f64 	%fd324, %fd323, %fd317;
	add.f64 	%fd325, %fd324, %fd317;
	sub.f64 	%fd326, %fd325, %fd317;
	add.s32 	%r47, %r46, %r15;
	ld.shared.f64 	%fd327, [%r47];
	mul.f64 	%fd328, %fd11, %fd327;
	add.f64 	%fd329, %fd326, %fd328;
	add.f64 	%fd330, %fd329, %fd328;
	sub.f64 	%fd331, %fd330, %fd328;
	add.f64 	%fd332, %fd331, %fd328;
	sub.f64 	%fd333, %fd332, %fd328;
	add.f64 	%fd334, %fd333, %fd328;
	sub.f64 	%fd335, %fd334, %fd328;
	add.f64 	%fd336, %fd335, %fd328;
	sub.f64 	%fd337, %fd336, %fd328;
	add.s32 	%r48, %r47, %r15;
	ld.shared.f64 	%fd338, [%r48];
	mul.f64 	%fd339, %fd12, %fd338;
	add.f64 	%fd340, %fd337, %fd339;
	add.f64 	%fd341, %fd340, %fd339;
	sub.f64 	%fd342, %fd341, %fd339;
	add.f64 	%fd343, %fd342, %fd339;
	sub.f64 	%fd344, %fd343, %fd339;
	add.f64 	%fd345, %fd344, %fd339;
	sub.f64 	%fd346, %fd345, %fd339;
	add.f64 	%fd347, %fd346, %fd339;
	sub.f64 	%fd348, %fd347, %fd339;
	add.s32 	%r49, %r48, %r15;
	ld.shared.f64 	%fd349, [%r49];
	mul.f64 	%fd350, %fd13, %fd349;
	add.f64 	%fd351, %fd348, %fd350;
	add.f64 	%fd352, %fd351, %fd350;
	sub.f64 	%fd353, %fd352, %fd350;
	add.f64 	%fd354, %fd353, %fd350;
	sub.f64 	%fd355, %fd354, %fd350;
	add.f64 	%fd356, %fd355, %fd350;
	sub.f64 	%fd357, %fd356, %fd350;
	add.f64 	%fd358, %fd357, %fd350;
	sub.f64 	%fd359, %fd358, %fd350;
	add.s32 	%r50, %r49, %r15;
	ld.shared.f64 	%fd360, [%r50];
	mul.f64 	%fd361, %fd14, %fd360;
	add.f64 	%fd362, %fd359, %fd361;
	add.f64 	%fd363, %fd362, %fd361;
	sub.f64 	%fd364, %fd363, %fd361;
	add.f64 	%fd365, %fd364, %fd361;
	sub.f64 	%fd366, %fd365, %fd361;
	add.f64 	%fd367, %fd366, %fd361;
	sub.f64 	%fd368, %fd367, %fd361;
	add.f64 	%fd369, %fd368, %fd361;
	sub.f64 	%fd370, %fd369, %fd361;
	add.s32 	%r51, %r50, %r15;
	ld.shared.f64 	%fd371, [%r51];
	mul.f64 	%fd372, %fd15, %fd371;
	add.f64 	%fd373, %fd370, %fd372;
	add.f64 	%fd374, %fd373, %fd372;
	sub.f64 	%fd375, %fd374, %fd372;
	add.f64 	%fd376, %fd375, %fd372;
	sub.f64 	%fd377, %fd376, %fd372;
	add.f64 	%fd378, %fd377, %fd372;
	sub.f64 	%fd379, %fd378, %fd372;
	add.f64 	%fd380, %fd379, %fd372;
	sub.f64 	%fd381, %fd380, %fd372;
	add.s32 	%r52, %r51, %r15;
	ld.shared.f64 	%fd382, [%r52];
	mul.f64 	%fd383, %fd16, %fd382;
	add.f64 	%fd384, %fd381, %fd383;
	add.f64 	%fd385, %fd384, %fd383;
	sub.f64 	%fd386, %fd385, %fd383;
	add.f64 	%fd387, %fd386, %fd383;
	sub.f64 	%fd388, %fd387, %fd383;
	add.f64 	%fd389, %fd388, %fd383;
	sub.f64 	%fd390, %fd389, %fd383;
	add.f64 	%fd391, %fd390, %fd383;
	sub.f64 	%fd392, %fd391, %fd383;
	add.s32 	%r53, %r52, %r15;
	ld.shared.f64 	%fd393, [%r53];
	mul.f64 	%fd394, %fd17, %fd393;
	add.f64 	%fd395, %fd392, %fd394;
	add.f64 	%fd396, %fd395, %fd394;
	sub.f64 	%fd397, %fd396, %fd394;
	add.f64 	%fd398, %fd397, %fd394;
	sub.f64 	%fd399, %fd398, %fd394;
	add.f64 	%fd400, %fd399, %fd394;
	sub.f64 	%fd401, %fd400, %fd394;
	add.f64 	%fd402, %fd401, %fd394;
	sub.f64 	%fd403, %fd402, %fd394;
	add.s32 	%r54, %r53, %r15;
	ld.shared.f64 	%fd404, [%r54];
	mul.f64 	%fd405, %fd18, %fd404;
	add.f64 	%fd406, %fd403, %fd405;
	add.f64 	%fd407, %fd406, %fd405;
	sub.f64 	%fd408, %fd407, %fd405;
	add.f64 	%fd409, %fd408, %fd405;
	sub.f64 	%fd410, %fd409, %fd405;
	add.f64 	%fd411, %fd410, %fd405;
	sub.f64 	%fd412, %fd411, %fd405;
	add.f64 	%fd413, %fd412, %fd405;
	sub.f64 	%fd414, %fd413, %fd405;
	add.s32 	%r55, %r54, %r15;
	ld.shared.f64 	%fd415, [%r55];
	mul.f64 	%fd416, %fd19, %fd415;
	add.f64 	%fd417, %fd414, %fd416;
	add.f64 	%fd418, %fd417, %fd416;
	sub.f64 	%fd419, %fd418, %fd416;
	add.f64 	%fd420, %fd419, %fd416;
	sub.f64 	%fd421, %fd420, %fd416;
	add.f64 	%fd422, %fd421, %fd416;
	sub.f64 	%fd423, %fd422, %fd416;
	add.f64 	%fd424, %fd423, %fd416;
	sub.f64 	%fd425, %fd424, %fd416;
	add.s32 	%r56, %r55, %r15;
	ld.shared.f64 	%fd426, [%r56];
	mul.f64 	%fd427, %fd20, %fd426;
	add.f64 	%fd428, %fd425, %fd427;
	add.f64 	%fd429, %fd428, %fd427;
	sub.f64 	%fd430, %fd429, %fd427;
	add.f64 	%fd431, %fd430, %fd427;
	sub.f64 	%fd432, %fd431, %fd427;
	add.f64 	%fd433, %fd432, %fd427;
	sub.f64 	%fd434, %fd433, %fd427;
	add.f64 	%fd435, %fd434, %fd427;
	sub.f64 	%fd436, %fd435, %fd427;
	mul.wide.u32 	%rd35, %r88, 8;
	add.s64 	%rd36, %rd1, %rd35;
	add.f64 	%fd437, %fd436, %fd436;
	sub.f64 	%fd438, %fd437, %fd436;
	add.f64 	%fd439, %fd436, %fd438;
	sub.f64 	%fd440, %fd439, %fd436;
	add.f64 	%fd441, %fd436, %fd440;
	sub.f64 	%fd442, %fd441, %fd436;
	add.f64 	%fd443, %fd436, %fd442;
	sub.f64 	%fd444, %fd443, %fd436;
	st.global.f64 	[%rd36], %fd444;
	bar.sync 	0;
	add.s32 	%r89, %r89, 8;
	add.s32 	%r88, %r88, 1;
	add.s32 	%r87, %r87, 1;
	setp.ne.s32 	%p5, %r87, 0;
	@%p5 bra 	$L__BB22_6;
$L__BB22_7:
	ret;

}
	// .globl	_Z32cu_mtxmq_integral_20hundredtimesPKdiS0_iPdiidd
.visible .entry _Z32cu_mtxmq_integral_20hundredtimesPKdiS0_iPdiidd(
	.param .u64 .ptr .align 1 _Z32cu_mtxmq_integral_20hundredtimesPKdiS0_iPdiidd_param_0,
	.param .u32 _Z32cu_mtxmq_integral_20hundredtimesPKdiS0_iPdiidd_param_1,
	.param .u64 .ptr .align 1 _Z32cu_mtxmq_integral_20hundredtimesPKdiS0_iPdiidd_param_2,
	.param .u32 _Z32cu_mtxmq_integral_20hundredtimesPKdiS0_iPdiidd_param_3,
	.param .u64 .ptr .align 1 _Z32cu_mtxmq_integral_20hundredtimesPKdiS0_iPdiidd_param_4,
	.param .u32 _Z32cu_mtxmq_integral_20hundredtimesPKdiS0_iPdiidd_param_5,
	.param .u32 _Z32cu_mtxmq_integral_20hundredtimesPKdiS0_iPdiidd_param_6,
	.param .f64 _Z32cu_mtxmq_integral_20hundredtimesPKdiS0_iPdiidd_param_7,
	.param .f64 _Z32cu_mtxmq_integral_20hundredtimesPKdiS0_iPdiidd_param_8
)
{
	.local .align 16 .b8 	__local_depot23[160];
	.reg .b64 	%SP;
	.reg .b64 	%SPL;
	.reg .pred 	%p<9>;
	.reg .b32 	%r<72>;
	.reg .b64 	%rd<42>;
	.reg .b64 	%fd<2189>;

	mov.u64 	%SPL, __local_depot23;
	ld.param.u64 	%rd6, [_Z32cu_mtxmq_integral_20hundredtimesPKdiS0_iPdiidd_param_0];
	ld.param.u32 	%r15, [_Z32cu_mtxmq_integral_20hundredtimesPKdiS0_iPdiidd_param_1];
	ld.param.u64 	%rd7, [_Z32cu_mtxmq_integral_20hundredtimesPKdiS0_iPdiidd_param_2];
	ld.param.u64 	%rd5, [_Z32cu_mtxmq_integral_20hundredtimesPKdiS0_iPdiidd_param_4];
	cvta.to.global.u64 	%rd1, %rd5;
	add.u64 	%rd2, %SPL, 0;
	mov.u32 	%r18, %ctaid.x;
	mov.u32 	%r19, %ntid.x;
	mul.lo.s32 	%r1, %r18, %r19;
	mov.u32 	%r2, %tid.x;
	add.s32 	%r3, %r1, %r2;
	cvta.to.global.u64 	%rd9, %rd7;
	cvta.to.global.u64 	%rd10, %rd6;
	mul.wide.s32 	%rd11, %r3, 8;
	add.s64 	%rd12, %rd10, %rd11;
	ld.global.f64 	%fd1, [%rd12];
	mul.wide.s32 	%rd13, %r15, 8;
	add.s64 	%rd14, %rd12, %rd13;
	ld.global.f64 	%fd2, [%rd14];
	st.local.v2.f64 	[%rd2], {%fd1, %fd2};
	add.s64 	%rd15, %rd14, %rd13;
	ld.global.f64 	%fd3, [%rd15];
	add.s64 	%rd16, %rd15, %rd13;
	ld.global.f64 	%fd4, [%rd16];
	st.local.v2.f64 	[%rd2+16], {%fd3, %fd4};
	add.s64 	%rd17, %rd16, %rd13;
	ld.global.f64 	%fd5, [%rd17];
	add.s64 	%rd18, %rd17, %rd13;
	ld.global.f64 	%fd6, [%rd18];
	st.local.v2.f64 	[%rd2+32], {%fd5, %fd6};
	add.s64 	%rd19, %rd18, %rd13;
	ld.global.f64 	%fd7, [%rd19];
	add.s64 	%rd20, %rd19, %rd13;
	ld.global.f64 	%fd8, [%rd20];
	st.local.v2.f64 	[%rd2+48], {%fd7, %fd8};
	add.s64 	%rd21, %rd20, %rd13;
	ld.global.f64 	%fd9, [%rd21];
	add.s64 	%rd22, %rd21, %rd13;
	ld.global.f64 	%fd10, [%rd22];
	st.local.v2.f64 	[%rd2+64], {%fd9, %fd10};
	add.s64 	%rd23, %rd22, %rd13;
	ld.global.f64 	%fd11, [%rd23];
	add.s64 	%rd24, %rd23, %rd13;
	ld.global.f64 	%fd12, [%rd24];
	st.local.v2.f64 	[%rd2+80], {%fd11, %fd12};
	add.s64 	%rd25, %rd24, %rd13;
	ld.global.f64 	%fd13, [%rd25];
	add.s64 	%rd26, %rd25, %rd13;
	ld.global.f64 	%fd14, [%rd26];
	st.local.v2.f64 	[%rd2+96], {%fd13, %fd14};
	add.s64 	%rd27, %rd26, %rd13;
	ld.global.f64 	%fd15, [%rd27];
	add.s64 	%rd28, %rd27, %rd13;
	ld.global.f64 	%fd16, [%rd28];
	st.local.v2.f64 	[%rd2+112], {%fd15, %fd16};
	add.s64 	%rd29, %rd28, %rd13;
	ld.global.f64 	%fd17, [%rd29];
	add.s64 	%rd30, %rd29, %rd13;
	ld.global.f64 	%fd18, [%rd30];
	st.local.v2.f64 	[%rd2+128], {%fd17, %fd18};
	add.s64 	%rd31, %rd30, %rd13;
	ld.global.f64 	%fd19, [%rd31];
	add.s64 	%rd32, %rd31, %rd13;
	ld.global.f64 	%fd20, [%rd32];
	st.local.v2.f64 	[%rd2+144], {%fd19, %fd20};
	mul.wide.u32 	%rd33, %r2, 8;
	add.s64 	%rd34, %rd9, %rd33;
	ld.global.f64 	%fd23, [%rd34];
	shl.b32 	%r20, %r2, 3;
	mov.u32 	%r21, Bs;
	add.s32 	%r22, %r21, %r20;
	st.shared.f64 	[%r22], %fd23;
	bar.sync 	0;
	mov.u32 	%r23, %nctaid.x;
	add.s32 	%r24, %r23, -1;
	setp.ge.u32 	%p1, %r18, %r24;
	@%p1 bra 	$L__BB23_6;
	ld.param.u32 	%r63, [_Z32cu_mtxmq_integral_20hundredtimesPKdiS0_iPdiidd_param_3];
	setp.lt.s32 	%p6, %r63, 1;
	@%p6 bra 	$L__BB23_9;
	ld.param.u32 	%r67, [_Z32cu_mtxmq_integral_20hundredtimesPKdiS0_iPdiidd_param_6];
	ld.param.u32 	%r64, [_Z32cu_mtxmq_integral_20hundredtimesPKdiS0_iPdiidd_param_3];
	mul.lo.s32 	%r4, %r64, %r3;
	shl.b32 	%r5, %r67, 3;
	mov.b32 	%r68, 0;
$L__BB23_3:
	shl.b32 	%r57, %r68, 3;
	add.s32 	%r69, %r21, %r57;
	mov.f64 	%fd2188, 0d0000000000000000;
	mov.b32 	%r70, 0;
	mov.u64 	%rd41, %rd2;
$L__BB23_4:
	ld.local.f64 	%fd2085, [%rd41];
	ld.shared.f64 	%fd2086, [%r69];
	mul.f64 	%fd2087, %fd2085, %fd2086;
	add.f64 	%fd2088, %fd2188, %fd2087;
	add.f64 	%fd2089, %fd2088, %fd2087;
	sub.f64 	%fd2090, %fd2089, %fd2087;
	add.f64 	%fd2091, %fd2090, %fd2087;
	sub.f64 	%fd2092, %fd2091, %fd2087;
	add.f64 	%fd2093, %fd2092, %fd2087;
	sub.f64 	%fd2094, %fd2093, %fd2087;
	add.f64 	%fd2095, %fd2094, %fd2087;
	sub.f64 	%fd2096, %fd2095, %fd2087;
	add.f64 	%fd2097, %fd2096, %fd2087;
	sub.f64 	%fd2098, %fd2097, %fd2087;
	add.f64 	%fd2099, %fd2098, %fd2087;
	sub.f64 	%fd2100, %fd2099, %fd2087;
	add.f64 	%fd2101, %fd2100, %fd2087;
	sub.f64 	%fd2102, %fd2101, %fd2087;
	add.f64 	%fd2103, %fd2102, %fd2087;
	sub.f64 	%fd2104, %fd2103, %fd2087;
	add.f64 	%fd2105, %fd2104, %fd2087;
	sub.f64 	%fd2106, %fd2105, %fd2087;
	add.f64 	%fd2107, %fd2106, %fd2087;
	sub.f64 	%fd2108, %fd2107, %fd2087;
	add.f64 	%fd2109, %fd2108, %fd2087;
	sub.f64 	%fd2110, %fd2109, %fd2087;
	add.f64 	%fd2111, %fd2110, %fd2087;
	sub.f64 	%fd2112, %fd2111, %fd2087;
	add.f64 	%fd2113, %fd2112, %fd2087;
	sub.f64 	%fd2114, %fd2113, %fd2087;
	add.f64 	%fd2115, %fd2114, %fd2087;
	sub.f64 	%fd2116, %fd2115, %fd2087;
	add.f64 	%fd2117, %fd2116, %fd2087;
	sub.f64 	%fd2118, %fd2117, %fd2087;
	add.f64 	%fd2119, %fd2118, %fd2087;
	sub.f64 	%fd2120, %fd2119, %fd2087;
	add.f64 	%fd2121, %fd2120, %fd2087;
	sub.f64 	%fd2122, %fd2121, %fd2087;
	add.f64 	%fd2123, %fd2122, %fd2087;
	sub.f64 	%fd2124, %fd2123, %fd2087;
	add.f64 	%fd2125, %fd2124, %fd2087;
	sub.f64 	%fd2126, %fd2125, %fd2087;
	add.f64 	%fd2127, %fd2126, %fd2087;
	sub.f64 	%fd2128, %fd2127, %fd2087;
	add.f64 	%fd2129, %fd2128, %fd2087;
	sub.f64 	%fd2130, %fd2129, %fd2087;
	add.f64 	%fd2131, %fd2130, %fd2087;
	sub.f64 	%fd2132, %fd2131, %fd2087;
	add.f64 	%fd2133, %fd2132, %fd2087;
	sub.f64 	%fd2134, %fd2133, %fd2087;
	add.f64 	%fd2135, %fd2134, %fd2087;
	sub.f64 	%fd2136, %fd2135, %fd2087;
	add.f64 	%fd2137, %fd2136, %fd2087;
	sub.f64 	%fd2138, %fd2137, %fd2087;
	add.f64 	%fd2139, %fd2138, %fd2087;
	sub.f64 	%fd2140, %fd2139, %fd2087;
	add.f64 	%fd2141, %fd2140, %fd2087;
	sub.f64 	%fd2142, %fd2141, %fd2087;
	add.f64 	%fd2143, %fd2142, %fd2087;
	sub.f64 	%fd2144, %fd2143, %fd2087;
	add.f64 	%fd2145, %fd2144, %fd2087;
	sub.f64 	%fd2146, %fd2145, %fd2087;
	add.f64 	%fd2147, %fd2146, %fd2087;
	sub.f64 	%fd2148, %fd2147, %fd2087;
	add.f64 	%fd2149, %fd2148, %fd2087;
	sub.f64 	%fd2150, %fd2149, %fd2087;
	add.f64 	%fd2151, %fd2150, %fd2087;
	sub.f64 	%fd2152, %fd2151, %fd2087;
	add.f64 	%fd2153, %fd2152, %fd2087;
	sub.f64 	%fd2154, %fd2153, %fd2087;
	add.f64 	%fd2155, %fd2154, %fd2087;
	sub.f64 	%fd2156, %fd2155, %fd2087;
	add.f64 	%fd2157, %fd2156, %fd2087;
	sub.f64 	%fd2158, %fd2157, %fd2087;
	add.f64 	%fd2159, %fd2158, %fd2087;
	sub.f64 	%fd2160, %fd2159, %fd2087;
	add.f64 	%fd2161, %fd2160, %fd2087;
	sub.f64 	%fd2162, %fd2161, %fd2087;
	add.f64 	%fd2163, %fd2162, %fd2087;
	sub.f64 	%fd2164, %fd2163, %fd2087;
	add.f64 	%fd2165, %fd2164, %fd2087;
	sub.f64 	%fd2166, %fd2165, %fd2087;
	add.f64 	%fd2167, %fd2166, %fd2087;
	sub.f64 	%fd2168, %fd2167, %fd2087;
	add.f64 	%fd2169, %fd2168, %fd2087;
	sub.f64 	%fd2170, %fd2169, %fd2087;
	add.f64 	%fd2171, %fd2170, %fd2087;
	sub.f64 	%fd2172, %fd2171, %fd2087;
	add.f64 	%fd2173, %fd2172, %fd2087;
	sub.f64 	%fd2174, %fd2173, %fd2087;
	add.f64 	%fd2175, %fd2174, %fd2087;
	sub.f64 	%fd2176, %fd2175, %fd2087;
	add.f64 	%fd2177, %fd2176, %fd2087;
	sub.f64 	%fd2178, %fd2177, %fd2087;
	add.f64 	%fd2179, %fd2178, %fd2087;
	sub.f64 	%fd2180, %fd2179, %fd2087;
	add.f64 	%fd2181, %fd2180, %fd2087;
	sub.f64 	%fd2182, %fd2181, %fd2087;
	add.f64 	%fd2183, %fd2182, %fd2087;
	sub.f64 	%fd2184, %fd2183, %fd2087;
	add.f64 	%fd2185, %fd2184, %fd2087;
	sub.f64 	%fd2186, %fd2185, %fd2087;
	add.f64 	%fd2187, %fd2186, %fd2087;
	sub.f64 	%fd2188, %fd2187, %fd2087;
	add.s32 	%r70, %r70, 1;
	add.s32 	%r69, %r69, %r5;
	add.s64 	%rd41, %rd41, 8;
	setp.ne.s32 	%p7, %r70, 20;
	@%p7 bra 	$L__BB23_4;
	ld.param.u32 	%r65, [_Z32cu_mtxmq_integral_20hundredtimesPKdiS0_iPdiidd_param_3];
	add.s32 	%r59, %r68, %r4;
	mul.wide.s32 	%rd38, %r59, 8;
	add.s64 	%rd39, %rd1, %rd38;
	st.global.f64 	[%rd39], %fd2188;
	bar.sync 	0;
	add.s32 	%r68, %r68, 1;
	setp.eq.s32 	%p8, %r68, %r65;
	@%p8 bra 	$L__BB23_9;
	bra.uni 	$L__BB23_3;
$L__BB23_6:
	ld.param.u32 	%r61, [_Z32cu_mtxmq_integral_20hundredtimesPKdiS0_iPdiidd_param_3];
	ld.param.u32 	%r60, [_Z32cu_mtxmq_integral_20hundredtimesPKdiS0_iPdiidd_param_1];
	sub.s32 	%r25, %r60, %r1;
	setp.ge.u32 	%p2, %r2, %r25;
	setp.lt.s32 	%p3, %r61, 1;
	or.pred  	%p4, %p2, %p3;
	@%p4 bra 	$L__BB23_9;
	mov.b32 	%r71, 0;
$L__BB23_8:
	ld.param.u32 	%r66, [_Z32cu_mtxmq_integral_20hundredtimesPKdiS0_iPdiidd_param_6];
	ld.param.u64 	%rd40, [_Z32cu_mtxmq_integral_20hundredtimesPKdiS0_iPdiidd_param_4];
	ld.param.u32 	%r62, [_Z32cu_mtxmq_integral_20hundredtimesPKdiS0_iPdiidd_param_3];
	shl.b32 	%r27, %r71, 3;
	add.s32 	%r29, %r21, %r27;
	ld.shared.f64 	%fd24, [%r29];
	mul.f64 	%fd25, %fd1, %fd24;
	add.f64 	%fd26, %fd25, 0d0000000000000000;
	add.f64 	%fd27, %fd26, %fd25;
	sub.f64 	%fd28, %fd27, %fd25;
	add.f64 	%fd29, %fd28, %fd25;
	sub.f64 	%fd30, %fd29, %fd25;
	add.f64 	%fd31, %fd30, %fd25;
	sub.f64 	%fd32, %fd31, %fd25;
	add.f64 	%fd33, %fd32, %fd25;
	sub.f64 	%fd34, %fd33, %fd25;
	add.f64 	%fd35, %fd34, %fd25;
	sub.f64 	%fd36, %fd35, %fd25;
	add.f64 	%fd37, %fd36, %fd25;
	sub.f64 	%fd38, %fd37, %fd25;
	add.f64 	%fd39, %fd38, %fd25;
	sub.f64 	%fd40, %fd39, %fd25;
	add.f64 	%fd41, %fd40, %fd25;
	sub.f64 	%fd42, %fd41, %fd25;
	add.f64 	%fd43, %fd42, %fd25;
	sub.f64 	%fd44, %fd43, %fd25;
	add.f64 	%fd45, %fd44, %fd25;
	sub.f64 	%fd46, %fd45, %fd25;
	add.f64 	%fd47, %fd46, %fd25;
	sub.f64 	%fd48, %fd47, %fd25;
	add.f64 	%fd49, %fd48, %fd25;
	sub.f64 	%fd50, %fd49, %fd25;
	add.f64 	%fd51, %fd50, %fd25;
	sub.f64 	%fd52, %fd51, %fd25;
	add.f64 	%fd53, %fd52, %fd25;
	sub.f64 	%fd54, %fd53, %fd25;
	add.f64 	%fd55, %fd54, %fd25;
	sub.f64 	%fd56, %fd55, %fd25;
	add.f64 	%fd57, %fd56, %fd25;
	sub.f64 	%fd58, %fd57, %fd25;
	add.f64 	%fd59, %fd58, %fd25;
	sub.f64 	%fd60, %fd59, %fd25;
	add.f64 	%fd61, %fd60, %fd25;
	sub.f64 	%fd62, %fd61, %fd25;
	add.f64 	%fd63, %fd62, %fd25;
	sub.f64 	%fd64, %fd63, %fd25;
	add.f64 	%fd65, %fd64, %fd25;
	sub.f64 	%fd66, %fd65, %fd25;
	add.f64 	%fd67, %fd66, %fd25;
	sub.f64 	%fd68, %fd67, %fd25;
	add.f64 	%fd69, %fd68, %fd25;
	sub.f64 	%fd70, %fd69, %fd25;
	add.f64 	%fd71, %fd70, %fd25;
	sub.f64 	%fd72, %fd71, %fd25;
	add.f64 	%fd73, %fd72, %fd25;
	sub.f64 	%fd74, %fd73, %fd25;
	add.f64 	%fd75, %fd74, %fd25;
	sub.f64 	%fd76, %fd75, %fd25;
	add.f64 	%fd77, %fd76, %fd25;
	sub.f64 	%fd78, %fd77, %fd25;
	add.f64 	%fd79, %fd78, %fd25;
	sub.f64 	%fd80, %fd79, %fd25;
	add.f64 	%fd81, %fd80, %fd25;
	sub.f64 	%fd82, %fd81, %fd25;
	add.f64 	%fd83, %fd82, %fd25;
	sub.f64 	%fd84, %fd83, %fd25;
	add.f64 	%fd85, %fd84, %fd25;
	sub.f64 	%fd86, %fd85, %fd25;
	add.f64 	%fd87, %fd86, %fd25;
	sub.f64 	%fd88, %fd87, %fd25;
	add.f64 	%fd89, %fd88, %fd25;
	sub.f64 	%fd90, %fd89, %fd25;
	add.f64 	%fd91, %fd90, %fd25;
	sub.f64 	%fd92, %fd91, %fd25;
	add.f64 	%fd93, %fd92, %fd25;
	sub.f64 	%fd94, %fd93, %fd25;
	add.f64 	%fd95, %fd94, %fd25;
	sub.f64 	%fd96, %fd95, %fd25;
	add.f64 	%fd97, %fd96, %fd25;
	sub.f64 	%fd98, %fd97, %fd25;
	add.f64 	%fd99, %fd98, %fd25;
	sub.f64 	%fd100, %fd99, %fd25;
	add.f64 	%fd101, %fd100, %fd25;
	sub.f64 	%fd102, %fd101, %fd25;
	add.f64 	%fd103, %fd102, %fd25;
	sub.f64 	%fd104, %fd103, %fd25;
	add.f64 	%fd105, %fd104, %fd25;
	sub.f64 	%fd106, %fd105, %fd25;
	add.f64 	%fd107, %fd106, %fd25;
	sub.f64 	%fd108, %fd107, %fd25;
	add.f64 	%fd109, %fd108, %fd25;
	sub.f64 	%fd110, %fd109, %fd25;
	add.f64 	%fd111, %fd110, %fd25;
	sub.f64 	%fd112, %fd111, %fd25;
	add.f64 	%fd113, %fd112, %fd25;
	sub.f64 	%fd114, %fd113, %fd25;
	add.f64 	%fd115, %fd114, %fd25;
	sub.f64 	%fd116, %fd115, %fd25;
	add.f64 	%fd117, %fd116, %fd25;
	sub.f64 	%fd118, %fd117, %fd25;
	add.f64 	%fd119, %fd118, %fd25;
	sub.f64 	%fd120, %fd119, %fd25;
	add.f64 	%fd121, %fd120, %fd25;
	sub.f64 	%fd122, %fd121, %fd25;
	add.f64 	%fd123, %fd122, %fd25;
	sub.f64 	%fd124, %fd123, %fd25;
	add.f64 	%fd125, %fd124, %fd25;
	sub.f64 	%fd126, %fd125, %fd25;
	shl.b32 	%r30, %r66, 3;
	add.s32 	%r31, %r29, %r30;
	ld.shared.f64 	%fd127, [%r31];
	mul.f64 	%fd128, %fd2, %fd127;
	add.f64 	%fd129, %fd126, %fd128;
	add.f64 	%fd130, %fd129, %fd128;
	sub.f64 	%fd131, %fd130, %fd128;
	add.f64 	%fd132, %fd131, %fd128;
	sub.f64 	%fd133, %fd132, %fd128;
	add.f64 	%fd134, %fd133, %fd128;
	sub.f64 	%fd135, %fd134, %fd128;
	add.f64 	%fd136, %fd135, %fd128;
	sub.f64 	%fd137, %fd136, %fd128;
	add.f64 	%fd138, %fd137, %fd128;
	sub.f64 	%fd139, %fd138, %fd128;
	add.f64 	%fd140, %fd139, %fd128;
	sub.f64 	%fd141, %fd140, %fd128;
	add.f64 	%fd142, %fd141, %fd128;
	sub.f64 	%fd143, %fd142, %fd128;
	add.f64 	%fd144, %fd143, %fd128;
	sub.f64 	%fd145, %fd144, %fd128;
	add.f64 	%fd146, %fd145, %fd128;
	sub.f64 	%fd147, %fd146, %fd128;
	add.f64 	%fd148, %fd147, %fd128;
	sub.f64 	%fd149, %fd148, %fd128;
	add.f64 	%fd150, %fd149, %fd128;
	sub.f64 	%fd151, %fd150, %fd128;
	add.f64 	%fd152, %fd151, %fd128;
	sub.f64 	%fd153, %fd152, %fd128;
	add.f64 	%fd154, %fd153, %fd128;
	sub.f64 	%fd155, %fd154, %fd128;
	add.f64 	%fd156, %fd155, %fd128;
	sub.f64 	%fd157, %fd156, %fd128;
	add.f64 	%fd158, %fd157, %fd128;
	sub.f64 	%fd159, %fd158, %fd128;
	add.f64 	%fd160, %fd159, %fd128;
	sub.f64 	%fd161, %fd160, %fd128;
	add.f64 	%fd162, %fd161, %fd128;
	sub.f64 	%fd163, %fd162, %fd128;
	add.f64 	%fd164, %fd163, %fd128;
	sub.f64 	%fd165, %fd164, %fd128;
	add.f64 	%fd166, %fd165, %fd128;
	sub.f64 	%fd167, %fd166, %fd128;
	add.f64 	%fd168, %fd167, %fd128;
	sub.f64 	%fd169, %fd168, %fd128;
	add.f64 	%fd170, %fd169, %fd128;
	sub.f64 	%fd171, %fd170, %fd128;
	add.f64 	%fd172, %fd171, %fd128;
	sub.f64 	%fd173, %fd172, %fd128;
	add.f64 	%fd174, %fd173, %fd128;
	sub.f64 	%fd175, %fd174, %fd128;
	add.f64 	%fd176, %fd175, %fd128;
	sub.f64 	%fd177, %fd176, %fd128;
	add.f64 	%fd178, %fd177, %fd128;
	sub.f64 	%fd179, %fd178, %fd128;
	add.f64 	%fd180, %fd179, %fd128;
	sub.f64 	%fd181, %fd180, %fd128;
	add.f64 	%fd182, %fd181, %fd128;
	sub.f64 	%fd183, %fd182, %fd128;
	add.f64 	%fd184, %fd183, %fd128;
	sub.f64 	%fd185, %fd184, %fd128;
	add.f64 	%fd186, %fd185, %fd128;
	sub.f64 	%fd187, %fd186, %fd128;
	add.f64 	%fd188, %fd187, %fd128;
	sub.f64 	%fd189, %fd188, %fd128;
	add.f64 	%fd190, %fd189, %fd128;
	sub.f64 	%fd191, %fd190, %fd128;
	add.f64 	%fd192, %fd191, %fd128;
	sub.f64 	%fd193, %fd192, %fd128;
	add.f64 	%fd194, %fd193, %fd128;
	sub.f64 	%fd195, %fd194, %fd128;
	add.f64 	%fd196, %fd195, %fd128;
	sub.f64 	%fd197, %fd196, %fd128;
	add.f64 	%fd198, %fd197, %fd128;
	sub.f64 	%fd199, %fd198, %fd128;
	add.f64 	%fd200, %fd199, %fd128;
	sub.f64 	%fd201, %fd200, %fd128;
	add.f64 	%fd202, %fd201, %fd128;
	sub.f64 	%fd203, %fd202, %fd128;
	add.f64 	%fd204, %fd203, %fd128;
	sub.f64 	%fd205, %fd204, %fd128;
	add.f64 	%fd206, %fd205, %fd128;
	sub.f64 	%fd207, %fd206, %fd128;
	add.f64 	%fd208, %fd207, %fd128;
	sub.f64 	%fd209, %fd208, %fd128;
	add.f64 	%fd210, %fd209, %fd128;
	sub.f64 	%fd211, %fd210, %fd128;
	add.f64 	%fd212, %fd211, %fd128;
	sub.f64 	%fd213, %fd212, %fd128;
	add.f64 	%fd214, %fd213, %fd128;
	sub.f64 	%fd215, %fd214, %fd128;
	add.f64 	%fd216, %fd215, %fd128;
	sub.f64 	%fd217, %fd216, %fd128;
	add.f64 	%fd218, %fd217, %fd128;
	sub.f64 	%fd219, %fd218, %fd128;
	add.f64 	%fd220, %fd219, %fd128;
	sub.f64 	%fd221, %fd220, %fd128;
	add.f64 	%fd222, %fd221, %fd128;
	sub.f64 	%fd223, %fd222, %fd128;
	add.f64 	%fd224, %fd223, %fd128;
	sub.f64 	%fd225, %fd224, %fd128;
	add.f64 	%fd226, %fd225, %fd128;
	sub.f64 	%fd227, %fd226, %fd128;
	add.f64 	%fd228, %fd227, %fd128;
	sub.f64 	%fd229, %fd228, %fd128;
	add.s32 	%r32, %r31, %r30;
	ld.shared.f64 	%fd230, [%r32];
	mul.f64 	%fd231, %fd3, %fd230;
	add.f64 	%fd232, %fd229, %fd231;
	add.f64 	%fd233, %fd232, %fd231;
	sub.f64 	%fd234, %fd233, %fd231;
	add.f64 	%fd235, %fd234, %fd231;
	sub.f64 	%fd236, %fd235, %fd231;
	add.f64 	%fd237, %fd236, %fd231;
	sub.f64 	%fd238, %fd237, %fd231;
	add.f64 	%fd239, %fd238, %fd231;
	sub.f64 	%fd240, %fd239, %fd231;
	add.f64 	%fd241, %fd240, %fd231;
	sub.f64 	%fd242, %fd241, %fd231;
	add.f64 	%fd243, %fd242, %fd231;
	sub.f64 	%fd244, %fd243, %fd231;
	add.f64 	%fd245, %fd244, %fd231;
	sub.f64 	%fd246, %fd245, %fd231;
	add.f64 	%fd247, %fd246, %fd231;
	sub.f64 	%fd248, %fd247, %fd231;
	add.f64 	%fd249, %fd248, %fd231;
	sub.f64 	%fd250, %fd249, %fd231;
	add.f64 	%fd251, %fd250, %fd231;
	sub.f64 	%fd252, %fd251, %fd231;
	add.f64 	%fd253, %fd252, %fd231;
	sub.f64 	%fd254, %fd253, %fd231;
	add.f64 	%fd255, %fd254, %fd231;
	sub.f64 	%fd256, %fd255, %fd231;
	add.f64 	%fd257, %fd256, %fd231;
	sub.f64 	%fd258, %fd257, %fd231;
	add.f64 	%fd259, %fd258, %fd231;
	sub.f64 	%fd260, %fd259, %fd231;
	add.f64 	%fd261, %fd260, %fd231;
	sub.f64 	%fd262, %fd261, %fd231;
	add.f64 	%fd263, %fd262, %fd231;
	sub.f64 	%fd264, %fd263, %fd231;
	add.f64 	%fd265, %fd264, %fd231;
	sub.f64 	%fd266, %fd265, %fd231;
	add.f64 	%fd267, %fd266, %fd231;
	sub.f64 	%fd268, %fd267, %fd231;
	add.f64 	%fd269, %fd268, %fd231;
	sub.f64 	%fd270, %fd269, %fd231;
	add.f64 	%fd271, %fd270, %fd231;
	sub.f64 	%fd272, %fd271, %fd231;
	add.f64 	%fd273, %fd272, %fd231;
	sub.f64 	%fd274, %fd273, %fd231;
	add.f64 	%fd275, %fd274, %fd231;
	sub.f64 	%fd276, %fd275, %fd231;
	add.f64 	%fd277, %fd276, %fd231;
	sub.f64 	%fd278, %fd277, %fd231;
	add.f64 	%fd279, %fd278, %fd231;
	sub.f64 	%fd280, %fd279, %fd231;
	add.f64 	%fd281, %fd280, %fd231;
	sub.f64 	%fd282, %fd281, %fd231;
	add.f64 	%fd283, %fd282, %fd231;
	sub.f64 	%fd284, %fd283, %fd231;
	add.f64 	%fd285, %fd284, %fd231;
	sub.f64 	%fd286, %fd285, %fd231;
	add.f64 	%fd287, %fd286, %fd231;
	sub.f64 	%fd288, %fd287, %fd231;
	add.f64 	%fd289, %fd288, %fd231;
	sub.f64 	%fd290, %fd289, %fd231;
	add.f64 	%fd291, %fd290, %fd231;
	sub.f64 	%fd292, %fd291, %fd231;
	add.f64 	%fd293, %fd292, %fd231;
	sub.f64 	%fd294, %fd293, %fd231;
	add.f64 	%fd295, %fd294, %fd231;
	sub.f64 	%fd296, %fd295, %fd231;
	add.f64 	%fd297, %fd296, %fd231;
	sub.f64 	%fd298, %fd297, %fd231;
	add.f64 	%fd299, %fd298, %fd231;
	sub.f64 	%fd300, %fd299, %fd231;
	add.f64 	%fd301, %fd300, %fd231;
	sub.f64 	%fd302, %fd301, %fd231;
	add.f64 	%fd303, %fd302, %fd231;
	sub.f64 	%fd304, %fd303, %fd231;
	add.f64 	%fd305, %fd304, %fd231;
	sub.f64 	%fd306, %fd305, %fd231;
	add.f64 	%fd307, %fd306, %fd231;
	sub.f64 	%fd308, %fd307, %fd231;
	add.f64 	%fd309, %fd308, %fd231;
	sub.f64 	%fd310, %fd309, %fd231;
	add.f64 	%fd311, %fd310, %fd231;
	sub.f64 	%fd312, %fd311, %fd231;
	add.f64 	%fd313, %fd312, %fd231;
	sub.f64 	%fd314, %fd313, %fd231;
	add.f64 	%fd315, %fd314, %fd231;
	sub.f64 	%fd316, %fd315, %fd231;
	add.f64 	%fd317, %fd316, %fd231;
	sub.f64 	%fd318, %fd317, %fd231;
	add.f64 	%fd319, %fd318, %fd231;
	sub.f64 	%fd320, %fd319, %fd231;
	add.f64 	%fd321, %fd320, %fd231;
	sub.f64 	%fd322, %fd321, %fd231;
	add.f64 	%fd323, %fd322, %fd231;
	sub.f64 	%fd324, %fd323, %fd231;
	add.f64 	%fd325, %fd324, %fd231;
	sub.f64 	%fd326, %fd325, %fd231;
	add.f64 	%fd327, %fd326, %fd231;
	sub.f64 	%fd328, %fd327, %fd231;
	add.f64 	%fd329, %fd328, %fd231;
	sub.f64 	%fd330, %fd329, %fd231;
	add.f64 	%fd331, %fd330, %fd231;
	sub.f64 	%fd332, %fd331, %fd231;
	add.s32 	%r33, %r32, %r30;
	ld.shared.f64 	%fd333, [%r33];
	mul.f64 	%fd334, %fd4, %fd333;
	add.f64 	%fd335, %fd332, %fd334;
	add.f64 	%fd336, %fd335, %fd334;
	sub.f64 	%fd337, %fd336, %fd334;
	add.f64 	%fd338, %fd337, %fd334;
	sub.f64 	%fd339, %fd338, %fd334;
	add.f64 	%fd340, %fd339, %fd334;
	sub.f64 	%fd341, %fd340, %fd334;
	add.f64 	%fd342, %fd341, %fd334;
	sub.f64 	%fd343, %fd342, %fd334;
	add.f64 	%fd344, %fd343, %fd334;
	sub.f64 	%fd345, %fd344, %fd334;
	add.f64 	%fd346, %fd345, %fd334;
	sub.f64 	%fd347, %fd346, %fd334;
	add.f64 	%fd348, %fd347, %fd334;
	sub.f64 	%fd349, %fd348, %fd334;
	add.f64 	%fd350, %fd349, %fd334;
	sub.f64 	%fd351, %fd350, %fd334;
	add.f64 	%fd352, %fd351, %fd334;
	sub.f64 	%fd353, %fd352, %fd334;
	add.f64 	%fd354, %fd353, %fd334;
	sub.f64 	%fd355, %fd354, %fd334;
	add.f64 	%fd356, %fd355, %fd334;
	sub.f64 	%fd357, %fd356, %fd334;
	add.f64 	%fd358, %fd357, %fd334;
	sub.f64 	%fd359, %fd358, %fd334;
	add.f64 	%fd360, %fd359, %fd334;
	sub.f64 	%fd361, %fd360, %fd334;
	add.f64 	%fd362, %fd361, %fd334;
	sub.f64 	%fd363, %fd362, %fd334;
	add.f64 	%fd364, %fd363, %fd334;
	sub.f64 	%fd365, %fd364, %fd334;
	add.f64 	%fd366, %fd365, %fd334;
	sub.f64 	%fd367, %fd366, %fd334;
	add.f64 	%fd368, %fd367, %fd334;
	sub.f64 	%fd369, %fd368, %fd334;
	add.f64 	%fd370, %fd369, %fd334;
	sub.f64 	%fd371, %fd370, %fd334;
	add.f64 	%fd372, %fd371, %fd334;
	sub.f64 	%fd373, %fd372, %fd334;
	add.f64 	%fd374, %fd373, %fd334;
	sub.f64 	%fd375, %fd374, %fd334;
	add.f64 	%fd376, %fd375, %fd334;
	sub.f64 	%fd377, %fd376, %fd334;
	add.f64 	%fd378, %fd377, %fd334;
	sub.f64 	%fd379, %fd378, %fd334;
	add.f64 	%fd380, %fd379, %fd334;
	sub.f64 	%fd381, %fd380, %fd334;
	add.f64 	%fd382, %fd381, %fd334;
	sub.f64 	%fd383, %fd382, %fd334;
	add.f64 	%fd384, %fd383, %fd334;
	sub.f64 	%fd385, %fd384, %fd334;
	add.f64 	%fd386, %fd385, %fd334;
	sub.f64 	%fd387, %fd386, %fd334;
	add.f64 	%fd388, %fd387, %fd334;
	sub.f64 	%fd389, %fd388, %fd334;
	add.f64 	%fd390, %fd389, %fd334;
	sub.f64 	%fd391, %fd390, %fd334;
	add.f64 	%fd392, %fd391, %fd334;
	sub.f64 	%fd393, %fd392, %fd334;
	add.f64 	%fd394, %fd393, %fd334;
	sub.f64 	%fd395, %fd394, %fd334;
	add.f64 	%fd396, %fd395, %fd334;
	sub.f64 	%fd397, %fd396, %fd334;
	add.f64 	%fd398, %fd397, %fd334;
	sub.f64 	%fd399, %fd398, %fd334;
	add.f64 	%fd400, %fd399, %fd334;
	sub.f64 	%fd401, %fd400, %fd334;
	add.f64 	%fd402, %fd401, %fd334;
	sub.f64 	%fd403, %fd402, %fd334;
	add.f64 	%fd404, %fd403, %fd334;
	sub.f64 	%fd405, %fd404, %fd334;
	add.f64 	%fd406, %fd405, %fd334;
	sub.f64 	%fd407, %fd406, %fd334;
	add.f64 	%fd408, %fd407, %fd334;
	sub.f64 	%fd409, %fd408, %fd334;
	add.f64 	%fd410, %fd409, %fd334;
	sub.f64 	%fd411, %fd410, %fd334;
	add.f64 	%fd412, %fd411, %fd334;
	sub.f64 	%fd413, %fd412, %fd334;
	add.f64 	%fd414, %fd413, %fd334;
	sub.f64 	%fd415, %fd414, %fd334;
	add.f64 	%fd416, %fd415, %fd334;
	sub.f64 	%fd417, %fd416, %fd334;
	add.f64 	%fd418, %fd417, %fd334;
	sub.f64 	%fd419, %fd418, %fd334;
	add.f64 	%fd420, %fd419, %fd334;
	sub.f64 	%fd421, %fd420, %fd334;
	add.f64 	%fd422, %fd421, %fd334;
	sub.f64 	%fd423, %fd422, %fd334;
	add.f64 	%fd424, %fd423, %fd334;
	sub.f64 	%fd425, %fd424, %fd334;
	add.f64 	%fd426, %fd425, %fd334;
	sub.f64 	%fd427, %fd426, %fd334;
	add.f64 	%fd428, %fd427, %fd334;
	sub.f64 	%fd429, %fd428, %fd334;
	add.f64 	%fd430, %fd429, %fd334;
	sub.f64 	%fd431, %fd430, %fd334;
	add.f64 	%fd432, %fd431, %fd334;
	sub.f64 	%fd433, %fd432, %fd334;
	add.f64 	%fd434, %fd433, %fd334;
	sub.f64 	%fd435, %fd434, %fd334;
	add.s32 	%r34, %r33, %r30;
	ld.shared.f64 	%fd436, [%r34];
	mul.f64 	%fd437, %fd5, %fd436;
	add.f64 	%fd438, %fd435, %fd437;
	add.f64 	%fd439, %fd438, %fd437;
	sub.f64 	%fd440, %fd439, %fd437;
	add.f64 	%fd441, %fd440, %fd437;
	sub.f64 	%fd442, %fd441, %fd437;
	add.f64 	%fd443, %fd442, %fd437;
	sub.f64 	%fd444, %fd443, %fd437;
	add.f64 	%fd445, %fd444, %fd437;
	sub.f64 	%fd446, %fd445, %fd437;
	add.f64 	%fd447, %fd446, %fd437;
	sub.f64 	%fd448, %fd447, %fd437;
	add.f64 	%fd449, %fd448, %fd437;
	sub.f64 	%fd450, %fd449, %fd437;
	add.f64 	%fd451, %fd450, %fd437;
	sub.f64 	%fd452, %fd451, %fd437;
	add.f64 	%fd453, %fd452, %fd437;
	sub.f64 	%fd454, %fd453, %fd437;
	add.f64 	%fd455, %fd454, %fd437;
	sub.f64 	%fd456, %fd455, %fd437;
	add.f64 	%fd457, %fd456, %fd437;
	sub.f64 	%fd458, %fd457, %fd437;
	add.f64 	%fd459, %fd458, %fd437;
	sub.f64 	%fd460, %fd459, %fd437;
	add.f64 	%fd461, %fd460, %fd437;
	sub.f64 	%fd462, %fd461, %fd437;
	add.f64 	%fd463, %fd462, %fd437;
	sub.f64 	%fd464, %fd463, %fd437;
	add.f64 	%fd465, %fd464, %fd437;
	sub.f64 	%fd466, %fd465, %fd437;
	add.f64 	%fd467, %fd466, %fd437;
	sub.f64 	%fd468, %fd467, %fd437;
	add.f64 	%fd469, %fd468, %fd437;
	sub.f64 	%fd470, %fd469, %fd437;
	add.f64 	%fd471, %fd470, %fd437;
	sub.f64 	%fd472, %fd471, %fd437;
	add.f64 	%fd473, %fd472, %fd437;
	sub.f64 	%fd474, %fd473, %fd437;
	add.f64 	%fd475, %fd474, %fd437;
	sub.f64 	%fd476, %fd475, %fd437;
	add.f64 	%fd477, %fd476, %fd437;
	sub.f64 	%fd478, %fd477, %fd437;
	add.f64 	%fd479, %fd478, %fd437;
	sub.f64 	%fd480, %fd479, %fd437;
	add.f64 	%fd481, %fd480, %fd437;
	sub.f64 	%fd482, %fd481, %fd437;
	add.f64 	%fd483, %fd482, %fd437;
	sub.f64 	%fd484, %fd483, %fd437;
	add.f64 	%fd485, %fd484, %fd437;
	sub.f64 	%fd486, %fd485, %fd437;
	add.f64 	%fd487, %fd486, %fd437;
	sub.f64 	%fd488, %fd487, %fd437;
	add.f64 	%fd489, %fd488, %fd437;
	sub.f64 	%fd490, %fd489, %fd437;
	add.f64 	%fd491, %fd490, %fd437;
	sub.f64 	%fd492, %fd491, %fd437;
	add.f64 	%fd493, %fd492, %fd437;
	sub.f64 	%fd494, %fd493, %fd437;
	add.f64 	%fd495, %fd494, %fd437;
	sub.f64 	%fd496, %fd495, %fd437;
	add.f64 	%fd497, %fd496, %fd437;
	sub.f64 	%fd498, %fd497, %fd437;
	add.f64 	%fd499, %fd498, %fd437;
	sub.f64 	%fd500, %fd499, %fd437;
	add.f64 	%fd501, %fd500, %fd437;
	sub.f64 	%fd502, %fd501, %fd437;
	add.f64 	%fd503, %fd502, %fd437;
	sub.f64 	%fd504, %fd503, %fd437;
	add.f64 	%fd505, %fd504, %fd437;
	sub.f64 	%fd506, %fd505, %fd437;
	add.f64 	%fd507, %fd506, %fd437;
	sub.f64 	%fd508, %fd507, %fd437;
	add.f64 	%fd509, %fd508, %fd437;
	sub.f64 	%fd510, %fd509, %fd437;
	add.f64 	%fd511, %fd510, %fd437;
	sub.f64 	%fd512, %fd511, %fd437;
	add.f64 	%fd513, %fd512, %fd437;
	sub.f64 	%fd514, %fd513, %fd437;
	add.f64 	%fd515, %fd514, %fd437;
	sub.f64 	%fd516, %fd515, %fd437;
	add.f64 	%fd517, %fd516, %fd437;
	sub.f64 	%fd518, %fd517, %fd437;
	add.f64 	%fd519, %fd518, %fd437;
	sub.f64 	%fd520, %fd519, %fd437;
	add.f64 	%fd521, %fd520, %fd437;
	sub.f64 	%fd522, %fd521, %fd437;
	add.f64 	%fd523, %fd522, %fd437;
	sub.f64 	%fd524, %fd523, %fd437;
	add.f64 	%fd525, %fd524, %fd437;
	sub.f64 	%fd526, %fd525, %fd437;
	add.f64 	%fd527, %fd526, %fd437;
	sub.f64 	%fd528, %fd527, %fd437;
	add.f64 	%fd529, %fd528, %fd437;
	sub.f64 	%fd530, %fd529, %fd437;
	add.f64 	%fd531, %fd530, %fd437;
	sub.f64 	%fd532, %fd531, %fd437;
	add.f64 	%fd533, %fd532, %fd437;
	sub.f64 	%fd534, %fd533, %fd437;
	add.f64 	%fd535, %fd534, %fd437;
	sub.f64 	%fd536, %fd535, %fd437;
	add.f64 	%fd537, %fd536, %fd437;
	sub.f64 	%fd538, %fd537, %fd437;
	add.s32 	%r35, %r34, %r30;
	ld.shared.f64 	%fd539, [%r35];
	mul.f64 	%fd540, %fd6, %fd539;
	add.f64 	%fd541, %fd538, %fd540;
	add.f64 	%fd542, %fd541, %fd540;
	sub.f64 	%fd543, %fd542, %fd540;
	add.f64 	%fd544, %fd543, %fd540;
	sub.f64 	%fd545, %fd544, %fd540;
	add.f64 	%fd546, %fd545, %fd540;
	sub.f64 	%fd547, %fd546, %fd540;
	add.f64 	%fd548, %fd547, %fd540;
	sub.f64 	%fd549, %fd548, %fd540;
	add.f64 	%fd550, %fd549, %fd540;
	sub.f64 	%fd551, %fd550, %fd540;
	add.f64 	%fd552, %fd551, %fd540;
	sub.f64 	%fd553, %fd552, %fd540;
	add.f64 	%fd554, %fd553, %fd540;
	sub.f64 	%fd555, %fd554, %fd540;
	add.f64 	%fd556, %fd555, %fd540;
	sub.f64 	%fd557, %fd556, %fd540;
	add.f64 	%fd558, %fd557, %fd540;
	sub.f64 	%fd559, %fd558, %fd540;
	add.f64 	%fd560, %fd559, %fd540;
	sub.f64 	%fd561, %fd560, %fd540;
	add.f64 	%fd562, %fd561, %fd540;
	sub.f64 	%fd563, %fd562, %fd540;
	add.f64 	%fd564, %fd563, %fd540;
	sub.f64 	%fd565, %fd564, %fd540;
	add.f64 	%fd566, %fd565, %fd540;
	sub.f64 	%fd567, %fd566, %fd540;
	add.f64 	%fd568, %fd567, %fd540;
	sub.f64 	%fd569, %fd568, %fd540;
	add.f64 	%fd570, %fd569, %fd540;
	sub.f64 	%fd571, %fd570, %fd540;
	add.f64 	%fd572, %fd571, %fd540;
	sub.f64 	%fd573, %fd572, %fd540;
	add.f64 	%fd574, %fd573, %fd540;
	sub.f64 	%fd575, %fd574, %fd540;
	add.f64 	%fd576, %fd575, %fd540;
	sub.f64 	%fd577, %fd576, %fd540;
	add.f64 	%fd578, %fd577, %fd540;
	sub.f64 	%fd579, %fd578, %fd540;
	add.f64 	%fd580, %fd579, %fd540;
	sub.f64 	%fd581, %fd580, %fd540;
	add.f64 	%fd582, %fd581, %fd540;
	sub.f64 	%fd583, %fd582, %fd540;
	add.f64 	%fd584, %fd583, %fd540;
	sub.f64 	%fd585, %fd584, %fd540;
	add.f64 	%fd586, %fd585, %fd540;
	sub.f64 	%fd587, %fd586, %fd540;
	add.f64 	%fd588, %fd587, %fd540;
	sub.f64 	%fd589, %fd588, %fd540;
	add.f64 	%fd590, %fd589, %fd540;
	sub.f64 	%fd591, %fd590, %fd540;
	add.f64 	%fd592, %fd591, %fd540;
	sub.f64 	%fd593, %fd592, %fd540;
	add.f64 	%fd594, %fd593, %fd540;
	sub.f64 	%fd595, %fd594, %fd540;
	add.f64 	%fd596, %fd595, %fd540;
	sub.f64 	%fd597, %fd596, %fd540;
	add.f64 	%fd598, %fd597, %fd540;
	sub.f64 	%fd599, %fd598, %fd540;
	add.f64 	%fd600, %fd599, %fd540;
	sub.f64 	%fd601, %fd600, %fd540;
	add.f64 	%fd602, %fd601, %fd540;
	sub.f64 	%fd603, %fd602, %fd540;
	add.f64 	%fd604, %fd603, %fd540;
	sub.f64 	%fd605, %fd604, %fd540;
	add.f64 	%fd606, %fd605, %fd540;
	sub.f64 	%fd607, %fd606, %fd540;
	add.f64 	%fd608, %fd607, %fd540;
	sub.f64 	%fd609, %fd608, %fd540;
	add.f64 	%fd610, %fd609, %fd540;
	sub.f64 	%fd611, %fd610, %fd540;
	add.f64 	%fd612, %fd611, %fd540;
	sub.f64 	%fd613, %fd612, %fd540;
	add.f64 	%fd614, %fd613, %fd540;
	sub.f64 	%fd615, %fd614, %fd540;
	add.f64 	%fd616, %fd615, %fd540;
	sub.f64 	%fd617, %fd616, %fd540;
	add.f64 	%fd618, %fd617, %fd540;
	sub.f64 	%fd619, %fd618, %fd540;
	add.f64 	%fd620, %fd619, %fd540;
	sub.f64 	%fd621, %fd620, %fd540;
	add.f64 	%fd622, %fd621, %fd540;
	sub.f64 	%fd623, %fd622, %fd540;
	add.f64 	%fd624, %fd623, %fd540;
	sub.f64 	%fd625, %fd624, %fd540;
	add.f64 	%fd626, %fd625, %fd540;
	sub.f64 	%fd627, %fd626, %fd540;
	add.f64 	%fd628, %fd627, %fd540;
	sub.f64 	%fd629, %fd628, %fd540;
	add.f64 	%fd630, %fd629, %fd540;
	sub.f64 	%fd631, %fd630, %fd540;
	add.f64 	%fd632, %fd631, %fd540;
	sub.f64 	%fd633, %fd632, %fd540;
	add.f64 	%fd634, %fd633, %fd540;
	sub.f64 	%fd635, %fd634, %fd540;
	add.f64 	%fd636, %fd635, %fd540;
	sub.f64 	%fd637, %fd636, %fd540;
	add.f64 	%fd638, %fd637, %fd540;
	sub.f64 	%fd639, %fd638, %fd540;
	add.f64 	%fd640, %fd639, %fd540;
	sub.f64 	%fd641, %fd640, %fd540;
	add.s32 	%r36, %r35, %r30;
	ld.shared.f64 	%fd642, [%r36];
	mul.f64 	%fd643, %fd7, %fd642;
	add.f64 	%fd644, %fd641, %fd643;
	add.f64 	%fd645, %fd644, %fd643;
	sub.f64 	%fd646, %fd645, %fd643;
	add.f64 	%fd647, %fd646, %fd643;
	sub.f64 	%fd648, %fd647, %fd643;
	add.f64 	%fd649, %fd648, %fd643;
	sub.f64 	%fd650, %fd649, %fd643;
	add.f64 	%fd651, %fd650, %fd643;
	sub.f64 	%fd652, %fd651, %fd643;
	add.f64 	%fd653, %fd652, %fd643;
	sub.f64 	%fd654, %fd653, %fd643;
	add.f64 	%fd655, %fd654, %fd643;
	sub.f64 	%fd656, %fd655, %fd643;
	add.f64 	%fd657, %fd656, %fd643;
	sub.f64 	%fd658, %fd657, %fd643;
	add.f64 	%fd659, %fd658, %fd643;
	sub.f64 	%fd660, %fd659, %fd643;
	add.f64 	%fd661, %fd660, %fd643;
	sub.f64 	%fd662, %fd661, %fd643;
	add.f64 	%fd663, %fd662, %fd643;
	sub.f64 	%fd664, %fd663, %fd643;
	add.f64 	%fd665, %fd664, %fd643;
	sub.f64 	%fd666, %fd665, %fd643;
	add.f64 	%fd667, %fd666, %fd643;
	sub.f64 	%fd668, %fd667, %fd643;
	add.f64 	%fd669, %fd668, %fd643;
	sub.f64 	%fd670, %fd669, %fd643;
	add.f64 	%fd671, %fd670, %fd643;
	sub.f64 	%fd672, %fd671, %fd643;
	add.f64 	%fd673, %fd672, %fd643;
	sub.f64 	%fd674, %fd673, %fd643;
	add.f64 	%fd675, %fd674, %fd643;
	sub.f64 	%fd676, %fd675, %fd643;
	add.f64 	%fd677, %fd676, %fd643;
	sub.f64 	%fd678, %fd677, %fd643;
	add.f64 	%fd679, %fd678, %fd643;
	sub.f64 	%fd680, %fd679, %fd643;
	add.f64 	%fd681, %fd680, %fd643;
	sub.f64 	%fd682, %fd681, %fd643;
	add.f64 	%fd683, %fd682, %fd643;
	sub.f64 	%fd684, %fd683, %fd643;
	add.f64 	%fd685, %fd684, %fd643;
	sub.f64 	%fd686, %fd685, %fd643;
	add.f64 	%fd687, %fd686, %fd643;
	sub.f64 	%fd688, %fd687, %fd643;
	add.f64 	%fd689, %fd688, %fd643;
	sub.f64 	%fd690, %fd689, %fd643;
	add.f64 	%fd691, %fd690, %fd643;
	sub.f64 	%fd692, %fd691, %fd643;
	add.f64 	%fd693, %fd692, %fd643;
	sub.f64 	%fd694, %fd693, %fd643;
	add.f64 	%fd695, %fd694, %fd643;
	sub.f64 	%fd696, %fd695, %fd643;
	add.f64 	%fd697, %fd696, %fd643;
	sub.f64 	%fd698, %fd697, %fd643;
	add.f64 	%fd699, %fd698, %fd643;
	sub.f64 	%fd700, %fd699, %fd643;
	add.f64 	%fd701, %fd700, %fd643;
	sub.f64 	%fd702, %fd701, %fd643;
	add.f64 	%fd703, %fd702, %fd643;
	sub.f64 	%fd704, %fd703, %fd643;
	add.f64 	%fd705, %fd704, %fd643;
	sub.f64 	%fd706, %fd705, %fd643;
	add.f64 	%fd707, %fd706, %fd643;
	sub.f64 	%fd708, %fd707, %fd643;
	add.f64 	%fd709, %fd708, %fd643;
	sub.f64 	%fd710, %fd709, %fd643;
	add.f64 	%fd711, %fd710, %fd643;
	sub.f64 	%fd712, %fd711, %fd643;
	add.f64 	%fd713, %fd712, %fd643;
	sub.f64 	%fd714, %fd713, %fd643;
	add.f64 	%fd715, %fd714, %fd643;
	sub.f64 	%fd716, %fd715, %fd643;
	add.f64 	%fd717, %fd716, %fd643;
	sub.f64 	%fd718, %fd717, %fd643;
	add.f64 	%fd719, %fd718, %fd643;
	sub.f64 	%fd720, %fd719, %fd643;
	add.f64 	%fd721, %fd720, %fd643;
	sub.f64 	%fd722, %fd721, %fd643;
	add.f64 	%fd723, %fd722, %fd643;
	sub.f64 	%fd724, %fd723, %fd643;
	add.f64 	%fd725, %fd724, %fd643;
	sub.f64 	%fd726, %fd725, %fd643;
	add.f64 	%fd727, %fd726, %fd643;
	sub.f64 	%fd728, %fd727, %fd643;
	add.f64 	%fd729, %fd728, %fd643;
	sub.f64 	%fd730, %fd729, %fd643;
	add.f64 	%fd731, %fd730, %fd643;
	sub.f64 	%fd732, %fd731, %fd643;
	add.f64 	%fd733, %fd732, %fd643;
	sub.f64 	%fd734, %fd733, %fd643;
	add.f64 	%fd735, %fd734, %fd643;
	sub.f64 	%fd736, %fd735, %fd643;
	add.f64 	%fd737, %fd736, %fd643;
	sub.f64 	%fd738, %fd737, %fd643;
	add.f64 	%fd739, %fd738, %fd643;
	sub.f64 	%fd740, %fd739, %fd643;
	add.f64 	%fd741, %fd740, %fd643;
	sub.f64 	%fd742, %fd741, %fd643;
	add.f64 	%fd743, %fd742, %fd643;
	sub.f64 	%fd744, %fd743, %fd643;
	add.s32 	%r37, %r36, %r30;
	ld.shared.f64 	%fd745, [%r37];
	mul.f64 	%fd746, %fd8, %fd745;
	add.f64 	%fd747, %fd744, %fd746;
	add.f64 	%fd748, %fd747, %fd746;
	sub.f64 	%fd749, %fd748, %fd746;
	add.f64 	%fd750, %fd749, %fd746;
	sub.f64 	%fd751, %fd750, %fd746;
	add.f64 	%fd752, %fd751, %fd746;
	sub.f64 	%fd753, %fd752, %fd746;
	add.f64 	%fd754, %fd753, %fd746;
	sub.f64 	%fd755, %fd754, %fd746;
	add.f64 	%fd756, %fd755, %fd746;
	sub.f64 	%fd757, %fd756, %fd746;
	add.f64 	%fd758, %fd757, %fd746;
	sub.f64 	%fd759, %fd758, %fd746;
	add.f64 	%fd760, %fd759, %fd746;
	sub.f64 	%fd761, %fd760, %fd746;
	add.f64 	%fd762, %fd761, %fd746;
	sub.f64 	%fd763, %fd762, %fd746;
	add.f64 	%fd764, %fd763, %fd746;
	sub.f64 	%fd765, %fd764, %fd746;
	add.f64 	%fd766, %fd765, %fd746;
	sub.f64 	%fd767, %fd766, %fd746;
	add.f64 	%fd768, %fd767, %fd746;
	sub.f64 	%fd769, %fd768, %fd746;
	add.f64 	%fd770, %fd769, %fd746;
	sub.f64 	%fd771, %fd770, %fd746;
	add.f64 	%fd772, %fd771, %fd746;
	sub.f64 	%fd773, %fd772, %fd746;
	add.f64 	%fd774, %fd773, %fd746;
	sub.f64 	%fd775, %fd774, %fd746;
	add.f64 	%fd776, %fd775, %fd746;
	sub.f64 	%fd777, %fd776, %fd746;
	add.f64 	%fd778, %fd777, %fd746;
	sub.f64 	%fd779, %fd778, %fd746;
	add.f64 	%fd780, %fd779, %fd746;
	sub.f64 	%fd781, %fd780, %fd746;
	add.f64 	%fd782, %fd781, %fd746;
	sub.f64 	%fd783, %fd782, %fd746;
	add.f64 	%fd784, %fd783, %fd746;
	sub.f64 	%fd785, %fd784, %fd746;
	add.f64 	%fd786, %fd785, %fd746;
	sub.f64 	%fd787, %fd786, %fd746;
	add.f64 	%fd788, %fd787, %fd746;
	sub.f64 	%fd789, %fd788, %fd746;
	add.f64 	%fd790, %fd789, %fd746;
	sub.f64 	%fd791, %fd790, %fd746;
	add.f64 	%fd792, %fd791, %fd746;
	sub.f64 	%fd793, %fd792, %fd746;
	add.f64 	%fd794, %fd793, %fd746;
	sub.f64 	%fd795, %fd794, %fd746;
	add.f64 	%fd796, %fd795, %fd746;
	sub.f64 	%fd797, %fd796, %fd746;
	add.f64 	%fd798, %fd797, %fd746;
	sub.f64 	%fd799, %fd798, %fd746;
	add.f64 	%fd800, %fd799, %fd746;
	sub.f64 	%fd801, %fd800, %fd746;
	add.f64 	%fd802, %fd801, %fd746;
	sub.f64 	%fd803, %fd802, %fd746;
	add.f64 	%fd804, %fd803, %fd746;
	sub.f64 	%fd805, %fd804, %fd746;
	add.f64 	%fd806, %fd805, %fd746;
	sub.f64 	%fd807, %fd806, %fd746;
	add.f64 	%fd808, %fd807, %fd746;
	sub.f64 	%fd809, %fd808, %fd746;
	add.f64 	%fd810, %fd809, %fd746;
	sub.f64 	%fd811, %fd810, %fd746;
	add.f64 	%fd812, %fd811, %fd746;
	sub.f64 	%fd813, %fd812, %fd746;
	add.f64 	%fd814, %fd813, %fd746;
	sub.f64 	%fd815, %fd814, %fd746;
	add.f64 	%fd816, %fd815, %fd746;
	sub.f64 	%fd817, %fd816, %fd746;
	add.f64 	%fd818, %fd817, %fd746;
	sub.f64 	%fd819, %fd818, %fd746;
	add.f64 	%fd820, %fd819, %fd746;
	sub.f64 	%fd821, %fd820, %fd746;
	add.f64 	%fd822, %fd821, %fd746;
	sub.f64 	%fd823, %fd822, %fd746;
	add.f64 	%fd824, %fd823, %fd746;
	sub.f64 	%fd825, %fd824, %fd746;
	add.f64 	%fd826, %fd825, %fd746;
	sub.f64 	%fd827, %fd826, %fd746;
	add.f64 	%fd828, %fd827, %fd746;
	sub.f64 	%fd829, %fd828, %fd746;
	add.f64 	%fd830, %fd829, %fd746;
	sub.f64 	%fd831, %fd830, %fd746;
	add.f64 	%fd832, %fd831, %fd746;
	sub.f64 	%fd833, %fd832, %fd746;
	add.f64 	%fd834, %fd833, %fd746;
	sub.f64 	%fd835, %fd834, %fd746;
	add.f64 	%fd836, %fd835, %fd746;
	sub.f64 	%fd837, %fd836, %fd746;
	add.f64 	%fd838, %fd837, %fd746;
	sub.f64 	%fd839, %fd838, %fd746;
	add.f64 	%fd840, %fd839, %fd746;
	sub.f64 	%fd841, %fd840, %fd746;
	add.f64 	%fd842, %fd841, %fd746;
	sub.f64 	%fd843, %fd842, %fd746;
	add.f64 	%fd844, %fd843, %fd746;
	sub.f64 	%fd845, %fd844, %fd746;
	add.f64 	%fd846, %fd845, %fd746;
	sub.f64 	%fd847, %fd846, %fd746;
	add.s32 	%r38, %r37, %r30;
	ld.shared.f64 	%fd848, [%r38];
	mul.f64 	%fd849, %fd9, %fd848;
	add.f64 	%fd850, %fd847, %fd849;
	add.f64 	%fd851, %fd850, %fd849;
	sub.f64 	%fd852, %fd851, %fd849;
	add.f64 	%fd853, %fd852, %fd849;
	sub.f64 	%fd854, %fd853, %fd849;
	add.f64 	%fd855, %fd854, %fd849;
	sub.f64 	%fd856, %fd855, %fd849;
	add.f64 	%fd857, %fd856, %fd849;
	sub.f64 	%fd858, %fd857, %fd849;
	add.f64 	%fd859, %fd858, %fd849;
	sub.f64 	%fd860, %fd859, %fd849;
	add.f64 	%fd861, %fd860, %fd849;
	sub.f64 	%fd862, %fd861, %fd849;
	add.f64 	%fd863, %fd862, %fd849;
	sub.f64 	%fd864, %fd863, %fd849;
	add.f64 	%fd865, %fd864, %fd849;
	sub.f64 	%fd866, %fd865, %fd849;
	add.f64 	%fd867, %fd866, %fd849;
	sub.f64 	%fd868, %fd867, %fd849;
	add.f64 	%fd869, %fd868, %fd849;
	sub.f64 	%fd870, %fd869, %fd849;
	add.f64 	%fd871, %fd870, %fd849;
	sub.f64 	%fd872, %fd871, %fd849;
	add.f64 	%fd873, %fd872, %fd849;
	sub.f64 	%fd874, %fd873, %fd849;
	add.f64 	%fd875, %fd874, %fd849;
	sub.f64 	%fd876, %fd875, %fd849;
	add.f64 	%fd877, %fd876, %fd849;
	sub.f64 	%fd878, %fd877, %fd849;
	add.f64 	%fd879, %fd878, %fd849;
	sub.f64 	%fd880, %fd879, %fd849;
	add.f64 	%fd881, %fd880, %fd849;
	sub.f64 	%fd882, %fd881, %fd849;
	add.f64 	%fd883, %fd882, %fd849;
	sub.f64 	%fd884, %fd883, %fd849;
	add.f64 	%fd885, %fd884, %fd849;
	sub.f64 	%fd886, %fd885, %fd849;
	add.f64 	%fd887, %fd886, %fd849;
	sub.f64 	%fd888, %fd887, %fd849;
	add.f64 	%fd889, %fd888, %fd849;
	sub.f64 	%fd890, %fd889, %fd849;
	add.f64 	%fd891, %fd890, %fd849;
	sub.f64 	%fd892, %fd891, %fd849;
	add.f64 	%fd893, %fd892, %fd849;
	sub.f64 	%fd894, %fd893, %fd849;
	add.f64 	%fd895, %fd894, %fd849;
	sub.f64 	%fd896, %fd895, %fd849;
	add.f64 	%fd897, %fd896, %fd849;
	sub.f64 	%fd898, %fd897, %fd849;
	add.f64 	%fd899, %fd898, %fd849;
	sub.f64 	%fd900, %fd899, %fd849;
	add.f64 	%fd901, %fd900, %fd849;
	sub.f64 	%fd902, %fd901, %fd849;
	add.f64 	%fd903, %fd902, %fd849;
	sub.f64 	%fd904, %fd903, %fd849;
	add.f64 	%fd905, %fd904, %fd849;
	sub.f64 	%fd906, %fd905, %fd849;
	add.f64 	%fd907, %fd906, %fd849;
	sub.f64 	%fd908, %fd907, %fd849;
	add.f64 	%fd909, %fd908, %fd849;
	sub.f64 	%fd910, %fd909, %fd849;
	add.f64 	%fd911, %fd910, %fd849;
	sub.f64 	%fd912, %fd911, %fd849;
	add.f64 	%fd913, %fd912, %fd849;
	sub.f64 	%fd914, %fd913, %fd849;
	add.f64 	%fd915, %fd914, %fd849;
	sub.f64 	%fd916, %fd915, %fd849;
	add.f64 	%fd917, %fd916, %fd849;
	sub.f64 	%fd918, %fd917, %fd849;
	add.f64 	%fd919, %fd918, %fd849;
	sub.f64 	%fd920, %fd919, %fd849;
	add.f64 	%fd921, %fd920, %fd849;
	sub.f64 	%fd922, %fd921, %fd849;
	add.f64 	%fd923, %fd922, %fd849;
	sub.f64 	%fd924, %fd923, %fd849;
	add.f64 	%fd925, %fd924, %fd849;
	sub.f64 	%fd926, %fd925, %fd849;
	add.f64 	%fd927, %fd926, %fd849;
	sub.f64 	%fd928, %fd927, %fd849;
	add.f64 	%fd929, %fd928, %fd849;
	sub.f64 	%fd930, %fd929, %fd849;
	add.f64 	%fd931, %fd930, %fd849;
	sub.f64 	%fd932, %fd931, %fd849;
	add.f64 	%fd933, %fd932, %fd849;
	sub.f64 	%fd934, %fd933, %fd849;
	add.f64 	%fd935, %fd934, %fd849;
	sub.f64 	%fd936, %fd935, %fd849;
	add.f64 	%fd937, %fd936, %fd849;
	sub.f64 	%fd938, %fd937, %fd849;
	add.f64 	%fd939, %fd938, %fd849;
	sub.f64 	%fd940, %fd939, %fd849;
	add.f64 	%fd941, %fd940, %fd849;
	sub.f64 	%fd942, %fd941, %fd849;
	add.f64 	%fd943, %fd942, %fd849;
	sub.f64 	%fd944, %fd943, %fd849;
	add.f64 	%fd945, %fd944, %fd849;
	sub.f64 	%fd946, %fd945, %fd849;
	add.f64 	%fd947, %fd946, %fd849;
	sub.f64 	%fd948, %fd947, %fd849;
	add.f64 	%fd949, %fd948, %fd849;
	sub.f64 	%fd950, %fd949, %fd849;
	add.s32 	%r39, %r38, %r30;
	ld.shared.f64 	%fd951, [%r39];
	mul.f64 	%fd952, %fd10, %fd951;
	add.f64 	%fd953, %fd950, %fd952;
	add.f64 	%fd954, %fd953, %fd952;
	sub.f64 	%fd955, %fd954, %fd952;
	add.f64 	%fd956, %fd955, %fd952;
	sub.f64 	%fd957, %fd956, %fd952;
	add.f64 	%fd958, %fd957, %fd952;
	sub.f64 	%fd959, %fd958, %fd952;
	add.f64 	%fd960, %fd959, %fd952;
	sub.f64 	%fd961, %fd960, %fd952;
	add.f64 	%fd962, %fd961, %fd952;
	sub.f64 	%fd963, %fd962, %fd952;
	add.f64 	%fd964, %fd963, %fd952;
	sub.f64 	%fd965, %fd964, %fd952;
	add.f64 	%fd966, %fd965, %fd952;
	sub.f64 	%fd967, %fd966, %fd952;
	add.f64 	%fd968, %fd967, %fd952;
	sub.f64 	%fd969, %fd968, %fd952;
	add.f64 	%fd970, %fd969, %fd952;
	sub.f64 	%fd971, %fd970, %fd952;
	add.f64 	%fd972, %fd971, %fd952;
	sub.f64 	%fd973, %fd972, %fd952;
	add.f64 	%fd974, %fd973, %fd952;
	sub.f64 	%fd975, %fd974, %fd952;
	add.f64 	%fd976, %fd975, %fd952;
	sub.f64 	%fd977, %fd976, %fd952;
	add.f64 	%fd978, %fd977, %fd952;
	sub.f64 	%fd979, %fd978, %fd952;
	add.f64 	%fd980, %fd979, %fd952;
	sub.f64 	%fd981, %fd980, %fd952;
	add.f64 	%fd982, %fd981, %fd952;
	sub.f64 	%fd983, %fd982, %fd952;
	add.f64 	%fd984, %fd983, %fd952;
	sub.f64 	%fd985, %fd984, %fd952;
	add.f64 	%fd986, %fd985, %fd952;
	sub.f64 	%fd987, %fd986, %fd952;
	add.f64 	%fd988, %fd987, %fd952;
	sub.f64 	%fd989, %fd988, %fd952;
	add.f64 	%fd990, %fd989, %fd952;
	sub.f64 	%fd991, %fd990, %fd952;
	add.f64 	%fd992, %fd991, %fd952;
	sub.f64 	%fd993, %fd992, %fd952;
	add.f64 	%fd994, %fd993, %fd952;
	sub.f64 	%fd995, %fd994, %fd952;
	add.f64 	%fd996, %fd995, %fd952;
	sub.f64 	%fd997, %fd996, %fd952;
	add.f64 	%fd998, %fd997, %fd952;
	sub.f64 	%fd999, %fd998, %fd952;
	add.f64 	%fd1000, %fd999, %fd952;
	sub.f64 	%fd1001, %fd1000, %fd952;
	add.f64 	%fd1002, %fd1001, %fd952;
	sub.f64 	%fd1003, %fd1002, %fd952;
	add.f64 	%fd1004, %fd1003, %fd952;
	sub.f64 	%fd1005, %fd1004, %fd952;
	add.f64 	%fd1006, %fd1005, %fd952;
	sub.f64 	%fd1007, %fd1006, %fd952;
	add.f64 	%fd1008, %fd1007, %fd952;
	sub.f64 	%fd1009, %fd1008, %fd952;
	add.f64 	%fd1010, %fd1009, %fd952;
	sub.f64 	%fd1011, %fd1010, %fd952;
	add.f64 	%fd1012, %fd1011, %fd952;
	sub.f64 	%fd1013, %fd1012, %fd952;
	add.f64 	%fd1014, %fd1013, %fd952;
	sub.f64 	%fd1015, %fd1014, %fd952;
	add.f64 	%fd1016, %fd1015, %fd952;
	sub.f64 	%fd1017, %fd1016, %fd952;
	add.f64 	%fd1018, %fd1017, %fd952;
	sub.f64 	%fd1019, %fd1018, %fd952;
	add.f64 	%fd1020, %fd1019, %fd952;
	sub.f64 	%fd1021, %fd1020, %fd952;
	add.f64 	%fd1022, %fd1021, %fd952;
	sub.f64 	%fd1023, %fd1022, %fd952;
	add.f64 	%fd1024, %fd1023, %fd952;
	sub.f64 	%fd1025, %fd1024, %fd952;
	add.f64 	%fd1026, %fd1025, %fd952;
	sub.f64 	%fd1027, %fd1026, %fd952;
	add.f64 	%fd1028, %fd1027, %fd952;
	sub.f64 	%fd1029, %fd1028, %fd952;
	add.f64 	%fd1030, %fd1029, %fd952;
	sub.f64 	%fd1031, %fd1030, %fd952;
	add.f64 	%fd1032, %fd1031, %fd952;
	sub.f64 	%fd1033, %fd1032, %fd952;
	add.f64 	%fd1034, %fd1033, %fd952;
	sub.f64 	%fd1035, %fd1034, %fd952;
	add.f64 	%fd1036, %fd1035, %fd952;
	sub.f64 	%fd1037, %fd1036, %fd952;
	add.f64 	%fd1038, %fd1037, %fd952;
	sub.f64 	%fd1039, %fd1038, %fd952;
	add.f64 	%fd1040, %fd1039, %fd952;
	sub.f64 	%fd1041, %fd1040, %fd952;
	add.f64 	%fd1042, %fd1041, %fd952;
	sub.f64 	%fd1043, %fd1042, %fd952;
	add.f64 	%fd1044, %fd1043, %fd952;
	sub.f64 	%fd1045, %fd1044, %fd952;
	add.f64 	%fd1046, %fd1045, %fd952;
	sub.f64 	%fd1047, %fd1046, %fd952;
	add.f64 	%fd1048, %fd1047, %fd952;
	sub.f64 	%fd1049, %fd1048, %fd952;
	add.f64 	%fd1050, %fd1049, %fd952;
	sub.f64 	%fd1051, %fd1050, %fd952;
	add.f64 	%fd1052, %fd1051, %fd952;
	sub.f64 	%fd1053, %fd1052, %fd952;
	add.s32 	%r40, %r39, %r30;
	ld.shared.f64 	%fd1054, [%r40];
	mul.f64 	%fd1055, %fd11, %fd1054;
	add.f64 	%fd1056, %fd1053, %fd1055;
	add.f64 	%fd1057, %fd1056, %fd1055;
	sub.f64 	%fd1058, %fd1057, %fd1055;
	add.f64 	%fd1059, %fd1058, %fd1055;
	sub.f64 	%fd1060, %fd1059, %fd1055;
	add.f64 	%fd1061, %fd1060, %fd1055;
	sub.f64 	%fd1062, %fd1061, %fd1055;
	add.f64 	%fd1063, %fd1062, %fd1055;
	sub.f64 	%fd1064, %fd1063, %fd1055;
	add.f64 	%fd1065, %fd1064, %fd1055;
	sub.f64 	%fd1066, %fd1065, %fd1055;
	add.f64 	%fd1067, %fd1066, %fd1055;
	sub.f64 	%fd1068, %fd1067, %fd1055;
	add.f64 	%fd1069, %fd1068, %fd1055;
	sub.f64 	%fd1070, %fd1069, %fd1055;
	add.f64 	%fd1071, %fd1070, %fd1055;
	sub.f64 	%fd1072, %fd1071, %fd1055;
	add.f64 	%fd1073, %fd1072, %fd1055;
	sub.f64 	%fd1074, %fd1073, %fd1055;
	add.f64 	%fd1075, %fd1074, %fd1055;
	sub.f64 	%fd1076, %fd1075, %fd1055;
	add.f64 	%fd1077, %fd1076, %fd1055;
	sub.f64 	%fd1078, %fd1077, %fd1055;
	add.f64 	%fd1079, %fd1078, %fd1055;
	sub.f64 	%fd1080, %fd1079, %fd1055;
	add.f64 	%fd1081, %fd1080, %fd1055;
	sub.f64 	%fd1082, %fd1081, %fd1055;
	add.f64 	%fd1083, %fd1082, %fd1055;
	sub.f64 	%fd1084, %fd1083, %fd1055;
	add.f64 	%fd1085, %fd1084, %fd1055;
	sub.f64 	%fd1086, %fd1085, %fd1055;
	add.f64 	%fd1087, %fd1086, %fd1055;
	sub.f64 	%fd1088, %fd1087, %fd1055;
	add.f64 	%fd1089, %fd1088, %fd1055;
	sub.f64 	%fd1090, %fd1089, %fd1055;
	add.f64 	%fd1091, %fd1090, %fd1055;
	sub.f64 	%fd1092, %fd1091, %fd1055;
	add.f64 	%fd1093, %fd1092, %fd1055;
	sub.f64 	%fd1094, %fd1093, %fd1055;
	add.f64 	%fd1095, %fd1094, %fd1055;
	sub.f64 	%fd1096, %fd1095, %fd1055;
	add.f64 	%fd1097, %fd1096, %fd1055;
	sub.f64 	%fd1098, %fd1097, %fd1055;
	add.f64 	%fd1099, %fd1098, %fd1055;
	sub.f64 	%fd1100, %fd1099, %fd1055;
	add.f64 	%fd1101, %fd1100, %fd1055;
	sub.f64 	%fd1102, %fd1101, %fd1055;
	add.f64 	%fd1103, %fd1102, %fd1055;
	sub.f64 	%fd1104, %fd1103, %fd1055;
	add.f64 	%fd1105, %fd1104, %fd1055;
	sub.f64 	%fd1106, %fd1105, %fd1055;
	add.f64 	%fd1107, %fd1106, %fd1055;
	sub.f64 	%fd1108, %fd1107, %fd1055;
	add.f64 	%fd1109, %fd1108, %fd1055;
	sub.f64 	%fd1110, %fd1109, %fd1055;
	add.f64 	%fd1111, %fd1110, %fd1055;
	sub.f64 	%fd1112, %fd1111, %fd1055;
	add.f64 	%fd1113, %fd1112, %fd1055;
	sub.f64 	%fd1114, %fd1113, %fd1055;
	add.f64 	%fd1115, %fd1114, %fd1055;
	sub.f64 	%fd1116, %fd1115, %fd1055;
	add.f64 	%fd1117, %fd1116, %fd1055;
	sub.f64 	%fd1118, %fd1117, %fd1055;
	add.f64 	%fd1119, %fd1118, %fd1055;
	sub.f64 	%fd1120, %fd1119, %fd1055;
	add.f64 	%fd1121, %fd1120, %fd1055;
	sub.f64 	%fd1122, %fd1121, %fd1055;
	add.f64 	%fd1123, %fd1122, %fd1055;
	sub.f64 	%fd1124, %fd1123, %fd1055;
	add.f64 	%fd1125, %fd1124, %fd1055;
	sub.f64 	%fd1126, %fd1125, %fd1055;
	add.f64 	%fd1127, %fd1126, %fd1055;
	sub.f64 	%fd1128, %fd1127, %fd1055;
	add.f64 	%fd1129, %fd1128, %fd1055;
	sub.f64 	%fd1130, %fd1129, %fd1055;
	add.f64 	%fd1131, %fd1130, %fd1055;
	sub.f64 	%fd1132, %fd1131, %fd1055;
	add.f64 	%fd1133, %fd1132, %fd1055;
	sub.f64 	%fd1134, %fd1133, %fd1055;
	add.f64 	%fd1135, %fd1134, %fd1055;
	sub.f64 	%fd1136, %fd1135, %fd1055;
	add.f64 	%fd1137, %fd1136, %fd1055;
	sub.f64 	%fd1138, %fd1137, %fd1055;
	add.f64 	%fd1139, %fd1138, %fd1055;
	sub.f64 	%fd1140, %fd1139, %fd1055;
	add.f64 	%fd1141, %fd1140, %fd1055;
	sub.f64 	%fd1142, %fd1141, %fd1055;
	add.f64 	%fd1143, %fd1142, %fd1055;
	sub.f64 	%fd1144, %fd1143, %fd1055;
	add.f64 	%fd1145, %fd1144, %fd1055;
	sub.f64 	%fd1146, %fd1145, %fd1055;
	add.f64 	%fd1147, %fd1146, %fd1055;
	sub.f64 	%fd1148, %fd1147, %fd1055;
	add.f64 	%fd1149, %fd1148, %fd1055;
	sub.f64 	%fd1150, %fd1149, %fd1055;
	add.f64 	%fd1151, %fd1150, %fd1055;
	sub.f64 	%fd1152, %fd1151, %fd1055;
	add.f64 	%fd1153, %fd1152, %fd1055;
	sub.f64 	%fd1154, %fd1153, %fd1055;
	add.f64 	%fd1155, %fd1154, %fd1055;
	sub.f64 	%fd1156, %fd1155, %fd1055;
	add.s32 	%r41, %r40, %r30;
	ld.shared.f64 	%fd1157, [%r41];
	mul.f64 	%fd1158, %fd12, %fd1157;
	add.f64 	%fd1159, %fd1156, %fd1158;
	add.f64 	%fd1160, %fd1159, %fd1158;
	sub.f64 	%fd1161, %fd1160, %fd1158;
	add.f64 	%fd1162, %fd1161, %fd1158;
	sub.f64 	%fd1163, %fd1162, %fd1158;
	add.f64 	%fd1164, %fd1163, %fd1158;
	sub.f64 	%fd1165, %fd1164, %fd1158;
	add.f64 	%fd1166, %fd1165, %fd1158;
	sub.f64 	%fd1167, %fd1166, %fd1158;
	add.f64 	%fd1168, %fd1167, %fd1158;
	sub.f64 	%fd1169, %fd1168, %fd1158;
	add.f64 	%fd1170, %fd1169, %fd1158;
	sub.f64 	%fd1171, %fd1170, %fd1158;
	add.f64 	%fd1172, %fd1171, %fd1158;
	sub.f64 	%fd1173, %fd1172, %fd1158;
	add.f64 	%fd1174, %fd1173, %fd1158;
	sub.f64 	%fd1175, %fd1174, %fd1158;
	add.f64 	%fd1176, %fd1175, %fd1158;
	sub.f64 	%fd1177, %fd1176, %fd1158;
	add.f64 	%fd1178, %fd1177, %fd1158;
	sub.f64 	%fd1179, %fd1178, %fd1158;
	add.f64 	%fd1180, %fd1179, %fd1158;
	sub.f64 	%fd1181, %fd1180, %fd1158;
	add.f64 	%fd1182, %fd1181, %fd1158;
	sub.f64 	%fd1183, %fd1182, %fd1158;
	add.f64 	%fd1184, %fd1183, %fd1158;
	sub.f64 	%fd1185, %fd1184, %fd1158;
	add.f64 	%fd1186, %fd1185, %fd1158;
	sub.f64 	%fd1187, %fd1186, %fd1158;
	add.f64 	%fd1188, %fd1187, %fd1158;
	sub.f64 	%fd1189, %fd1188, %fd1158;
	add.f64 	%fd1190, %fd1189, %fd1158;
	sub.f64 	%fd1191, %fd1190, %fd1158;
	add.f64 	%fd1192, %fd1191, %fd1158;
	sub.f64 	%fd1193, %fd1192, %fd1158;
	add.f64 	%fd1194, %fd1193, %fd1158;
	sub.f64 	%fd1195, %fd1194, %fd1158;
	add.f64 	%fd1196, %fd1195, %fd1158;
	sub.f64 	%fd1197, %fd1196, %fd1158;
	add.f64 	%fd1198, %fd1197, %fd1158;
	sub.f64 	%fd1199, %fd1198, %fd1158;
	add.f64 	%fd1200, %fd1199, %fd1158;
	sub.f64 	%fd1201, %fd1200, %fd1158;
	add.f64 	%fd1202, %fd1201, %fd1158;
	sub.f64 	%fd1203, %fd1202, %fd1158;
	add.f64 	%fd1204, %fd1203, %fd1158;
	sub.f64 	%fd1205, %fd1204, %fd1158;
	add.f64 	%fd1206, %fd1205, %fd1158;
	sub.f64 	%fd1207, %fd1206, %fd1158;
	add.f64 	%fd1208, %fd1207, %fd1158;
	sub.f64 	%fd1209, %fd1208, %fd1158;
	add.f64 	%fd1210, %fd1209, %fd1158;
	sub.f64 	%fd1211, %fd1210, %fd1158;
	add.f64 	%fd1212, %fd1211, %fd1158;
	sub.f64 	%fd1213, %fd1212, %fd1158;
	add.f64 	%fd1214, %fd1213, %fd1158;
	sub.f64 	%fd1215, %fd1214, %fd1158;
	add.f64 	%fd1216, %fd1215, %fd1158;
	sub.f64 	%fd1217, %fd1216, %fd1158;
	add.f64 	%fd1218, %fd1217, %fd1158;
	sub.f64 	%fd1219, %fd1218, %fd1158;
	add.f64 	%fd1220, %fd1219, %fd1158;
	sub.f64 	%fd1221, %fd1220, %fd1158;
	add.f64 	%fd1222, %fd1221, %fd1158;
	sub.f64 	%fd1223, %fd1222, %fd1158;
	add.f64 	%fd1224, %fd1223, %fd1158;
	sub.f64 	%fd1225, %fd1224, %fd1158;
	add.f64 	%fd1226, %fd1225, %fd1158;
	sub.f64 	%fd1227, %fd1226, %fd1158;
	add.f64 	%fd1228, %fd1227, %fd1158;
	sub.f64 	%fd1229, %fd1228, %fd1158;
	add.f64 	%fd1230, %fd1229, %fd1158;
	sub.f64 	%fd1231, %fd1230, %fd1158;
	add.f64 	%fd1232, %fd1231, %fd1158;
	sub.f64 	%fd1233, %fd1232, %fd1158;
	add.f64 	%fd1234, %fd1233, %fd1158;
	sub.f64 	%fd1235, %fd1234, %fd1158;
	add.f64 	%fd1236, %fd1235, %fd1158;
	sub.f64 	%fd1237, %fd1236, %fd1158;
	add.f64 	%fd1238, %fd1237, %fd1158;
	sub.f64 	%fd1239, %fd1238, %fd1158;
	add.f64 	%fd1240, %fd1239, %fd1158;
	sub.f64 	%fd1241, %fd1240, %fd1158;
	add.f64 	%fd1242, %fd1241, %fd1158;
	sub.f64 	%fd1243, %fd1242, %fd1158;
	add.f64 	%fd1244, %fd1243, %fd1158;
	sub.f64 	%fd1245, %fd1244, %fd1158;
	add.f64 	%fd1246, %fd1245, %fd1158;
	sub.f64 	%fd1247, %fd1246, %fd1158;
	add.f64 	%fd1248, %fd1247, %fd1158;
	sub.f64 	%fd1249, %fd1248, %fd1158;
	add.f64 	%fd1250, %fd1249, %fd1158;
	sub.f64 	%fd1251, %fd1250, %fd1158;
	add.f64 	%fd1252, %fd1251, %fd1158;
	sub.f64 	%fd1253, %fd1252, %fd1158;
	add.f64 	%fd1254, %fd1253, %fd1158;
	sub.f64 	%fd1255, %fd1254, %fd1158;
	add.f64 	%fd1256, %fd1255, %fd1158;
	sub.f64 	%fd1257, %fd1256, %fd1158;
	add.f64 	%fd1258, %fd1257, %fd1158;
	sub.f64 	%fd1259, %fd1258, %fd1158;
	add.s32 	%r42, %r41, %r30;
	ld.shared.f64 	%fd1260, [%r42];
	mul.f64 	%fd1261, %fd13, %fd1260;
	add.f64 	%fd1262, %fd1259, %fd1261;
	add.f64 	%fd1263, %fd1262, %fd1261;
	sub.f64 	%fd1264, %fd1263, %fd1261;
	add.f64 	%fd1265, %fd1264, %fd1261;
	sub.f64 	%fd1266, %fd1265, %fd1261;
	add.f64 	%fd1267, %fd1266, %fd1261;
	sub.f64 	%fd1268, %fd1267, %fd1261;
	add.f64 	%fd1269, %fd1268, %fd1261;
	sub.f64 	%fd1270, %fd1269, %fd1261;
	add.f64 	%fd1271, %fd1270, %fd1261;
	sub.f64 	%fd1272, %fd1271, %fd1261;
	add.f64 	%fd1273, %fd1272, %fd1261;
	sub.f64 	%fd1274, %fd1273, %fd1261;
	add.f64 	%fd1275, %fd1274, %fd1261;
	sub.f64 	%fd1276, %fd1275, %fd1261;
	add.f64 	%fd1277, %fd1276, %fd1261;
	sub.f64 	%fd1278, %fd1277, %fd1261;
	add.f64 	%fd1279, %fd1278, %fd1261;
	sub.f64 	%fd1280, %fd1279, %fd1261;
	add.f64 	%fd1281, %fd1280, %fd1261;
	sub.f64 	%fd1282, %fd1281, %fd1261;
	add.f64 	%fd1283, %fd1282, %fd1261;
	sub.f64 	%fd1284, %fd1283, %fd1261;
	add.f64 	%fd1285, %fd1284, %fd1261;
	sub.f64 	%fd1286, %fd1285, %fd1261;
	add.f64 	%fd1287, %fd1286, %fd1261;
	sub.f64 	%fd1288, %fd1287, %fd1261;
	add.f64 	%fd1289, %fd1288, %fd1261;
	sub.f64 	%fd1290, %fd1289, %fd1261;
	add.f64 	%fd1291, %fd1290, %fd1261;
	sub.f64 	%fd1292, %fd1291, %fd1261;
	add.f64 	%fd1293, %fd1292, %fd1261;
	sub.f64 	%fd1294, %fd1293, %fd1261;
	add.f64 	%fd1295, %fd1294, %fd1261;
	sub.f64 	%fd1296, %fd1295, %fd1261;
	add.f64 	%fd1297, %fd1296, %fd1261;
	sub.f64 	%fd1298, %fd1297, %fd1261;
	add.f64 	%fd1299, %fd1298, %fd1261;
	sub.f64 	%fd1300, %fd1299, %fd1261;
	add.f64 	%fd1301, %fd1300, %fd1261;
	sub.f64 	%fd1302, %fd1301, %fd1261;
	add.f64 	%fd1303, %fd1302, %fd1261;
	sub.f64 	%fd1304, %fd1303, %fd1261;
	add.f64 	%fd1305, %fd1304, %fd1261;
	sub.f64 	%fd1306, %fd1305, %fd1261;
	add.f64 	%fd1307, %fd1306, %fd1261;
	sub.f64 	%fd1308, %fd1307, %fd1261;
	add.f64 	%fd1309, %fd1308, %fd1261;
	sub.f64 	%fd1310, %fd1309, %fd1261;
	add.f64 	%fd1311, %fd1310, %fd1261;
	sub.f64 	%fd1312, %fd1311, %fd1261;
	add.f64 	%fd1313, %fd1312, %fd1261;
	sub.f64 	%fd1314, %fd1313, %fd1261;
	add.f64 	%fd1315, %fd1314, %fd1261;
	sub.f64 	%fd1316, %fd1315, %fd1261;
	add.f64 	%fd1317, %fd1316, %fd1261;
	sub.f64 	%fd1318, %fd1317, %fd1261;
	add.f64 	%fd1319, %fd1318, %fd1261;
	sub.f64 	%fd1320, %fd1319, %fd1261;
	add.f64 	%fd1321, %fd1320, %fd1261;
	sub.f64 	%fd1322, %fd1321, %fd1261;
	add.f64 	%fd1323, %fd1322, %fd1261;
	sub.f64 	%fd1324, %fd1323, %fd1261;
	add.f64 	%fd1325, %fd1324, %fd1261;
	sub.f64 	%fd1326, %fd1325, %fd1261;
	add.f64 	%fd1327, %fd1326, %fd1261;
	sub.f64 	%fd1328, %fd1327, %fd1261;
	add.f64 	%fd1329, %fd1328, %fd1261;
	sub.f64 	%fd1330, %fd1329, %fd1261;
	add.f64 	%fd1331, %fd1330, %fd1261;
	sub.f64 	%fd1332, %fd1331, %fd1261;
	add.f64 	%fd1333, %fd1332, %fd1261;
	sub.f64 	%fd1334, %fd1333, %fd1261;
	add.f64 	%fd1335, %fd1334, %fd1261;
	sub.f64 	%fd1336, %fd1335, %fd1261;
	add.f64 	%fd1337, %fd1336, %fd1261;
	sub.f64 	%fd1338, %fd1337, %fd1261;
	add.f64 	%fd1339, %fd1338, %fd1261;
	sub.f64 	%fd1340, %fd1339, %fd1261;
	add.f64 	%fd1341, %fd1340, %fd1261;
	sub.f64 	%fd1342, %fd1341, %fd1261;
	add.f64 	%fd1343, %fd1342, %fd1261;
	sub.f64 	%fd1344, %fd1343, %fd1261;
	add.f64 	%fd1345, %fd1344, %fd1261;
	sub.f64 	%fd1346, %fd1345, %fd1261;
	add.f64 	%fd1347, %fd1346, %fd1261;
	sub.f64 	%fd1348, %fd1347, %fd1261;
	add.f64 	%fd1349, %fd1348, %fd1261;
	sub.f64 	%fd1350, %fd1349, %fd1261;
	add.f64 	%fd1351, %fd1350, %fd1261;
	sub.f64 	%fd1352, %fd1351, %fd1261;
	add.f64 	%fd1353, %fd1352, %fd1261;
	sub.f64 	%fd1354, %fd1353, %fd1261;
	add.f64 	%fd1355, %fd1354, %fd1261;
	sub.f64 	%fd1356, %fd1355, %fd1261;
	add.f64 	%fd1357, %fd1356, %fd1261;
	sub.f64 	%fd1358, %fd1357, %fd1261;
	add.f64 	%fd1359, %fd1358, %fd1261;
	sub.f64 	%fd1360, %fd1359, %fd1261;
	add.f64 	%fd1361, %fd1360, %fd1261;
	sub.f64 	%fd1362, %fd1361, %fd1261;
	add.s32 	%r43, %r42, %r30;
	ld.shared.f64 	%fd1363, [%r43];
	mul.f64 	%fd1364, %fd14, %fd1363;
	add.f64 	%fd1365, %fd1362, %fd1364;
	add.f64 	%fd1366, %fd1365, %fd1364;
	sub.f64 	%fd1367, %fd1366, %fd1364;
	add.f64 	%fd1368, %fd1367, %fd1364;
	sub.f64 	%fd1369, %fd1368, %fd1364;
	add.f64 	%fd1370, %fd1369, %fd1364;
	sub.f64 	%fd1371, %fd1370, %fd1364;
	add.f64 	%fd1372, %fd1371, %fd1364;
	sub.f64 	%fd1373, %fd1372, %fd1364;
	add.f64 	%fd1374, %fd1373, %fd1364;
	sub.f64 	%fd1375, %fd1374, %fd1364;
	add.f64 	%fd1376, %fd1375, %fd1364;
	sub.f64 	%fd1377, %fd1376, %fd1364;
	add.f64 	%fd1378, %fd1377, %fd1364;
	sub.f64 	%fd1379, %fd1378, %fd1364;
	add.f64 	%fd1380, %fd1379, %fd1364;
	sub.f64 	%fd1381, %fd1380, %fd1364;
	add.f64 	%fd1382, %fd1381, %fd1364;
	sub.f64 	%fd1383, %fd1382, %fd1364;
	add.f64 	%fd1384, %fd1383, %fd1364;
	sub.f64 	%fd1385, %fd1384, %fd1364;
	add.f64 	%fd1386, %fd1385, %fd1364;
	sub.f64 	%fd1387, %fd1386, %fd1364;
	add.f64 	%fd1388, %fd1387, %fd1364;
	sub.f64 	%fd1389, %fd1388, %fd1364;
	add.f64 	%fd1390, %fd1389, %fd1364;
	sub.f64 	%fd1391, %fd1390, %fd1364;
	add.f64 	%fd1392, %fd1391, %fd1364;
	sub.f64 	%fd1393, %fd1392, %fd1364;
	add.f64 	%fd1394, %fd1393, %fd1364;
	sub.f64 	%fd1395, %fd1394, %fd1364;
	add.f64 	%fd1396, %fd1395, %fd1364;
	sub.f64 	%fd1397, %fd1396, %fd1364;
	add.f64 	%fd1398, %fd1397, %fd1364;
	sub.f64 	%fd1399, %fd1398, %fd1364;
	add.f64 	%fd1400, %fd1399, %fd1364;
	sub.f64 	%fd1401, %fd1400, %fd1364;
	add.f64 	%fd1402, %fd1401, %fd1364;
	sub.f64 	%fd1403, %fd1402, %fd1364;
	add.f64 	%fd1404, %fd1403, %fd1364;
	sub.f64 	%fd1405, %fd1404, %fd1364;
	add.f64 	%fd1406, %fd1405, %fd1364;
	sub.f64 	%fd1407, %fd1406, %fd1364;
	add.f64 	%fd1408, %fd1407, %fd1364;
	sub.f64 	%fd1409, %fd1408, %fd1364;
	add.f64 	%fd1410, %fd1409, %fd1364;
	sub.f64 	%fd1411, %fd1410, %fd1364;
	add.f64 	%fd1412, %fd1411, %fd1364;
	sub.f64 	%fd1413, %fd1412, %fd1364;
	add.f64 	%fd1414, %fd1413, %fd1364;
	sub.f64 	%fd1415, %fd1414, %fd1364;
	add.f64 	%fd1416, %fd1415, %fd1364;
	sub.f64 	%fd1417, %fd1416, %fd1364;
	add.f64 	%fd1418, %fd1417, %fd1364;
	sub.f64 	%fd1419, %fd1418, %fd1364;
	add.f64 	%fd1420, %fd1419, %fd1364;
	sub.f64 	%fd1421, %fd1420, %fd1364;
	add.f64 	%fd1422, %fd1421, %fd1364;
	sub.f64 	%fd1423, %fd1422, %fd1364;
	add.f64 	%fd1424, %fd1423, %fd1364;
	sub.f64 	%fd1425, %fd1424, %fd1364;
	add.f64 	%fd1426, %fd1425, %fd1364;
	sub.f64 	%fd1427, %fd1426, %fd1364;
	add.f64 	%fd1428, %fd1427, %fd1364;
	sub.f64 	%fd1429, %fd1428, %fd1364;
	add.f64 	%fd1430, %fd1429, %fd1364;
	sub.f64 	%fd1431, %fd1430, %fd1364;
	add.f64 	%fd1432, %fd1431, %fd1364;
	sub.f64 	%fd1433, %fd1432, %fd1364;
	add.f64 	%fd1434, %fd1433, %fd1364;
	sub.f64 	%fd1435, %fd1434, %fd1364;
	add.f64 	%fd1436, %fd1435, %fd1364;
	sub.f64 	%fd1437, %fd1436, %fd1364;
	add.f64 	%fd1438, %fd1437, %fd1364;
	sub.f64 	%fd1439, %fd1438, %fd1364;
	add.f64 	%fd1440, %fd1439, %fd1364;
	sub.f64 	%fd1441, %fd1440, %fd1364;
	add.f64 	%fd1442, %fd1441, %fd1364;
	sub.f64 	%fd1443, %fd1442, %fd1364;
	add.f64 	%fd1444, %fd1443, %fd1364;
	sub.f64 	%fd1445, %fd1444, %fd1364;
	add.f64 	%fd1446, %fd1445, %fd1364;
	sub.f64 	%fd1447, %fd1446, %fd1364;
	add.f64 	%fd1448, %fd1447, %fd1364;
	sub.f64 	%fd1449, %fd1448, %fd1364;
	add.f64 	%fd1450, %fd1449, %fd1364;
	sub.f64 	%fd1451, %fd1450, %fd1364;
	add.f64 	%fd1452, %fd1451, %fd1364;
	sub.f64 	%fd1453, %fd1452, %fd1364;
	add.f64 	%fd1454, %fd1453, %fd1364;
	sub.f64 	%fd1455, %fd1454, %fd1364;
	add.f64 	%fd1456, %fd1455, %fd1364;
	sub.f64 	%fd1457, %fd1456, %fd1364;
	add.f64 	%fd1458, %fd1457, %fd1364;
	sub.f64 	%fd1459, %fd1458, %fd1364;
	add.f64 	%fd1460, %fd1459, %fd1364;
	sub.f64 	%fd1461, %fd1460, %fd1364;
	add.f64 	%fd1462, %fd1461, %fd1364;
	sub.f64 	%fd1463, %fd1462, %fd1364;
	add.f64 	%fd1464, %fd1463, %fd1364;
	sub.f64 	%fd1465, %fd1464, %fd1364;
	add.s32 	%r44, %r43, %r30;
	ld.shared.f64 	%fd1466, [%r44];
	mul.f64 	%fd1467, %fd15, %fd1466;
	add.f64 	%fd1468, %fd1465, %fd1467;
	add.f64 	%fd1469, %fd1468, %fd1467;
	sub.f64 	%fd1470, %fd1469, %fd1467;
	add.f64 	%fd1471, %fd1470, %fd1467;
	sub.f64 	%fd1472, %fd1471, %fd1467;
	add.f64 	%fd1473, %fd1472, %fd1467;
	sub.f64 	%fd1474, %fd1473, %fd1467;
	add.f64 	%fd1475, %fd1474, %fd1467;
	sub.f64 	%fd1476, %fd1475, %fd1467;
	add.f64 	%fd1477, %fd1476, %fd1467;
	sub.f64 	%fd1478, %fd1477, %fd1467;
	add.f64 	%fd1479, %fd1478, %fd1467;
	sub.f64 	%fd1480, %fd1479, %fd1467;
	add.f64 	%fd1481, %fd1480, %fd1467;
	sub.f64 	%fd1482, %fd1481, %fd1467;
	add.f64 	%fd1483, %fd1482, %fd1467;
	sub.f64 	%fd1484, %fd1483, %fd1467;
	add.f64 	%fd1485, %fd1484, %fd1467;
	sub.f64 	%fd1486, %fd1485, %fd1467;
	add.f64 	%fd1487, %fd1486, %fd1467;
	sub.f64 	%fd1488, %fd1487, %fd1467;
	add.f64 	%fd1489, %fd1488, %fd1467;
	sub.f64 	%fd1490, %fd1489, %fd1467;
	add.f64 	%fd1491, %fd1490, %fd1467;
	sub.f64 	%fd1492, %fd1491, %fd1467;
	add.f64 	%fd1493, %fd1492, %fd1467;
	sub.f64 	%fd1494, %fd1493, %fd1467;
	add.f64 	%fd1495, %fd1494, %fd1467;
	sub.f64 	%fd1496, %fd1495, %fd1467;
	add.f64 	%fd1497, %fd1496, %fd1467;
	sub.f64 	%fd1498, %fd1497, %fd1467;
	add.f64 	%fd1499, %fd1498, %fd1467;
	sub.f64 	%fd1500, %fd1499, %fd1467;
	add.f64 	%fd1501, %fd1500, %fd1467;
	sub.f64 	%fd1502, %fd1501, %fd1467;
	add.f64 	%fd1503, %fd1502, %fd1467;
	sub.f64 	%fd1504, %fd1503, %fd1467;
	add.f64 	%fd1505, %fd1504, %fd1467;
	sub.f64 	%fd1506, %fd1505, %fd1467;
	add.f64 	%fd1507, %fd1506, %fd1467;
	sub.f64 	%fd1508, %fd1507, %fd1467;
	add.f64 	%fd1509, %fd1508, %fd1467;
	sub.f64 	%fd1510, %fd1509, %fd1467;
	add.f64 	%fd1511, %fd1510, %fd1467;
	sub.f64 	%fd1512, %fd1511, %fd1467;
	add.f64 	%fd1513, %fd1512, %fd1467;
	sub.f64 	%fd1514, %fd1513, %fd1467;
	add.f64 	%fd1515, %fd1514, %fd1467;
	sub.f64 	%fd1516, %fd1515, %fd1467;
	add.f64 	%fd1517, %fd1516, %fd1467;
	sub.f64 	%fd1518, %fd1517, %fd1467;
	add.f64 	%fd1519, %fd1518, %fd1467;
	sub.f64 	%fd1520, %fd1519, %fd1467;
	add.f64 	%fd1521, %fd1520, %fd1467;
	sub.f64 	%fd1522, %fd1521, %fd1467;
	add.f64 	%fd1523, %fd1522, %fd1467;
	sub.f64 	%fd1524, %fd1523, %fd1467;
	add.f64 	%fd1525, %fd1524, %fd1467;
	sub.f64 	%fd1526, %fd1525, %fd1467;
	add.f64 	%fd1527, %fd1526, %fd1467;
	sub.f64 	%fd1528, %fd1527, %fd1467;
	add.f64 	%fd1529, %fd1528, %fd1467;
	sub.f64 	%fd1530, %fd1529, %fd1467;
	add.f64 	%fd1531, %fd1530, %fd1467;
	sub.f64 	%fd1532, %fd1531, %fd1467;
	add.f64 	%fd1533, %fd1532, %fd1467;
	sub.f64 	%fd1534, %fd1533, %fd1467;
	add.f64 	%fd1535, %fd1534, %fd1467;
	sub.f64 	%fd1536, %fd1535, %fd1467;
	add.f64 	%fd1537, %fd1536, %fd1467;
	sub.f64 	%fd1538, %fd1537, %fd1467;
	add.f64 	%fd1539, %fd1538, %fd1467;
	sub.f64 	%fd1540, %fd1539, %fd1467;
	add.f64 	%fd1541, %fd1540, %fd1467;
	sub.f64 	%fd1542, %fd1541, %fd1467;
	add.f64 	%fd1543, %fd1542, %fd1467;
	sub.f64 	%fd1544, %fd1543, %fd1467;
	add.f64 	%fd1545, %fd1544, %fd1467;
	sub.f64 	%fd1546, %fd1545, %fd1467;
	add.f64 	%fd1547, %fd1546, %fd1467;
	sub.f64 	%fd1548, %fd1547, %fd1467;
	add.f64 	%fd1549, %fd1548, %fd1467;
	sub.f64 	%fd1550, %fd1549, %fd1467;
	add.f64 	%fd1551, %fd1550, %fd1467;
	sub.f64 	%fd1552, %fd1551, %fd1467;
	add.f64 	%fd1553, %fd1552, %fd1467;
	sub.f64 	%fd1554, %fd1553, %fd1467;
	add.f64 	%fd1555, %fd1554, %fd1467;
	sub.f64 	%fd1556, %fd1555, %fd1467;
	add.f64 	%fd1557, %fd1556, %fd1467;
	sub.f64 	%fd1558, %fd1557, %fd1467;
	add.f64 	%fd1559, %fd1558, %fd1467;
	sub.f64 	%fd1560, %fd1559, %fd1467;
	add.f64 	%fd1561, %fd1560, %fd1467;
	sub.f64 	%fd1562, %fd1561, %fd1467;
	add.f64 	%fd1563, %fd1562, %fd1467;
	sub.f64 	%fd1564, %fd1563, %fd1467;
	add.f64 	%fd1565, %fd1564, %fd1467;
	sub.f64 	%fd1566, %fd1565, %fd1467;
	add.f64 	%fd1567, %fd1566, %fd1467;
	sub.f64 	%fd1568, %fd1567, %fd1467;
	add.s32 	%r45, %r44, %r30;
	ld.shared.f64 	%fd1569, [%r45];
	mul.f64 	%fd1570, %fd16, %fd1569;
	add.f64 	%fd1571, %fd1568, %fd1570;
	add.f64 	%fd1572, %fd1571, %fd1570;
	sub.f64 	%fd1573, %fd1572, %fd1570;
	add.f64 	%fd1574, %fd1573, %fd1570;
	sub.f64 	%fd1575, %fd1574, %fd1570;
	add.f64 	%fd1576, %fd1575, %fd1570;
	sub.f64 	%fd1577, %fd1576, %fd1570;
	add.f64 	%fd1578, %fd1577, %fd1570;
	sub.f64 	%fd1579, %fd1578, %fd1570;
	add.f64 	%fd1580, %fd1579, %fd1570;
	sub.f64 	%fd1581, %fd1580, %fd1570;
	add.f64 	%fd1582, %fd1581, %fd1570;
	sub.f64 	%fd1583, %fd1582, %fd1570;
	add.f64 	%fd1584, %fd1583, %fd1570;
	sub.f64 	%fd1585, %fd1584, %fd1570;
	add.f64 	%fd1586, %fd1585, %fd1570;
	sub.f64 	%fd1587, %fd1586, %fd1570;
	add.f64 	%fd1588, %fd1587, %fd1570;
	sub.f64 	%fd1589, %fd1588, %fd1570;
	add.f64 	%fd1590, %fd1589, %fd1570;
	sub.f64 	%fd1591, %fd1590, %fd1570;
	add.f64 	%fd1592, %fd1591, %fd1570;
	sub.f64 	%fd1593, %fd1592, %fd1570;
	add.f64 	%fd1594, %fd1593, %fd1570;
	sub.f64 	%fd1595, %fd1594, %fd1570;
	add.f64 	%fd1596, %fd1595, %fd1570;
	sub.f64 	%fd1597, %fd1596, %fd1570;
	add.f64 	%fd1598, %fd1597, %fd1570;
	sub.f64 	%fd1599, %fd1598, %fd1570;
	add.f64 	%fd1600, %fd1599, %fd1570;
	sub.f64 	%fd1601, %fd1600, %fd1570;
	add.f64 	%fd1602, %fd1601, %fd1570;
	sub.f64 	%fd1603, %fd1602, %fd1570;
	add.f64 	%fd1604, %fd1603, %fd1570;
	sub.f64 	%fd1605, %fd1604, %fd1570;
	add.f64 	%fd1606, %fd1605, %fd1570;
	sub.f64 	%fd1607, %fd1606, %fd1570;
	add.f64 	%fd1608, %fd1607, %fd1570;
	sub.f64 	%fd1609, %fd1608, %fd1570;
	add.f64 	%fd1610, %fd1609, %fd1570;
	sub.f64 	%fd1611, %fd1610, %fd1570;
	add.f64 	%fd1612, %fd1611, %fd1570;
	sub.f64 	%fd1613, %fd1612, %fd1570;
	add.f64 	%fd1614, %fd1613, %fd1570;
	sub.f64 	%fd1615, %fd1614, %fd1570;
	add.f64 	%fd1616, %fd1615, %fd1570;
	sub.f64 	%fd1617, %fd1616, %fd1570;
	add.f64 	%fd1618, %fd1617, %fd1570;
	sub.f64 	%fd1619, %fd1618, %fd1570;
	add.f64 	%fd1620, %fd1619, %fd1570;
	sub.f64 	%fd1621, %fd1620, %fd1570;
	add.f64 	%fd1622, %fd1621, %fd1570;
	sub.f64 	%fd1623, %fd1622, %fd1570;
	add.f64 	%fd1624, %fd1623, %fd1570;
	sub.f64 	%fd1625, %fd1624, %fd1570;
	add.f64 	%fd1626, %fd1625, %fd1570;
	sub.f64 	%fd1627, %fd1626, %fd1570;
	add.f64 	%fd1628, %fd1627, %fd1570;
	sub.f64 	%fd1629, %fd1628, %fd1570;
	add.f64 	%fd1630, %fd1629, %fd1570;
	sub.f64 	%fd1631, %fd1630, %fd1570;
	add.f64 	%fd1632, %fd1631, %fd1570;
	sub.f64 	%fd1633, %fd1632, %fd1570;
	add.f64 	%fd1634, %fd1633, %fd1570;
	sub.f64 	%fd1635, %fd1634, %fd1570;
	add.f64 	%fd1636, %fd1635, %fd1570;
	sub.f64 	%fd1637, %fd1636, %fd1570;
	add.f64 	%fd1638, %fd1637, %fd1570;
	sub.f64 	%fd1639, %fd1638, %fd1570;
	add.f64 	%fd1640, %fd1639, %fd1570;
	sub.f64 	%fd1641, %fd1640, %fd1570;
	add.f64 	%fd1642, %fd1641, %fd1570;
	sub.f64 	%fd1643, %fd1642, %fd1570;
	add.f64 	%fd1644, %fd1643, %fd1570;
	sub.f64 	%fd1645, %fd1644, %fd1570;
	add.f64 	%fd1646, %fd1645, %fd1570;
	sub.f64 	%fd1647, %fd1646, %fd1570;
	add.f64 	%fd1648, %fd1647, %fd1570;
	sub.f64 	%fd1649, %fd1648, %fd1570;
	add.f64 	%fd1650, %fd1649, %fd1570;
	sub.f64 	%fd1651, %fd1650, %fd1570;
	add.f64 	%fd1652, %fd1651, %fd1570;
	sub.f64 	%fd1653, %fd1652, %fd1570;
	add.f64 	%fd1654, %fd1653, %fd1570;
	sub.f64 	%fd1655, %fd1654, %fd1570;
	add.f64 	%fd1656, %fd1655, %fd1570;
	sub.f64 	%fd1657, %fd1656, %fd1570;
	add.f64 	%fd1658, %fd1657, %fd1570;
	sub.f64 	%fd1659, %fd1658, %fd1570;
	add.f64 	%fd1660, %fd1659, %fd1570;
	sub.f64 	%fd1661, %fd1660, %fd1570;
	add.f64 	%fd1662, %fd1661, %fd1570;
	sub.f64 	%fd1663, %fd1662, %fd1570;
	add.f64 	%fd1664, %fd1663, %fd1570;
	sub.f64 	%fd1665, %fd1664, %fd1570;
	add.f64 	%fd1666, %fd1665, %fd1570;
	sub.f64 	%fd1667, %fd1666, %fd1570;
	add.f64 	%fd1668, %fd1667, %fd1570;
	sub.f64 	%fd1669, %fd1668, %fd1570;
	add.f64 	%fd1670, %fd1669, %fd1570;
	sub.f64 	%fd1671, %fd1670, %fd1570;
	add.s32 	%r46, %r45, %r30;
	ld.shared.f64 	%fd1672, [%r46];
	mul.f64 	%fd1673, %fd17, %fd1672;
	add.f64 	%fd1674, %fd1671, %fd1673;
	add.f64 	%fd1675, %fd1674, %fd1673;
	sub.f64 	%fd1676, %fd1675, %fd1673;
	add.f64 	%fd1677, %fd1676, %fd1673;
	sub.f64 	%fd1678, %fd1677, %fd1673;
	add.f64 	%fd1679, %fd1678, %fd1673;
	sub.f64 	%fd1680, %fd1679, %fd1673;
	add.f64 	%fd1681, %fd1680, %fd1673;
	sub.f64 	%fd1682, %fd1681, %fd1673;
	add.f64 	%fd1683, %fd1682, %fd1673;
	sub.f64 	%fd1684, %fd1683, %fd1673;
	add.f64 	%fd1685, %fd1684, %fd1673;
	sub.f64 	%fd1686, %fd1685, %fd1673;
	add.f64 	%fd1687, %fd1686, %fd1673;
	sub.f64 	%fd1688, %fd1687, %fd1673;
	add.f64 	%fd1689, %fd1688, %fd1673;
	sub.f64 	%fd1690, %fd1689, %fd1673;
	add.f64 	%fd1691, %fd1690, %fd1673;
	sub.f64 	%fd1692, %fd1691, %fd1673;
	add.f64 	%fd1693, %fd1692, %fd1673;
	sub.f64 	%fd1694, %fd1693, %fd1673;
	add.f64 	%fd1695, %fd1694, %fd1673;
	sub.f64 	%fd1696, %fd1695, %fd1673;
	add.f64 	%fd1697, %fd1696, %fd1673;
	sub.f64 	%fd1698, %fd1697, %fd1673;
	add.f64 	%fd1699, %fd1698, %fd1673;
	sub.f64 	%fd1700, %fd1699, %fd1673;
	add.f64 	%fd1701, %fd1700, %fd1673;
	sub.f64 	%fd1702, %fd1701, %fd1673;
	add.f64 	%fd1703, %fd1702, %fd1673;
	sub.f64 	%fd1704, %fd1703, %fd1673;
	add.f64 	%fd1705, %fd1704, %fd1673;
	sub.f64 	%fd1706, %fd1705, %fd1673;
	add.f64 	%fd1707, %fd1706, %fd1673;
	sub.f64 	%fd1708, %fd1707, %fd1673;
	add.f64 	%fd1709, %fd1708, %fd1673;
	sub.f64 	%fd1710, %fd1709, %fd1673;
	add.f64 	%fd1711, %fd1710, %fd1673;
	sub.f64 	%fd1712, %fd1711, %fd1673;
	add.f64 	%fd1713, %fd1712, %fd1673;
	sub.f64 	%fd1714, %fd1713, %fd1673;
	add.f64 	%fd1715, %fd1714, %fd1673;
	sub.f64 	%fd1716, %fd1715, %fd1673;
	add.f64 	%fd1717, %fd1716, %fd1673;
	sub.f64 	%fd1718, %fd1717, %fd1673;
	add.f64 	%fd1719, %fd1718, %fd1673;
	sub.f64 	%fd1720, %fd1719, %fd1673;
	add.f64 	%fd1721, %fd1720, %fd1673;
	sub.f64 	%fd1722, %fd1721, %fd1673;
	add.f64 	%fd1723, %fd1722, %fd1673;
	sub.f64 	%fd1724, %fd1723, %fd1673;
	add.f64 	%fd1725, %fd1724, %fd1673;
	sub.f64 	%fd1726, %fd1725, %fd1673;
	add.f64 	%fd1727, %fd1726, %fd1673;
	sub.f64 	%fd1728, %fd1727, %fd1673;
	add.f64 	%fd1729, %fd1728, %fd1673;
	sub.f64 	%fd1730, %fd1729, %fd1673;
	add.f64 	%fd1731, %fd1730, %fd1673;
	sub.f64 	%fd1732, %fd1731, %fd1673;
	add.f64 	%fd1733, %fd1732, %fd1673;
	sub.f64 	%fd1734, %fd1733, %fd1673;
	add.f64 	%fd1735, %fd1734, %fd1673;
	sub.f64 	%fd1736, %fd1735, %fd1673;
	add.f64 	%fd1737, %fd1736, %fd1673;
	sub.f64 	%fd1738, %fd1737, %fd1673;
	add.f64 	%fd1739, %fd1738, %fd1673;
	sub.f64 	%fd1740, %fd1739, %fd1673;
	add.f64 	%fd1741, %fd1740, %fd1673;
	sub.f64 	%fd1742, %fd1741, %fd1673;
	add.f64 	%fd1743, %fd1742, %fd1673;
	sub.f64 	%fd1744, %fd1743, %fd1673;
	add.f64 	%fd1745, %fd1744, %fd1673;
	sub.f64 	%fd1746, %fd1745, %fd1673;
	add.f64 	%fd1747, %fd1746, %fd1673;
	sub.f64 	%fd1748, %fd1747, %fd1673;
	add.f64 	%fd1749, %fd1748, %fd1673;
	sub.f64 	%fd1750, %fd1749, %fd1673;
	add.f64 	%fd1751, %fd1750, %fd1673;
	sub.f64 	%fd1752, %fd1751, %fd1673;
	add.f64 	%fd1753, %fd1752, %fd1673;
	sub.f64 	%fd1754, %fd1753, %fd1673;
	add.f64 	%fd1755, %fd1754, %fd1673;
	sub.f64 	%fd1756, %fd1755, %fd1673;
	add.f64 	%fd1757, %fd1756, %fd1673;
	sub.f64 	%fd1758, %fd1757, %fd1673;
	add.f64 	%fd1759, %fd1758, %fd1673;
	sub.f64 	%fd1760, %fd1759, %fd1673;
	add.f64 	%fd1761, %fd1760, %fd1673;
	sub.f64 	%fd1762, %fd1761, %fd1673;
	add.f64 	%fd1763, %fd1762, %fd1673;
	sub.f64 	%fd1764, %fd1763, %fd1673;
	add.f64 	%fd1765, %fd1764, %fd1673;
	sub.f64 	%fd1766, %fd1765, %fd1673;
	add.f64 	%fd1767, %fd1766, %fd1673;
	sub.f64 	%fd1768, %fd1767, %fd1673;
	add.f64 	%fd1769, %fd1768, %fd1673;
	sub.f64 	%fd1770, %fd1769, %fd1673;
	add.f64 	%fd1771, %fd1770, %fd1673;
	sub.f64 	%fd1772, %fd1771, %fd1673;
	add.f64 	%fd1773, %fd1772, %fd1673;
	sub.f64 	%fd1774, %fd1773, %fd1673;
	add.s32 	%r47, %r46, %r30;
	ld.shared.f64 	%fd1775, [%r47];
	mul.f64 	%fd1776, %fd18, %fd1775;
	add.f64 	%fd1777, %fd1774, %fd1776;
	add.f64 	%fd1778, %fd1777, %fd1776;
	sub.f64 	%fd1779, %fd1778, %fd1776;
	add.f64 	%fd1780, %fd1779, %fd1776;
	sub.f64 	%fd1781, %fd1780, %fd1776;
	add.f64 	%fd1782, %fd1781, %fd1776;
	sub.f64 	%fd1783, %fd1782, %fd1776;
	add.f64 	%fd1784, %fd1783, %fd1776;
	sub.f64 	%fd1785, %fd1784, %fd1776;
	add.f64 	%fd1786, %fd1785, %fd1776;
	sub.f64 	%fd1787, %fd1786, %fd1776;
	add.f64 	%fd1788, %fd1787, %fd1776;
	sub.f64 	%fd1789, %fd1788, %fd1776;
	add.f64 	%fd1790, %fd1789, %fd1776;
	sub.f64 	%fd1791, %fd1790, %fd1776;
	add.f64 	%fd1792, %fd1791, %fd1776;
	sub.f64 	%fd1793, %fd1792, %fd1776;
	add.f64 	%fd1794, %fd1793, %fd1776;
	sub.f64 	%fd1795, %fd1794, %fd1776;
	add.f64 	%fd1796, %fd1795, %fd1776;
	sub.f64 	%fd1797, %fd1796, %fd1776;
	add.f64 	%fd1798, %fd1797, %fd1776;
	sub.f64 	%fd1799, %fd1798, %fd1776;
	add.f64 	%fd1800, %fd1799, %fd1776;
	sub.f64 	%fd1801, %fd1800, %fd1776;
	add.f64 	%fd1802, %fd1801, %fd1776;
	sub.f64 	%fd1803, %fd1802, %fd1776;
	add.f64 	%fd1804, %fd1803, %fd1776;
	sub.f64 	%fd1805, %fd1804, %fd1776;
	add.f64 	%fd1806, %fd1805, %fd1776;
	sub.f64 	%fd1807, %fd1806, %fd1776;
	add.f64 	%fd1808, %fd1807, %fd1776;
	sub.f64 	%fd1809, %fd1808, %fd1776;
	add.f64 	%fd1810, %fd1809, %fd1776;
	sub.f64 	%fd1811, %fd1810, %fd1776;
	add.f64 	%fd1812, %fd1811, %fd1776;
	sub.f64 	%fd1813, %fd1812, %fd1776;
	add.f64 	%fd1814, %fd1813, %fd1776;
	sub.f64 	%fd1815, %fd1814, %fd1776;
	add.f64 	%fd1816, %fd1815, %fd1776;
	sub.f64 	%fd1817, %fd1816, %fd1776;
	add.f64 	%fd1818, %fd1817, %fd1776;
	sub.f64 	%fd1819, %fd1818, %fd1776;
	add.f64 	%fd1820, %fd1819, %fd1776;
	sub.f64 	%fd1821, %fd1820, %fd1776;
	add.f64 	%fd1822, %fd1821, %fd1776;
	sub.f64 	%fd1823, %fd1822, %fd1776;
	add.f64 	%fd1824, %fd1823, %fd1776;
	sub.f64 	%fd1825, %fd1824, %fd1776;
	add.f64 	%fd1826, %fd1825, %fd1776;
	sub.f64 	%fd1827, %fd1826, %fd1776;
	add.f64 	%fd1828, %fd1827, %fd1776;
	sub.f64 	%fd1829, %fd1828, %fd1776;
	add.f64 	%fd1830, %fd1829, %fd1776;
	sub.f64 	%fd1831, %fd1830, %fd1776;
	add.f64 	%fd1832, %fd1831, %fd1776;
	sub.f64 	%fd1833, %fd1832, %fd1776;
	add.f64 	%fd1834, %fd1833, %fd1776;
	sub.f64 	%fd1835, %fd1834, %fd1776;
	add.f64 	%fd1836, %fd1835, %fd1776;
	sub.f64 	%fd1837, %fd1836, %fd1776;
	add.f64 	%fd1838, %fd1837, %fd1776;
	sub.f64 	%fd1839, %fd1838, %fd1776;
	add.f64 	%fd1840, %fd1839, %fd1776;
	sub.f64 	%fd1841, %fd1840, %fd1776;
	add.f64 	%fd1842, %fd1841, %fd1776;
	sub.f64 	%fd1843, %fd1842, %fd1776;
	add.f64 	%fd1844, %fd1843, %fd1776;
	sub.f64 	%fd1845, %fd1844, %fd1776;
	add.f64 	%fd1846, %fd1845, %fd1776;
	sub.f64 	%fd1847, %fd1846, %fd1776;
	add.f64 	%fd1848, %fd1847, %fd1776;
	sub.f64 	%fd1849, %fd1848, %fd1776;
	add.f64 	%fd1850, %fd1849, %fd1776;
	sub.f64 	%fd1851, %fd1850, %fd1776;
	add.f64 	%fd1852, %fd1851, %fd1776;
	sub.f64 	%fd1853, %fd1852, %fd1776;
	add.f64 	%fd1854, %fd1853, %fd1776;
	sub.f64 	%fd1855, %fd1854, %fd1776;
	add.f64 	%fd1856, %fd1855, %fd1776;
	sub.f64 	%fd1857, %fd1856, %fd1776;
	add.f64 	%fd1858, %fd1857, %fd1776;
	sub.f64 	%fd1859, %fd1858, %fd1776;
	add.f64 	%fd1860, %fd1859, %fd1776;
	sub.f64 	%fd1861, %fd1860, %fd1776;
	add.f64 	%fd1862, %fd1861, %fd1776;
	sub.f64 	%fd1863, %fd1862, %fd1776;
	add.f64 	%fd1864, %fd1863, %fd1776;
	sub.f64 	%fd1865, %fd1864, %fd1776;
	add.f64 	%fd1866, %fd1865, %fd1776;
	sub.f64 	%fd1867, %fd1866, %fd1776;
	add.f64 	%fd1868, %fd1867, %fd1776;
	sub.f64 	%fd1869, %fd1868, %fd1776;
	add.f64 	%fd1870, %fd1869, %fd1776;
	sub.f64 	%fd1871, %fd1870, %fd1776;
	add.f64 	%fd1872, %fd1871, %fd1776;
	sub.f64 	%fd1873, %fd1872, %fd1776;
	add.f64 	%fd1874, %fd1873, %fd1776;
	sub.f64 	%fd1875, %fd1874, %fd1776;
	add.f64 	%fd1876, %fd1875, %fd1776;
	sub.f64 	%fd1877, %fd1876, %fd1776;
	add.s32 	%r48, %r47, %r30;
	ld.shared.f64 	%fd1878, [%r48];
	mul.f64 	%fd1879, %fd19, %fd1878;
	add.f64 	%fd1880, %fd1877, %fd1879;
	add.f64 	%fd1881, %fd1880, %fd1879;
	sub.f64 	%fd1882, %fd1881, %fd1879;
	add.f64 	%fd1883, %fd1882, %fd1879;
	sub.f64 	%fd1884, %fd1883, %fd1879;
	add.f64 	%fd1885, %fd1884, %fd1879;
	sub.f64 	%fd1886, %fd1885, %fd1879;
	add.f64 	%fd1887, %fd1886, %fd1879;
	sub.f64 	%fd1888, %fd1887, %fd1879;
	add.f64 	%fd1889, %fd1888, %fd1879;
	sub.f64 	%fd1890, %fd1889, %fd1879;
	add.f64 	%fd1891, %fd1890, %fd1879;
	sub.f64 	%fd1892, %fd1891, %fd1879;
	add.f64 	%fd1893, %fd1892, %fd1879;
	sub.f64 	%fd1894, %fd1893, %fd1879;
	add.f64 	%fd1895, %fd1894, %fd1879;
	sub.f64 	%fd1896, %fd1895, %fd1879;
	add.f64 	%fd1897, %fd1896, %fd1879;
	sub.f64 	%fd1898, %fd1897, %fd1879;
	add.f64 	%fd1899, %fd1898, %fd1879;
	sub.f64 	%fd1900, %fd1899, %fd1879;
	add.f64 	%fd1901, %fd1900, %fd1879;
	sub.f64 	%fd1902, %fd1901, %fd1879;
	add.f64 	%fd1903, %fd1902, %fd1879;
	sub.f64 	%fd1904, %fd1903, %fd1879;
	add.f64 	%fd1905, %fd1904, %fd1879;
	sub.f64 	%fd1906, %fd1905, %fd1879;
	add.f64 	%fd1907, %fd1906, %fd1879;
	sub.f64 	%fd1908, %fd1907, %fd1879;
	add.f64 	%fd1909, %fd1908, %fd1879;
	sub.f64 	%fd1910, %fd1909, %fd1879;
	add.f64 	%fd1911, %fd1910, %fd1879;
	sub.f64 	%fd1912, %fd1911, %fd1879;
	add.f64 	%fd1913, %fd1912, %fd1879;
	sub.f64 	%fd1914, %fd1913, %fd1879;
	add.f64 	%fd1915, %fd1914, %fd1879;
	sub.f64 	%fd1916, %fd1915, %fd1879;
	add.f64 	%fd1917, %fd1916, %fd1879;
	sub.f64 	%fd1918, %fd1917, %fd1879;
	add.f64 	%fd1919, %fd1918, %fd1879;
	sub.f64 	%fd1920, %fd1919, %fd1879;
	add.f64 	%fd1921, %fd1920, %fd1879;
	sub.f64 	%fd1922, %fd1921, %fd1879;
	add.f64 	%fd1923, %fd1922, %fd1879;
	sub.f64 	%fd1924, %fd1923, %fd1879;
	add.f64 	%fd1925, %fd1924, %fd1879;
	sub.f64 	%fd1926, %fd1925, %fd1879;
	add.f64 	%fd1927, %fd1926, %fd1879;
	sub.f64 	%fd1928, %fd1927, %fd1879;
	add.f64 	%fd1929, %fd1928, %fd1879;
	sub.f64 	%fd1930, %fd1929, %fd1879;
	add.f64 	%fd1931, %fd1930, %fd1879;
	sub.f64 	%fd1932, %fd1931, %fd1879;
	add.f64 	%fd1933, %fd1932, %fd1879;
	sub.f64 	%fd1934, %fd1933, %fd1879;
	add.f64 	%fd1935, %fd1934, %fd1879;
	sub.f64 	%fd1936, %fd1935, %fd1879;
	add.f64 	%fd1937, %fd1936, %fd1879;
	sub.f64 	%fd1938, %fd1937, %fd1879;
	add.f64 	%fd1939, %fd1938, %fd1879;
	sub.f64 	%fd1940, %fd1939, %fd1879;
	add.f64 	%fd1941, %fd1940, %fd1879;
	sub.f64 	%fd1942, %fd1941, %fd1879;
	add.f64 	%fd1943, %fd1942, %fd1879;
	sub.f64 	%fd1944, %fd1943, %fd1879;
	add.f64 	%fd1945, %fd1944, %fd1879;
	sub.f64 	%fd1946, %fd1945, %fd1879;
	add.f64 	%fd1947, %fd1946, %fd1879;
	sub.f64 	%fd1948, %fd1947, %fd1879;
	add.f64 	%fd1949, %fd1948, %fd1879;
	sub.f64 	%fd1950, %fd1949, %fd1879;
	add.f64 	%fd1951, %fd1950, %fd1879;
	sub.f64 	%fd1952, %fd1951, %fd1879;
	add.f64 	%fd1953, %fd1952, %fd1879;
	sub.f64 	%fd1954, %fd1953, %fd1879;
	add.f64 	%fd1955, %fd1954, %fd1879;
	sub.f64 	%fd1956, %fd1955, %fd1879;
	add.f64 	%fd1957, %fd1956, %fd1879;
	sub.f64 	%fd1958, %fd1957, %fd1879;
	add.f64 	%fd1959, %fd1958, %fd1879;
	sub.f64 	%fd1960, %fd1959, %fd1879;
	add.f64 	%fd1961, %fd1960, %fd1879;
	sub.f64 	%fd1962, %fd1961, %fd1879;
	add.f64 	%fd1963, %fd1962, %fd1879;
	sub.f64 	%fd1964, %fd1963, %fd1879;
	add.f64 	%fd1965, %fd1964, %fd1879;
	sub.f64 	%fd1966, %fd1965, %fd1879;
	add.f64 	%fd1967, %fd1966, %fd1879;
	sub.f64 	%fd1968, %fd1967, %fd1879;
	add.f64 	%fd1969, %fd1968, %fd1879;
	sub.f64 	%fd1970, %fd1969, %fd1879;
	add.f64 	%fd1971, %fd1970, %fd1879;
	sub.f64 	%fd1972, %fd1971, %fd1879;
	add.f64 	%fd1973, %fd1972, %fd1879;
	sub.f64 	%fd1974, %fd1973, %fd1879;
	add.f64 	%fd1975, %fd1974, %fd1879;
	sub.f64 	%fd1976, %fd1975, %fd1879;
	add.f64 	%fd1977, %fd1976, %fd1879;
	sub.f64 	%fd1978, %fd1977, %fd1879;
	add.f64 	%fd1979, %fd1978, %fd1879;
	sub.f64 	%fd1980, %fd1979, %fd1879;
	add.s32 	%r49, %r48, %r30;
	ld.shared.f64 	%fd1981, [%r49];
	mul.f64 	%fd1982, %fd20, %fd1981;
	add.f64 	%fd1983, %fd1980, %fd1982;
	add.f64 	%fd1984, %fd1983, %fd1982;
	sub.f64 	%fd1985, %fd1984, %fd1982;
	add.f64 	%fd1986, %fd1985, %fd1982;
	sub.f64 	%fd1987, %fd1986, %fd1982;
	add.f64 	%fd1988, %fd1987, %fd1982;
	sub.f64 	%fd1989, %fd1988, %fd1982;
	add.f64 	%fd1990, %fd1989, %fd1982;
	sub.f64 	%fd1991, %fd1990, %fd1982;
	add.f64 	%fd1992, %fd1991, %fd1982;
	sub.f64 	%fd1993, %fd1992, %fd1982;
	add.f64 	%fd1994, %fd1993, %fd1982;
	sub.f64 	%fd1995, %fd1994, %fd1982;
	add.f64 	%fd1996, %fd1995, %fd1982;
	sub.f64 	%fd1997, %fd1996, %fd1982;
	add.f64 	%fd1998, %fd1997, %fd1982;
	sub.f64 	%fd1999, %fd1998, %fd1982;
	add.f64 	%fd2000, %fd1999, %fd1982;
	sub.f64 	%fd2001, %fd2000, %fd1982;
	add.f64 	%fd2002, %fd2001, %fd1982;
	sub.f64 	%fd2003, %fd2002, %fd1982;
	add.f64 	%fd2004, %fd2003, %fd1982;
	sub.f64 	%fd2005, %fd2004, %fd1982;
	add.f64 	%fd2006, %fd2005, %fd1982;
	sub.f64 	%fd2007, %fd2006, %fd1982;
	add.f64 	%fd2008, %fd2007, %fd1982;
	sub.f64 	%fd2009, %fd2008, %fd1982;
	add.f64 	%fd2010, %fd2009, %fd1982;
	sub.f64 	%fd2011, %fd2010, %fd1982;
	add.f64 	%fd2012, %fd2011, %fd1982;
	sub.f64 	%fd2013, %fd2012, %fd1982;
	add.f64 	%fd2014, %fd2013, %fd1982;
	sub.f64 	%fd2015, %fd2014, %fd1982;
	add.f64 	%fd2016, %fd2015, %fd1982;
	sub.f64 	%fd2017, %fd2016, %fd1982;
	add.f64 	%fd2018, %fd2017, %fd1982;
	sub.f64 	%fd2019, %fd2018, %fd1982;
	add.f64 	%fd2020, %fd2019, %fd1982;
	sub.f64 	%fd2021, %fd2020, %fd1982;
	add.f64 	%fd2022, %fd2021, %fd1982;
	sub.f64 	%fd2023, %fd2022, %fd1982;
	add.f64 	%fd2024, %fd2023, %fd1982;
	sub.f64 	%fd2025, %fd2024, %fd1982;
	add.f64 	%fd2026, %fd2025, %fd1982;
	sub.f64 	%fd2027, %fd2026, %fd1982;
	add.f64 	%fd2028, %fd2027, %fd1982;
	sub.f64 	%fd2029, %fd2028, %fd1982;
	add.f64 	%fd2030, %fd2029, %fd1982;
	sub.f64 	%fd2031, %fd2030, %fd1982;
	add.f64 	%fd2032, %fd2031, %fd1982;
	sub.f64 	%fd2033, %fd2032, %fd1982;
	add.f64 	%fd2034, %fd2033, %fd1982;
	sub.f64 	%fd2035, %fd2034, %fd1982;
	add.f64 	%fd2036, %fd2035, %fd1982;
	sub.f64 	%fd2037, %fd2036, %fd1982;
	add.f64 	%fd2038, %fd2037, %fd1982;
	sub.f64 	%fd2039, %fd2038, %fd1982;
	add.f64 	%fd2040, %fd2039, %fd1982;
	sub.f64 	%fd2041, %fd2040, %fd1982;
	add.f64 	%fd2042, %fd2041, %fd1982;
	sub.f64 	%fd2043, %fd2042, %fd1982;
	add.f64 	%fd2044, %fd2043, %fd1982;
	sub.f64 	%fd2045, %fd2044, %fd1982;
	add.f64 	%fd2046, %fd2045, %fd1982;
	sub.f64 	%fd2047, %fd2046, %fd1982;
	add.f64 	%fd2048, %fd2047, %fd1982;
	sub.f64 	%fd2049, %fd2048, %fd1982;
	add.f64 	%fd2050, %fd2049, %fd1982;
	sub.f64 	%fd2051, %fd2050, %fd1982;
	add.f64 	%fd2052, %fd2051, %fd1982;
	sub.f64 	%fd2053, %fd2052, %fd1982;
	add.f64 	%fd2054, %fd2053, %fd1982;
	sub.f64 	%fd2055, %fd2054, %fd1982;
	add.f64 	%fd2056, %fd2055, %fd1982;
	sub.f64 	%fd2057, %fd2056, %fd1982;
	add.f64 	%fd2058, %fd2057, %fd1982;
	sub.f64 	%fd2059, %fd2058, %fd1982;
	add.f64 	%fd2060, %fd2059, %fd1982;
	sub.f64 	%fd2061, %fd2060, %fd1982;
	add.f64 	%fd2062, %fd2061, %fd1982;
	sub.f64 	%fd2063, %fd2062, %fd1982;
	add.f64 	%fd2064, %fd2063, %fd1982;
	sub.f64 	%fd2065, %fd2064, %fd1982;
	add.f64 	%fd2066, %fd2065, %fd1982;
	sub.f64 	%fd2067, %fd2066, %fd1982;
	add.f64 	%fd2068, %fd2067, %fd1982;
	sub.f64 	%fd2069, %fd2068, %fd1982;
	add.f64 	%fd2070, %fd2069, %fd1982;
	sub.f64 	%fd2071, %fd2070, %fd1982;
	add.f64 	%fd2072, %fd2071, %fd1982;
	sub.f64 	%fd2073, %fd2072, %fd1982;
	add.f64 	%fd2074, %fd2073, %fd1982;
	sub.f64 	%fd2075, %fd2074, %fd1982;
	add.f64 	%fd2076, %fd2075, %fd1982;
	sub.f64 	%fd2077, %fd2076, %fd1982;
	add.f64 	%fd2078, %fd2077, %fd1982;
	sub.f64 	%fd2079, %fd2078, %fd1982;
	add.f64 	%fd2080, %fd2079, %fd1982;
	sub.f64 	%fd2081, %fd2080, %fd1982;
	add.f64 	%fd2082, %fd2081, %fd1982;
	sub.f64 	%fd2083, %fd2082, %fd1982;
	mov.u32 	%r52, %tid.x;
	mad.lo.s32 	%r53, %r18, %r19, %r52;
	mad.lo.s32 	%r54, %r62, %r53, %r71;
	cvta.to.global.u64 	%rd35, %rd40;
	mul.wide.s32 	%rd36, %r54, 8;
	add.s64 	%rd37, %rd35, %rd36;
	st.global.f64 	[%rd37], %fd2083;
	bar.sync 	0;
	add.s32 	%r71, %r71, 1;
	setp.ne.s32 	%p5, %r71, %r62;
	@%p5 bra 	$L__BB23_8;
$L__BB23_9:
	ret;

}
	// .globl	_Z21cu_mtxmq_integral_202PKdiS0_iPdiidd
.visible .entry _Z21cu_mtxmq_integral_202PKdiS0_iPdiidd(
	.param .u64 .ptr .align 1 _Z21cu_mtxmq_integral_202PKdiS0_iPdiidd_param_0,
	.param .u32 _Z21cu_mtxmq_integral_202PKdiS0_iPdiidd_param_1,
	.param .u64 .ptr .align 1 _Z21cu_mtxmq_integral_202PKdiS0_iPdiidd_param_2,
	.param .u32 _Z21cu_mtxmq_integral_202PKdiS0_iPdiidd_param_3,
	.param .u64 .ptr .align 1 _Z21cu_mtxmq_integral_202PKdiS0_iPdiidd_param_4,
	.param .u32 _Z21cu_mtxmq_integral_202PKdiS0_iPdiidd_param_5,
	.param .u32 _Z21cu_mtxmq_integral_202PKdiS0_iPdiidd_param_6,
	.param .f64 _Z21cu_mtxmq_integral_202PKdiS0_iPdiidd_param_7,
	.param .f64 _Z21cu_mtxmq_integral_202PKdiS0_iPdiidd_param_8
)
{
	.reg .pred 	%p<23>;
	.reg .b32 	%r<114>;
	.reg .b64 	%rd<31>;
	.reg .b64 	%fd<155>;

	ld.param.u64 	%rd3, [_Z21cu_mtxmq_integral_202PKdiS0_iPdiidd_param_0];
	ld.param.u32 	%r36, [_Z21cu_mtxmq_integral_202PKdiS0_iPdiidd_param_1];
	ld.param.u64 	%rd4, [_Z21cu_mtxmq_integral_202PKdiS0_iPdiidd_param_2];
	ld.param.u32 	%r37, [_Z21cu_mtxmq_integral_202PKdiS0_iPdiidd_param_3];
	ld.param.u64 	%rd5, [_Z21cu_mtxmq_integral_202PKdiS0_iPdiidd_param_4];
	ld.param.u32 	%r38, [_Z21cu_mtxmq_integral_202PKdiS0_iPdiidd_param_6];
	cvta.to.global.u64 	%rd6, %rd3;
	cvta.to.global.u64 	%rd1, %rd5;
	mov.u32 	%r39, %ctaid.x;
	mov.u32 	%r40, %ntid.x;
	mul.lo.s32 	%r41, %r39, %r40;
	mov.u32 	%r42, %tid.x;
	add.s32 	%r1, %r41, %r42;
	cvta.to.global.u64 	%rd7, %rd4;
	mul.wide.s32 	%rd8, %r1, 8;
	add.s64 	%rd2, %rd6, %rd8;
	ld.global.f64 	%fd1, [%rd2];
	mul.wide.s32 	%rd9, %r36, 8;
	add.s64 	%rd10, %rd2, %rd9;
	ld.global.f64 	%fd2, [%rd10];
	mul.wide.u32 	%rd11, %r42, 8;
	add.s64 	%rd12, %rd7, %rd11;
	ld.global.f64 	%fd4, [%rd12];
	shl.b32 	%r43, %r42, 3;
	mov.u32 	%r44, Bs;
	add.s32 	%r45, %r44, %r43;
	st.shared.f64 	[%r45], %fd4;
	bar.sync 	0;
	sub.s32 	%r46, %r36, %r41;
	setp.lt.u32 	%p2, %r42, %r46;
	setp.gt.s32 	%p3, %r37, 0;
	and.pred  	%p1, %p2, %p3;
	not.pred 	%p4, %p1;
	@%p4 bra 	$L__BB24_12;
	mul.lo.s32 	%r2, %r37, %r1;
	and.b32  	%r3, %r37, 7;
	setp.lt.u32 	%p5, %r37, 8;
	mov.b32 	%r104, 0;
	@%p5 bra 	$L__BB24_4;
	and.b32  	%r104, %r37, 2147483640;
	mov.b32 	%r102, 0;
$L__BB24_3:
	.pragma "nounroll";
	shl.b32 	%r49, %r102, 3;
	add.s32 	%r51, %r44, %r49;
	ld.shared.v2.f64 	{%fd5, %fd6}, [%r51];
	fma.rn.f64 	%fd7, %fd1, %fd5, 0d0000000000000000;
	shl.b32 	%r52, %r38, 3;
	add.s32 	%r53, %r51, %r52;
	ld.shared.f64 	%fd8, [%r53];
	fma.rn.f64 	%fd9, %fd2, %fd8, %fd7;
	add.s32 	%r54, %r102, %r2;
	mul.wide.s32 	%rd13, %r54, 8;
	add.s64 	%rd14, %rd1, %rd13;
	st.global.f64 	[%rd14], %fd9;
	fma.rn.f64 	%fd10, %fd1, %fd6, 0d0000000000000000;
	ld.shared.f64 	%fd11, [%r53+8];
	fma.rn.f64 	%fd12, %fd2, %fd11, %fd10;
	st.global.f64 	[%rd14+8], %fd12;
	ld.shared.v2.f64 	{%fd13, %fd14}, [%r51+16];
	fma.rn.f64 	%fd15, %fd1, %fd13, 0d0000000000000000;
	ld.shared.f64 	%fd16, [%r53+16];
	fma.rn.f64 	%fd17, %fd2, %fd16, %fd15;
	st.global.f64 	[%rd14+16], %fd17;
	fma.rn.f64 	%fd18, %fd1, %fd14, 0d0000000000000000;
	ld.shared.f64 	%fd19, [%r53+24];
	fma.rn.f64 	%fd20, %fd2, %fd19, %fd18;
	st.global.f64 	[%rd14+24], %fd20;
	ld.shared.v2.f64 	{%fd21, %fd22}, [%r51+32];
	fma.rn.f64 	%fd23, %fd1, %fd21, 0d0000000000000000;
	ld.shared.f64 	%fd24, [%r53+32];
	fma.rn.f64 	%fd25, %fd2, %fd24, %fd23;
	st.global.f64 	[%rd14+32], %fd25;
	fma.rn.f64 	%fd26, %fd1, %fd22, 0d0000000000000000;
	ld.shared.f64 	%fd27, [%r53+40];
	fma.rn.f64 	%fd28, %fd2, %fd27, %fd26;
	st.global.f64 	[%rd14+40], %fd28;
	ld.shared.v2.f64 	{%fd29, %fd30}, [%r51+48];
	fma.rn.f64 	%fd31, %fd1, %fd29, 0d0000000000000000;
	ld.shared.f64 	%fd32, [%r53+48];
	fma.rn.f64 	%fd33, %fd2, %fd32, %fd31;
	st.global.f64 	[%rd14+48], %fd33;
	fma.rn.f64 	%fd34, %fd1, %fd30, 0d0000000000000000;
	ld.shared.f64 	%fd35, [%r53+56];
	fma.rn.f64 	%fd36, %fd2, %fd35, %fd34;
	st.global.f64 	[%rd14+56], %fd36;
	add.s32 	%r102, %r102, 8;
	setp.ne.s32 	%p6, %r102, %r104;
	@%p6 bra 	$L__BB24_3;
$L__BB24_4:
	setp.eq.s32 	%p7, %r3, 0;
	@%p7 bra 	$L__BB24_12;
	and.b32  	%r8, %r37, 3;
	setp.lt.u32 	%p8, %r3, 4;
	@%p8 bra 	$L__BB24_7;
	shl.b32 	%r55, %r104, 3;
	add.s32 	%r57, %r44, %r55;
	ld.shared.f64 	%fd37, [%r57];
	fma.rn.f64 	%fd38, %fd1, %fd37, 0d0000000000000000;
	shl.b32 	%r58, %r38, 3;
	add.s32 	%r59, %r57, %r58;
	ld.shared.f64 	%fd39, [%r59];
	fma.rn.f64 	%fd40, %fd2, %fd39, %fd38;
	add.s32 	%r60, %r104, %r2;
	mul.wide.s32 	%rd15, %r60, 8;
	add.s64 	%rd16, %rd1, %rd15;
	st.global.f64 	[%rd16], %fd40;
	ld.shared.f64 	%fd41, [%r57+8];
	fma.rn.f64 	%fd42, %fd1, %fd41, 0d0000000000000000;
	ld.shared.f64 	%fd43, [%r59+8];
	fma.rn.f64 	%fd44, %fd2, %fd43, %fd42;
	st.global.f64 	[%rd16+8], %fd44;
	ld.shared.f64 	%fd45, [%r57+16];
	fma.rn.f64 	%fd46, %fd1, %fd45, 0d0000000000000000;
	ld.shared.f64 	%fd47, [%r59+16];
	fma.rn.f64 	%fd48, %fd2, %fd47, %fd46;
	st.global.f64 	[%rd16+16], %fd48;
	ld.shared.f64 	%fd49, [%r57+24];
	fma.rn.f64 	%fd50, %fd1, %fd49, 0d0000000000000000;
	ld.shared.f64 	%fd51, [%r59+24];
	fma.rn.f64 	%fd52, %fd2, %fd51, %fd50;
	st.global.f64 	[%rd16+24], %fd52;
	add.s32 	%r104, %r104, 4;
$L__BB24_7:
	setp.eq.s32 	%p9, %r8, 0;
	@%p9 bra 	$L__BB24_12;
	setp.eq.s32 	%p10, %r8, 1;
	@%p10 bra 	$L__BB24_10;
	shl.b32 	%r61, %r104, 3;
	add.s32 	%r63, %r44, %r61;
	ld.shared.f64 	%fd53, [%r63];
	fma.rn.f64 	%fd54, %fd1, %fd53, 0d0000000000000000;
	shl.b32 	%r64, %r38, 3;
	add.s32 	%r65, %r63, %r64;
	ld.shared.f64 	%fd55, [%r65];
	fma.rn.f64 	%fd56, %fd2, %fd55, %fd54;
	add.s32 	%r66, %r104, %r2;
	mul.wide.s32 	%rd17, %r66, 8;
	add.s64 	%rd18, %rd1, %rd17;
	st.global.f64 	[%rd18], %fd56;
	ld.shared.f64 	%fd57, [%r63+8];
	fma.rn.f64 	%fd58, %fd1, %fd57, 0d0000000000000000;
	ld.shared.f64 	%fd59, [%r65+8];
	fma.rn.f64 	%fd60, %fd2, %fd59, %fd58;
	st.global.f64 	[%rd18+8], %fd60;
	add.s32 	%r104, %r104, 2;
$L__BB24_10:
	and.b32  	%r67, %r37, 1;
	setp.eq.b32 	%p11, %r67, 1;
	not.pred 	%p12, %p11;
	@%p12 bra 	$L__BB24_12;
	shl.b32 	%r68, %r104, 3;
	add.s32 	%r70, %r44, %r68;
	ld.shared.f64 	%fd61, [%r70];
	fma.rn.f64 	%fd62, %fd1, %fd61, 0d0000000000000000;
	shl.b32 	%r71, %r38, 3;
	add.s32 	%r72, %r70, %r71;
	ld.shared.f64 	%fd63, [%r72];
	fma.rn.f64 	%fd64, %fd2, %fd63, %fd62;
	add.s32 	%r73, %r104, %r2;
	mul.wide.s32 	%rd19, %r73, 8;
	add.s64 	%rd20, %rd1, %rd19;
	st.global.f64 	[%rd20], %fd64;
$L__BB24_12:
	mul.lo.s32 	%r13, %r37, %r1;
	and.b32  	%r14, %r37, 7;
	and.b32  	%r15, %r37, 3;
	and.b32  	%r16, %r37, 2147483640;
	neg.s32 	%r17, %r16;
	shl.b32 	%r18, %r38, 3;
	mov.b32 	%r106, 2;
$L__BB24_13:
	mov.u32 	%r19, %r106;
	add.s32 	%r75, %r19, 5;
	mul.lo.s32 	%r76, %r75, %r36;
	mul.wide.s32 	%rd21, %r76, 8;
	add.s64 	%rd22, %rd2, %rd21;
	ld.global.f64 	%fd3, [%rd22];
	@%p4 bra 	$L__BB24_25;
	setp.lt.u32 	%p14, %r37, 8;
	mov.b32 	%r112, 0;
	@%p14 bra 	$L__BB24_17;
	shl.b32 	%r78, %r19, 3;
	add.s32 	%r79, %r78, 8;
	add.s32 	%r81, %r44, 32;
	mad.lo.s32 	%r108, %r38, %r79, %r81;
	mad.lo.s32 	%r107, %r18, %r19, %r81;
	mov.u32 	%r109, %r13;
	mov.u32 	%r110, %r17;
$L__BB24_16:
	.pragma "nounroll";
	mul.wide.s32 	%rd23, %r109, 8;
	add.s64 	%rd24, %rd1, %rd23;
	ld.shared.v2.f64 	{%fd65, %fd66}, [%r107+-32];
	fma.rn.f64 	%fd67, %fd3, %fd65, 0d0000000000000000;
	ld.shared.f64 	%fd68, [%r108+-32];
	fma.rn.f64 	%fd69, %fd3, %fd68, %fd67;
	ld.global.f64 	%fd70, [%rd24];
	add.f64 	%fd71, %fd69, %fd70;
	st.global.f64 	[%rd24], %fd71;
	fma.rn.f64 	%fd72, %fd3, %fd66, 0d0000000000000000;
	ld.shared.f64 	%fd73, [%r108+-24];
	fma.rn.f64 	%fd74, %fd3, %fd73, %fd72;
	ld.global.f64 	%fd75, [%rd24+8];
	add.f64 	%fd76, %fd74, %fd75;
	st.global.f64 	[%rd24+8], %fd76;
	ld.shared.v2.f64 	{%fd77, %fd78}, [%r107+-16];
	fma.rn.f64 	%fd79, %fd3, %fd77, 0d0000000000000000;
	ld.shared.f64 	%fd80, [%r108+-16];
	fma.rn.f64 	%fd81, %fd3, %fd80, %fd79;
	ld.global.f64 	%fd82, [%rd24+16];
	add.f64 	%fd83, %fd81, %fd82;
	st.global.f64 	[%rd24+16], %fd83;
	fma.rn.f64 	%fd84, %fd3, %fd78, 0d0000000000000000;
	ld.shared.f64 	%fd85, [%r108+-8];
	fma.rn.f64 	%fd86, %fd3, %fd85, %fd84;
	ld.global.f64 	%fd87, [%rd24+24];
	add.f64 	%fd88, %fd86, %fd87;
	st.global.f64 	[%rd24+24], %fd88;
	ld.shared.v2.f64 	{%fd89, %fd90}, [%r107];
	fma.rn.f64 	%fd91, %fd3, %fd89, 0d0000000000000000;
	ld.shared.f64 	%fd92, [%r108];
	fma.rn.f64 	%fd93, %fd3, %fd92, %fd91;
	ld.global.f64 	%fd94, [%rd24+32];
	add.f64 	%fd95, %fd93, %fd94;
	st.global.f64 	[%rd24+32], %fd95;
	fma.rn.f64 	%fd96, %fd3, %fd90, 0d0000000000000000;
	ld.shared.f64 	%fd97, [%r108+8];
	fma.rn.f64 	%fd98, %fd3, %fd97, %fd96;
	ld.global.f64 	%fd99, [%rd24+40];
	add.f64 	%fd100, %fd98, %fd99;
	st.global.f64 	[%rd24+40], %fd100;
	ld.shared.v2.f64 	{%fd101, %fd102}, [%r107+16];
	fma.rn.f64 	%fd103, %fd3, %fd101, 0d0000000000000000;
	ld.shared.f64 	%fd104, [%r108+16];
	fma.rn.f64 	%fd105, %fd3, %fd104, %fd103;
	ld.global.f64 	%fd106, [%rd24+48];
	add.f64 	%fd107, %fd105, %fd106;
	st.global.f64 	[%rd24+48], %fd107;
	fma.rn.f64 	%fd108, %fd3, %fd102, 0d0000000000000000;
	ld.shared.f64 	%fd109, [%r108+24];
	fma.rn.f64 	%fd110, %fd3, %fd109, %fd108;
	ld.global.f64 	%fd111, [%rd24+56];
	add.f64 	%fd112, %fd110, %fd111;
	st.global.f64 	[%rd24+56], %fd112;
	add.s32 	%r110, %r110, 8;
	add.s32 	%r109, %r109, 8;
	add.s32 	%r108, %r108, 64;
	add.s32 	%r107, %r107, 64;
	setp.ne.s32 	%p15, %r110, 0;
	mov.u32 	%r112, %r16;
	@%p15 bra 	$L__BB24_16;
$L__BB24_17:
	setp.eq.s32 	%p16, %r14, 0;
	@%p16 bra 	$L__BB24_25;
	add.s32 	%r82, %r14, -1;
	setp.lt.u32 	%p17, %r82, 3;
	@%p17 bra 	$L__BB24_20;
	mad.lo.s32 	%r83, %r19, %r38, %r112;
	shl.b32 	%r84, %r83, 3;
	add.s32 	%r86, %r44, %r84;
	ld.shared.f64 	%fd113, [%r86];
	fma.rn.f64 	%fd114, %fd3, %fd113, 0d0000000000000000;
	add.s32 	%r87, %r86, %r18;
	ld.shared.f64 	%fd115, [%r87];
	fma.rn.f64 	%fd116, %fd3, %fd115, %fd114;
	add.s32 	%r88, %r112, %r13;
	mul.wide.s32 	%rd25, %r88, 8;
	add.s64 	%rd26, %rd1, %rd25;
	ld.global.f64 	%fd117, [%rd26];
	add.f64 	%fd118, %fd116, %fd117;
	st.global.f64 	[%rd26], %fd118;
	ld.shared.f64 	%fd119, [%r86+8];
	fma.rn.f64 	%fd120, %fd3, %fd119, 0d0000000000000000;
	ld.shared.f64 	%fd121, [%r87+8];
	fma.rn.f64 	%fd122, %fd3, %fd121, %fd120;
	ld.global.f64 	%fd123, [%rd26+8];
	add.f64 	%fd124, %fd122, %fd123;
	st.global.f64 	[%rd26+8], %fd124;
	ld.shared.f64 	%fd125, [%r86+16];
	fma.rn.f64 	%fd126, %fd3, %fd125, 0d0000000000000000;
	ld.shared.f64 	%fd127, [%r87+16];
	fma.rn.f64 	%fd128, %fd3, %fd127, %fd126;
	ld.global.f64 	%fd129, [%rd26+16];
	add.f64 	%fd130, %fd128, %fd129;
	st.global.f64 	[%rd26+16], %fd130;
	ld.shared.f64 	%fd131, [%r86+24];
	fma.rn.f64 	%fd132, %fd3, %fd131, 0d0000000000000000;
	ld.shared.f64 	%fd133, [%r87+24];
	fma.rn.f64 	%fd134, %fd3, %fd133, %fd132;
	ld.global.f64 	%fd135, [%rd26+24];
	add.f64 	%fd136, %fd134, %fd135;
	st.global.f64 	[%rd26+24], %fd136;
	add.s32 	%r112, %r112, 4;
$L__BB24_20:
	setp.eq.s32 	%p18, %r15, 0;
	@%p18 bra 	$L__BB24_25;
	setp.eq.s32 	%p19, %r15, 1;
	@%p19 bra 	$L__BB24_23;
	mad.lo.s32 	%r89, %r19, %r38, %r112;
	shl.b32 	%r90, %r89, 3;
	add.s32 	%r92, %r44, %r90;
	ld.shared.f64 	%fd137, [%r92];
	fma.rn.f64 	%fd138, %fd3, %fd137, 0d0000000000000000;
	add.s32 	%r93, %r92, %r18;
	ld.shared.f64 	%fd139, [%r93];
	fma.rn.f64 	%fd140, %fd3, %fd139, %fd138;
	add.s32 	%r94, %r112, %r13;
	mul.wide.s32 	%rd27, %r94, 8;
	add.s64 	%rd28, %rd1, %rd27;
	ld.global.f64 	%fd141, [%rd28];
	add.f64 	%fd142, %fd140, %fd141;
	st.global.f64 	[%rd28], %fd142;
	ld.shared.f64 	%fd143, [%r92+8];
	fma.rn.f64 	%fd144, %fd3, %fd143, 0d0000000000000000;
	ld.shared.f64 	%fd145, [%r93+8];
	fma.rn.f64 	%fd146, %fd3, %fd145, %fd144;
	ld.global.f64 	%fd147, [%rd28+8];
	add.f64 	%fd148, %fd146, %fd147;
	st.global.f64 	[%rd28+8], %fd148;
	add.s32 	%r112, %r112, 2;
$L__BB24_23:
	and.b32  	%r95, %r37, 1;
	setp.eq.b32 	%p20, %r95, 1;
	not.pred 	%p21, %p20;
	@%p21 bra 	$L__BB24_25;
	mad.lo.s32 	%r96, %r19, %r38, %r112;
	shl.b32 	%r97, %r96, 3;
	add.s32 	%r99, %r44, %r97;
	ld.shared.f64 	%fd149, [%r99];
	fma.rn.f64 	%fd150, %fd3, %fd149, 0d0000000000000000;
	add.s32 	%r100, %r99, %r18;
	ld.shared.f64 	%fd151, [%r100];
	fma.rn.f64 	%fd152, %fd3, %fd151, %fd150;
	add.s32 	%r101, %r112, %r13;
	mul.wide.s32 	%rd29, %r101, 8;
	add.s64 	%rd30, %rd1, %rd29;
	ld.global.f64 	%fd153, [%rd30];
	add.f64 	%fd154, %fd152, %fd153;
	st.global.f64 	[%rd30], %fd154;
$L__BB24_25:
	add.s32 	%r106, %r19, 2;
	setp.lt.u32 	%p22, %r19, 18;
	@%p22 bra 	$L__BB24_13;
	ret;

}
	// .globl	_Z33cu_mtxmq_integral_202hundredtimesPKdiS0_iPdiidd
.visible .entry _Z33cu_mtxmq_integral_202hundredtimesPKdiS0_iPdiidd(
	.param .u64 .ptr .align 1 _Z33cu_mtxmq_integral_202hundredtimesPKdiS0_iPdiidd_param_0,
	.param .u32 _Z33cu_mtxmq_integral_202hundredtimesPKdiS0_iPdiidd_param_1,
	.param .u64 .ptr .align 1 _Z33cu_mtxmq_integral_202hundredtimesPKdiS0_iPdiidd_param_2,
	.param .u32 _Z33cu_mtxmq_integral_202hundredtimesPKdiS0_iPdiidd_param_3,
	.param .u64 .ptr .align 1 _Z33cu_mtxmq_integral_202hundredtimesPKdiS0_iPdiidd_param_4,
	.param .u32 _Z33cu_mtxmq_integral_202hundredtimesPKdiS0_iPdiidd_param_5,
	.param .u32 _Z33cu_mtxmq_integral_202hundredtimesPKdiS0_iPdiidd_param_6,
	.param .f64 _Z33cu_mtxmq_integral_202hundredtimesPKdiS0_iPdiidd_param_7,
	.param .f64 _Z33cu_mtxmq_integral_202hundredtimesPKdiS0_iPdiidd_param_8
)
{
	.reg .pred 	%p<8>;
	.reg .b32 	%r<59>;
	.reg .b64 	%rd<21>;
	.reg .b64 	%fd<628>;

	ld.param.u64 	%rd6, [_Z33cu_mtxmq_integral_202hundredtimesPKdiS0_iPdiidd_param_0];
	ld.param.u32 	%r20, [_Z33cu_mtxmq_integral_202hundredtimesPKdiS0_iPdiidd_param_1];
	ld.param.u64 	%rd7, [_Z33cu_mtxmq_integral_202hundredtimesPKdiS0_iPdiidd_param_2];
	ld.param.u32 	%r21, [_Z33cu_mtxmq_integral_202hundredtimesPKdiS0_iPdiidd_param_3];
	ld.param.u64 	%rd8, [_Z33cu_mtxmq_integral_202hundredtimesPKdiS0_iPdiidd_param_4];
	cvta.to.global.u64 	%rd9, %rd6;
	cvta.to.global.u64 	%rd1, %rd8;
	mov.u32 	%r23, %ctaid.x;
	mov.u32 	%r24, %ntid.x;
	mul.lo.s32 	%r25, %r23, %r24;
	mov.u32 	%r1, %tid.x;
	add.s32 	%r2, %r25, %r1;
	cvta.to.global.u64 	%rd10, %rd7;
	mul.wide.s32 	%rd11, %r2, 8;
	add.s64 	%rd2, %rd9, %rd11;
	ld.global.f64 	%fd1, [%rd2];
	mul.wide.s32 	%rd3, %r20, 8;
	add.s64 	%rd12, %rd2, %rd3;
	ld.global.f64 	%fd2, [%rd12];
	mul.wide.u32 	%rd13, %r1, 8;
	add.s64 	%rd14, %rd10, %rd13;
	ld.global.f64 	%fd3, [%rd14];
	shl.b32 	%r26, %r1, 3;
	mov.u32 	%r27, Bs;
	add.s32 	%r28, %r27, %r26;
	st.shared.f64 	[%r28], %fd3;
	bar.sync 	0;
	sub.s32 	%r3, %r20, %r25;
	setp.ge.u32 	%p1, %r1, %r3;
	setp.lt.s32 	%p2, %r21, 1;
	or.pred  	%p3, %p1, %p2;
	@%p3 bra 	$L__BB25_3;
	ld.param.u32 	%r48, [_Z33cu_mtxmq_integral_202hundredtimesPKdiS0_iPdiidd_param_3];
	mul.lo.s32 	%r4, %r48, %r2;
	mov.b32 	%r53, 0;
$L__BB25_2:
	ld.param.u32 	%r51, [_Z33cu_mtxmq_integral_202hundredtimesPKdiS0_iPdiidd_param_6];
	ld.param.u32 	%r49, [_Z33cu_mtxmq_integral_202hundredtimesPKdiS0_iPdiidd_param_3];
	shl.b32 	%r30, %r53, 3;
	add.s32 	%r32, %r27, %r30;
	ld.shared.f64 	%fd4, [%r32];
	mul.f64 	%fd5, %fd1, %fd4;
	add.f64 	%fd6, %fd5, 0d0000000000000000;
	add.f64 	%fd7, %fd6, %fd5;
	sub.f64 	%fd8, %fd7, %fd5;
	add.f64 	%fd9, %fd8, %fd5;
	sub.f64 	%fd10, %fd9, %fd5;
	add.f64 	%fd11, %fd10, %fd5;
	sub.f64 	%fd12, %fd11, %fd5;
	add.f64 	%fd13, %fd12, %fd5;
	sub.f64 	%fd14, %fd13, %fd5;
	add.f64 	%fd15, %fd14, %fd5;
	sub.f64 	%fd16, %fd15, %fd5;
	add.f64 	%fd17, %fd16, %fd5;
	sub.f64 	%fd18, %fd17, %fd5;
	add.f64 	%fd19, %fd18, %fd5;
	sub.f64 	%fd20, %fd19, %fd5;
	add.f64 	%fd21, %fd20, %fd5;
	sub.f64 	%fd22, %fd21, %fd5;
	add.f64 	%fd23, %fd22, %fd5;
	sub.f64 	%fd24, %fd23, %fd5;
	add.f64 	%fd25, %fd24, %fd5;
	sub.f64 	%fd26, %fd25, %fd5;
	add.f64 	%fd27, %fd26, %fd5;
	sub.f64 	%fd28, %fd27, %fd5;
	add.f64 	%fd29, %fd28, %fd5;
	sub.f64 	%fd30, %fd29, %fd5;
	add.f64 	%fd31, %fd30, %fd5;
	sub.f64 	%fd32, %fd31, %fd5;
	add.f64 	%fd33, %fd32, %fd5;
	sub.f64 	%fd34, %fd33, %fd5;
	add.f64 	%fd35, %fd34, %fd5;
	sub.f64 	%fd36, %fd35, %fd5;
	add.f64 	%fd37, %fd36, %fd5;
	sub.f64 	%fd38, %fd37, %fd5;
	add.f64 	%fd39, %fd38, %fd5;
	sub.f64 	%fd40, %fd39, %fd5;
	add.f64 	%fd41, %fd40, %fd5;
	sub.f64 	%fd42, %fd41, %fd5;
	add.f64 	%fd43, %fd42, %fd5;
	sub.f64 	%fd44, %fd43, %fd5;
	add.f64 	%fd45, %fd44, %fd5;
	sub.f64 	%fd46, %fd45, %fd5;
	add.f64 	%fd47, %fd46, %fd5;
	sub.f64 	%fd48, %fd47, %fd5;
	add.f64 	%fd49, %fd48, %fd5;
	sub.f64 	%fd50, %fd49, %fd5;
	add.f64 	%fd51, %fd50, %fd5;
	sub.f64 	%fd52, %fd51, %fd5;
	add.f64 	%fd53, %fd52, %fd5;
	sub.f64 	%fd54, %fd53, %fd5;
	add.f64 	%fd55, %fd54, %fd5;
	sub.f64 	%fd56, %fd55, %fd5;
	add.f64 	%fd57, %fd56, %fd5;
	sub.f64 	%fd58, %fd57, %fd5;
	add.f64 	%fd59, %fd58, %fd5;
	sub.f64 	%fd60, %fd59, %fd5;
	add.f64 	%fd61, %fd60, %fd5;
	sub.f64 	%fd62, %fd61, %fd5;
	add.f64 	%fd63, %fd62, %fd5;
	sub.f64 	%fd64, %fd63, %fd5;
	add.f64 	%fd65, %fd64, %fd5;
	sub.f64 	%fd66, %fd65, %fd5;
	add.f64 	%fd67, %fd66, %fd5;
	sub.f64 	%fd68, %fd67, %fd5;
	add.f64 	%fd69, %fd68, %fd5;
	sub.f64 	%fd70, %fd69, %fd5;
	add.f64 	%fd71, %fd70, %fd5;
	sub.f64 	%fd72, %fd71, %fd5;
	add.f64 	%fd73, %fd72, %fd5;
	sub.f64 	%fd74, %fd73, %fd5;
	add.f64 	%fd75, %fd74, %fd5;
	sub.f64 	%fd76, %fd75, %fd5;
	add.f64 	%fd77, %fd76, %fd5;
	sub.f64 	%fd78, %fd77, %fd5;
	add.f64 	%fd79, %fd78, %fd5;
	sub.f64 	%fd80, %fd79, %fd5;
	add.f64 	%fd81, %fd80, %fd5;
	sub.f64 	%fd82, %fd81, %fd5;
	add.f64 	%fd83, %fd82, %fd5;
	sub.f64 	%fd84, %fd83, %fd5;
	add.f64 	%fd85, %fd84, %fd5;
	sub.f64 	%fd86, %fd85, %fd5;
	add.f64 	%fd87, %fd86, %fd5;
	sub.f64 	%fd88, %fd87, %fd5;
	add.f64 	%fd89, %fd88, %fd5;
	sub.f64 	%fd90, %fd89, %fd5;
	add.f64 	%fd91, %fd90, %fd5;
	sub.f64 	%fd92, %fd91, %fd5;
	add.f64 	%fd93, %fd92, %fd5;
	sub.f64 	%fd94, %fd93, %fd5;
	add.f64 	%fd95, %fd94, %fd5;
	sub.f64 	%fd96, %fd95, %fd5;
	add.f64 	%fd97, %fd96, %fd5;
	sub.f64 	%fd98, %fd97, %fd5;
	add.f64 	%fd99, %fd98, %fd5;
	sub.f64 	%fd100, %fd99, %fd5;
	add.f64 	%fd101, %fd100, %fd5;
	sub.f64 	%fd102, %fd101, %fd5;
	add.f64 	%fd103, %fd102, %fd5;
	sub.f64 	%fd104, %fd103, %fd5;
	add.f64 	%fd105, %fd104, %fd5;
	sub.f64 	%fd106, %fd105, %fd5;
	shl.b32 	%r33, %r51, 3;
	add.s32 	%r34, %r32, %r33;
	ld.shared.f64 	%fd107, [%r34];
	mul.f64 	%fd108, %fd2, %fd107;
	add.f64 	%fd109, %fd106, %fd108;
	add.f64 	%fd110, %fd109, %fd108;
	sub.f64 	%fd111, %fd110, %fd108;
	add.f64 	%fd112, %fd111, %fd108;
	sub.f64 	%fd113, %fd112, %fd108;
	add.f64 	%fd114, %fd113, %fd108;
	sub.f64 	%fd115, %fd114, %fd108;
	add.f64 	%fd116, %fd115, %fd108;
	sub.f64 	%fd117, %fd116, %fd108;
	add.f64 	%fd118, %fd117, %fd108;
	sub.f64 	%fd119, %fd118, %fd108;
	add.f64 	%fd120, %fd119, %fd108;
	sub.f64 	%fd121, %fd120, %fd108;
	add.f64 	%fd122, %fd121, %fd108;
	sub.f64 	%fd123, %fd122, %fd108;
	add.f64 	%fd124, %fd123, %fd108;
	sub.f64 	%fd125, %fd124, %fd108;
	add.f64 	%fd126, %fd125, %fd108;
	sub.f64 	%fd127, %fd126, %fd108;
	add.f64 	%fd128, %fd127, %fd108;
	sub.f64 	%fd129, %fd128, %fd108;
	add.f64 	%fd130, %fd129, %fd108;
	sub.f64 	%fd131, %fd130, %fd108;
	add.f64 	%fd132, %fd131, %fd108;
	sub.f64 	%fd133, %fd132, %fd108;
	add.f64 	%fd134, %fd133, %fd108;
	sub.f64 	%fd135, %fd134, %fd108;
	add.f64 	%fd136, %fd135, %fd108;
	sub.f64 	%fd137, %fd136, %fd108;
	add.f64 	%fd138, %fd137, %fd108;
	sub.f64 	%fd139, %fd138, %fd108;
	add.f64 	%fd140, %fd139, %fd108;
	sub.f64 	%fd141, %fd140, %fd108;
	add.f64 	%fd142, %fd141, %fd108;
	sub.f64 	%fd143, %fd142, %fd108;
	add.f64 	%fd144, %fd143, %fd108;
	sub.f64 	%fd145, %fd144, %fd108;
	add.f64 	%fd146, %fd145, %fd108;
	sub.f64 	%fd147, %fd146, %fd108;
	add.f64 	%fd148, %fd147, %fd108;
	sub.f64 	%fd149, %fd148, %fd108;
	add.f64 	%fd150, %fd149, %fd108;
	sub.f64 	%fd151, %fd150, %fd108;
	add.f64 	%fd152, %fd151, %fd108;
	sub.f64 	%fd153, %fd152, %fd108;
	add.f64 	%fd154, %fd153, %fd108;
	sub.f64 	%fd155, %fd154, %fd108;
	add.f64 	%fd156, %fd155, %fd108;
	sub.f64 	%fd157, %fd156, %fd108;
	add.f64 	%fd158, %fd157, %fd108;
	sub.f64 	%fd159, %fd158, %fd108;
	add.f64 	%fd160, %fd159, %fd108;
	sub.f64 	%fd161, %fd160, %fd108;
	add.f64 	%fd162, %fd161, %fd108;
	sub.f64 	%fd163, %fd162, %fd108;
	add.f64 	%fd164, %fd163, %fd108;
	sub.f64 	%fd165, %fd164, %fd108;
	add.f64 	%fd166, %fd165, %fd108;
	sub.f64 	%fd167, %fd166, %fd108;
	add.f64 	%fd168, %fd167, %fd108;
	sub.f64 	%fd169, %fd168, %fd108;
	add.f64 	%fd170, %fd169, %fd108;
	sub.f64 	%fd171, %fd170, %fd108;
	add.f64 	%fd172, %fd171, %fd108;
	sub.f64 	%fd173, %fd172, %fd108;
	add.f64 	%fd174, %fd173, %fd108;
	sub.f64 	%fd175, %fd174, %fd108;
	add.f64 	%fd176, %fd175, %fd108;
	sub.f64 	%fd177, %fd176, %fd108;
	add.f64 	%fd178, %fd177, %fd108;
	sub.f64 	%fd179, %fd178, %fd108;
	add.f64 	%fd180, %fd179, %fd108;
	sub.f64 	%fd181, %fd180, %fd108;
	add.f64 	%fd182, %fd181, %fd108;
	sub.f64 	%fd183, %fd182, %fd108;
	add.f64 	%fd184, %fd183, %fd108;
	sub.f64 	%fd185, %fd184, %fd108;
	add.f64 	%fd186, %fd185, %fd108;
	sub.f64 	%fd187, %fd186, %fd108;
	add.f64 	%fd188, %fd187, %fd108;
	sub.f64 	%fd189, %fd188, %fd108;
	add.f64 	%fd190, %fd189, %fd108;
	sub.f64 	%fd191, %fd190, %fd108;
	add.f64 	%fd192, %fd191, %fd108;
	sub.f64 	%fd193, %fd192, %fd108;
	add.f64 	%fd194, %fd193, %fd108;
	sub.f64 	%fd195, %fd194, %fd108;
	add.f64 	%fd196, %fd195, %fd108;
	sub.f64 	%fd197, %fd196, %fd108;
	add.f64 	%fd198, %fd197, %fd108;
	sub.f64 	%fd199, %fd198, %fd108;
	add.f64 	%fd200, %fd199, %fd108;
	sub.f64 	%fd201, %fd200, %fd108;
	add.f64 	%fd202, %fd201, %fd108;
	sub.f64 	%fd203, %fd202, %fd108;
	add.f64 	%fd204, %fd203, %fd108;
	sub.f64 	%fd205, %fd204, %fd108;
	add.f64 	%fd206, %fd205, %fd108;
	sub.f64 	%fd207, %fd206, %fd108;
	add.f64 	%fd208, %fd207, %fd108;
	sub.f64 	%fd209, %fd208, %fd108;
	add.s32 	%r35, %r53, %r4;
	mul.wide.s32 	%rd15, %r35, 8;
	add.s64 	%rd16, %rd1, %rd15;
	st.global.f64 	[%rd16], %fd209;
	add.s32 	%r53, %r53, 1;
	setp.ne.s32 	%p4, %r53, %r49;
	@%p4 bra 	$L__BB25_2;
$L__BB25_3:
	add.s64 	%rd4, %rd1, 8;
	mov.b32 	%r54, 2;
	mad.lo.s32 	%r40, %r23, %r24, %r1;
$L__BB25_4:
	ld.param.u32 	%r52, [_Z33cu_mtxmq_integral_202hundredtimesPKdiS0_iPdiidd_param_6];
	ld.param.u32 	%r50, [_Z33cu_mtxmq_integral_202hundredtimesPKdiS0_iPdiidd_param_3];
	mul.lo.s32 	%r57, %r50, %r40;
	mul.lo.s32 	%r41, %r54, %r20;
	mul.wide.s32 	%rd17, %r41, 8;
	add.s64 	%rd5, %rd2, %rd17;
	shl.b32 	%r42, %r54, 3;
	add.s32 	%r43, %r42, 8;
	mad.lo.s32 	%r45, %r52, %r43, %r27;
	add.s32 	%r56, %r45, 8;
	mul.lo.s32 	%r46, %r52, %r54;
	shl.b32 	%r47, %r46, 3;
	add.s32 	%r55, %r27, %r47;
	mov.b32 	%r58, 0;
	add.s64 	%rd20, %rd5, %rd3;
$L__BB25_5:
	setp.ge.u32 	%p5, %r1, %r3;
	@%p5 bra 	$L__BB25_7;
	mul.wide.s32 	%rd18, %r57, 8;
	add.s64 	%rd19, %rd4, %rd18;
	ld.global.f64 	%fd210, [%rd20];
	ld.global.f64 	%fd211, [%rd5];
	ld.shared.v2.f64 	{%fd212, %fd213}, [%r55];
	mul.f64 	%fd214, %fd211, %fd212;
	add.f64 	%fd215, %fd214, 0d0000000000000000;
	add.f64 	%fd216, %fd215, %fd214;
	sub.f64 	%fd217, %fd216, %fd214;
	add.f64 	%fd218, %fd217, %fd214;
	sub.f64 	%fd219, %fd218, %fd214;
	add.f64 	%fd220, %fd219, %fd214;
	sub.f64 	%fd221, %fd220, %fd214;
	add.f64 	%fd222, %fd221, %fd214;
	sub.f64 	%fd223, %fd222, %fd214;
	add.f64 	%fd224, %fd223, %fd214;
	sub.f64 	%fd225, %fd224, %fd214;
	add.f64 	%fd226, %fd225, %fd214;
	sub.f64 	%fd227, %fd226, %fd214;
	add.f64 	%fd228, %fd227, %fd214;
	sub.f64 	%fd229, %fd228, %fd214;
	add.f64 	%fd230, %fd229, %fd214;
	sub.f64 	%fd231, %fd230, %fd214;
	add.f64 	%fd232, %fd231, %fd214;
	sub.f64 	%fd233, %fd232, %fd214;
	add.f64 	%fd234, %fd233, %fd214;
	sub.f64 	%fd235, %fd234, %fd214;
	add.f64 	%fd236, %fd235, %fd214;
	sub.f64 	%fd237, %fd236, %fd214;
	add.f64 	%fd238, %fd237, %fd214;
	sub.f64 	%fd239, %fd238, %fd214;
	add.f64 	%fd240, %fd239, %fd214;
	sub.f64 	%fd241, %fd240, %fd214;
	add.f64 	%fd242, %fd241, %fd214;
	sub.f64 	%fd243, %fd242, %fd214;
	add.f64 	%fd244, %fd243, %fd214;
	sub.f64 	%fd245, %fd244, %fd214;
	add.f64 	%fd246, %fd245, %fd214;
	sub.f64 	%fd247, %fd246, %fd214;
	add.f64 	%fd248, %fd247, %fd214;
	sub.f64 	%fd249, %fd248, %fd214;
	add.f64 	%fd250, %fd249, %fd214;
	sub.f64 	%fd251, %fd250, %fd214;
	add.f64 	%fd252, %fd251, %fd214;
	sub.f64 	%fd253, %fd252, %fd214;
	add.f64 	%fd254, %fd253, %fd214;
	sub.f64 	%fd255, %fd254, %fd214;
	add.f64 	%fd256, %fd255, %fd214;
	sub.f64 	%fd257, %fd256, %fd214;
	add.f64 	%fd258, %fd257, %fd214;
	sub.f64 	%fd259, %fd258, %fd214;
	add.f64 	%fd260, %fd259, %fd214;
	sub.f64 	%fd261, %fd260, %fd214;
	add.f64 	%fd262, %fd261, %fd214;
	sub.f64 	%fd263, %fd262, %fd214;
	add.f64 	%fd264, %fd263, %fd214;
	sub.f64 	%fd265, %fd264, %fd214;
	add.f64 	%fd266, %fd265, %fd214;
	sub.f64 	%fd267, %fd266, %fd214;
	add.f64 	%fd268, %fd267, %fd214;
	sub.f64 	%fd269, %fd268, %fd214;
	add.f64 	%fd270, %fd269, %fd214;
	sub.f64 	%fd271, %fd270, %fd214;
	add.f64 	%fd272, %fd271, %fd214;
	sub.f64 	%fd273, %fd272, %fd214;
	add.f64 	%fd274, %fd273, %fd214;
	sub.f64 	%fd275, %fd274, %fd214;
	add.f64 	%fd276, %fd275, %fd214;
	sub.f64 	%fd277, %fd276, %fd214;
	add.f64 	%fd278, %fd277, %fd214;
	sub.f64 	%fd279, %fd278, %fd214;
	add.f64 	%fd280, %fd279, %fd214;
	sub.f64 	%fd281, %fd280, %fd214;
	add.f64 	%fd282, %fd281, %fd214;
	sub.f64 	%fd283, %fd282, %fd214;
	add.f64 	%fd284, %fd283, %fd214;
	sub.f64 	%fd285, %fd284, %fd214;
	add.f64 	%fd286, %fd285, %fd214;
	sub.f64 	%fd287, %fd286, %fd214;
	add.f64 	%fd288, %fd287, %fd214;
	sub.f64 	%fd289, %fd288, %fd214;
	add.f64 	%fd290, %fd289, %fd214;
	sub.f64 	%fd291, %fd290, %fd214;
	add.f64 	%fd292, %fd291, %fd214;
	sub.f64 	%fd293, %fd292, %fd214;
	add.f64 	%fd294, %fd293, %fd214;
	sub.f64 	%fd295, %fd294, %fd214;
	add.f64 	%fd296, %fd295, %fd214;
	sub.f64 	%fd297, %fd296, %fd214;
	add.f64 	%fd298, %fd297, %fd214;
	sub.f64 	%fd299, %fd298, %fd214;
	add.f64 	%fd300, %fd299, %fd214;
	sub.f64 	%fd301, %fd300, %fd214;
	add.f64 	%fd302, %fd301, %fd214;
	sub.f64 	%fd303, %fd302, %fd214;
	add.f64 	%fd304, %fd303, %fd214;
	sub.f64 	%fd305, %fd304, %fd214;
	add.f64 	%fd306, %fd305, %fd214;
	sub.f64 	%fd307, %fd306, %fd214;
	add.f64 	%fd308, %fd307, %fd214;
	sub.f64 	%fd309, %fd308, %fd214;
	add.f64 	%fd310, %fd309, %fd214;
	sub.f64 	%fd311, %fd310, %fd214;
	add.f64 	%fd312, %fd311, %fd214;
	sub.f64 	%fd313, %fd312, %fd214;
	add.f64 	%fd314, %fd313, %fd214;
	sub.f64 	%fd315, %fd314, %fd214;
	ld.shared.f64 	%fd316, [%r56+-8];
	mul.f64 	%fd317, %fd210, %fd316;
	add.f64 	%fd318, %fd315, %fd317;
	add.f64 	%fd319, %fd318, %fd317;
	sub.f64 	%fd320, %fd319, %fd317;
	add.f64 	%fd321, %fd320, %fd317;
	sub.f64 	%fd322, %fd321, %fd317;
	add.f64 	%fd323, %fd322, %fd317;
	sub.f64 	%fd324, %fd323, %fd317;
	add.f64 	%fd325, %fd324, %fd317;
	sub.f64 	%fd326, %fd325, %fd317;
	add.f64 	%fd327, %fd326, %fd317;
	sub.f64 	%fd328, %fd327, %fd317;
	add.f64 	%fd329, %fd328, %fd317;
	sub.f64 	%fd330, %fd329, %fd317;
	add.f64 	%fd331, %fd330, %fd317;
	sub.f64 	%fd332, %fd331, %fd317;
	add.f64 	%fd333, %fd332, %fd317;
	sub.f64 	%fd334, %fd333, %fd317;
	add.f64 	%fd335, %fd334, %fd317;
	sub.f64 	%fd336, %fd335, %fd317;
	add.f64 	%fd337, %fd336, %fd317;
	sub.f64 	%fd338, %fd337, %fd317;
	add.f64 	%fd339, %fd338, %fd317;
	sub.f64 	%fd340, %fd339, %fd317;
	add.f64 	%fd341, %fd340, %fd317;
	sub.f64 	%fd342, %fd341, %fd317;
	add.f64 	%fd343, %fd342, %fd317;
	sub.f64 	%fd344, %fd343, %fd317;
	add.f64 	%fd345, %fd344, %fd317;
	sub.f64 	%fd346, %fd345, %fd317;
	add.f64 	%fd347, %fd346, %fd317;
	sub.f64 	%fd348, %fd347, %fd317;
	add.f64 	%fd349, %fd348, %fd317;
	sub.f64 	%fd350, %fd349, %fd317;
	add.f64 	%fd351, %fd350, %fd317;
	sub.f64 	%fd352, %fd351, %fd317;
	add.f64 	%fd353, %fd352, %fd317;
	sub.f64 	%fd354, %fd353, %fd317;
	add.f64 	%fd355, %fd354, %fd317;
	sub.f64 	%fd356, %fd355, %fd317;
	add.f64 	%fd357, %fd356, %fd317;
	sub.f64 	%fd358, %fd357, %fd317;
	add.f64 	%fd359, %fd358, %fd317;
	sub.f64 	%fd360, %fd359, %fd317;
	add.f64 	%fd361, %fd360, %fd317;
	sub.f64 	%fd362, %fd361, %fd317;
	add.f64 	%fd363, %fd362, %fd317;
	sub.f64 	%fd364, %fd363, %fd317;
	add.f64 	%fd365, %fd364, %fd317;
	sub.f64 	%fd366, %fd365, %fd317;
	add.f64 	%fd367, %fd366, %fd317;
	sub.f64 	%fd368, %fd367, %fd317;
	add.f64 	%fd369, %fd368, %fd317;
	sub.f64 	%fd370, %fd369, %fd317;
	add.f64 	%fd371, %fd370, %fd317;
	sub.f64 	%fd372, %fd371, %fd317;
	add.f64 	%fd373, %fd372, %fd317;
	sub.f64 	%fd374, %fd373, %fd317;
	add.f64 	%fd375, %fd374, %fd317;
	sub.f64 	%fd376, %fd375, %fd317;
	add.f64 	%fd377, %fd376, %fd317;
	sub.f64 	%fd378, %fd377, %fd317;
	add.f64 	%fd379, %fd378, %fd317;
	sub.f64 	%fd380, %fd379, %fd317;
	add.f64 	%fd381, %fd380, %fd317;
	sub.f64 	%fd382, %fd381, %fd317;
	add.f64 	%fd383, %fd382, %fd317;
	sub.f64 	%fd384, %fd383, %fd317;
	add.f64 	%fd385, %fd384, %fd317;
	sub.f64 	%fd386, %fd385, %fd317;
	add.f64 	%fd387, %fd386, %fd317;
	sub.f64 	%fd388, %fd387, %fd317;
	add.f64 	%fd389, %fd388, %fd317;
	sub.f64 	%fd390, %fd389, %fd317;
	add.f64 	%fd391, %fd390, %fd317;
	sub.f64 	%fd392, %fd391, %fd317;
	add.f64 	%fd393, %fd392, %fd317;
	sub.f64 	%fd394, %fd393, %fd317;
	add.f64 	%fd395, %fd394, %fd317;
	sub.f64 	%fd396, %fd395, %fd317;
	add.f64 	%fd397, %fd396, %fd317;
	sub.f64 	%fd398, %fd397, %fd317;
	add.f64 	%fd399, %fd398, %fd317;
	sub.f64 	%fd400, %fd399, %fd317;
	add.f64 	%fd401, %fd400, %fd317;
	sub.f64 	%fd402, %fd401, %fd317;
	add.f64 	%fd403, %fd402, %fd317;
	sub.f64 	%fd404, %fd403, %fd317;
	add.f64 	%fd405, %fd404, %fd317;
	sub.f64 	%fd406, %fd405, %fd317;
	add.f64 	%fd407, %fd406, %fd317;
	sub.f64 	%fd408, %fd407, %fd317;
	add.f64 	%fd409, %fd408, %fd317;
	sub.f64 	%fd410, %fd409, %fd317;
	add.f64 	%fd411, %fd410, %fd317;
	sub.f64 	%fd412, %fd411, %fd317;
	add.f64 	%fd413, %fd412, %fd317;
	sub.f64 	%fd414, %fd413, %fd317;
	add.f64 	%fd415, %fd414, %fd317;
	sub.f64 	%fd416, %fd415, %fd317;
	add.f64 	%fd417, %fd416, %fd317;
	sub.f64 	%fd418, %fd417, %fd317;
	ld.global.f64 	%fd419, [%rd19+-8];
	add.f64 	%fd420, %fd418, %fd419;
	st.global.f64 	[%rd19+-8], %fd420;
	mul.f64 	%fd421, %fd211, %fd213;
	add.f64 	%fd422, %fd421, 0d0000000000000000;
	add.f64 	%fd423, %fd422, %fd421;
	sub.f64 	%fd424, %fd423, %fd421;
	add.f64 	%fd425, %fd424, %fd421;
	sub.f64 	%fd426, %fd425, %fd421;
	add.f64 	%fd427, %fd426, %fd421;
	sub.f64 	%fd428, %fd427, %fd421;
	add.f64 	%fd429, %fd428, %fd421;
	sub.f64 	%fd430, %fd429, %fd421;
	add.f64 	%fd431, %fd430, %fd421;
	sub.f64 	%fd432, %fd431, %fd421;
	add.f64 	%fd433, %fd432, %fd421;
	sub.f64 	%fd434, %fd433, %fd421;
	add.f64 	%fd435, %fd434, %fd421;
	sub.f64 	%fd436, %fd435, %fd421;
	add.f64 	%fd437, %fd436, %fd421;
	sub.f64 	%fd438, %fd437, %fd421;
	add.f64 	%fd439, %fd438, %fd421;
	sub.f64 	%fd440, %fd439, %fd421;
	add.f64 	%fd441, %fd440, %fd421;
	sub.f64 	%fd442, %fd441, %fd421;
	add.f64 	%fd443, %fd442, %fd421;
	sub.f64 	%fd444, %fd443, %fd421;
	add.f64 	%fd445, %fd444, %fd421;
	sub.f64 	%fd446, %fd445, %fd421;
	add.f64 	%fd447, %fd446, %fd421;
	sub.f64 	%fd448, %fd447, %fd421;
	add.f64 	%fd449, %fd448, %fd421;
	sub.f64 	%fd450, %fd449, %fd421;
	add.f64 	%fd451, %fd450, %fd421;
	sub.f64 	%fd452, %fd451, %fd421;
	add.f64 	%fd453, %fd452, %fd421;
	sub.f64 	%fd454, %fd453, %fd421;
	add.f64 	%fd455, %fd454, %fd421;
	sub.f64 	%fd456, %fd455, %fd421;
	add.f64 	%fd457, %fd456, %fd421;
	sub.f64 	%fd458, %fd457, %fd421;
	add.f64 	%fd459, %fd458, %fd421;
	sub.f64 	%fd460, %fd459, %fd421;
	add.f64 	%fd461, %fd460, %fd421;
	sub.f64 	%fd462, %fd461, %fd421;
	add.f64 	%fd463, %fd462, %fd421;
	sub.f64 	%fd464, %fd463, %fd421;
	add.f64 	%fd465, %fd464, %fd421;
	sub.f64 	%fd466, %fd465, %fd421;
	add.f64 	%fd467, %fd466, %fd421;
	sub.f64 	%fd468, %fd467, %fd421;
	add.f64 	%fd469, %fd468, %fd421;
	sub.f64 	%fd470, %fd469, %fd421;
	add.f64 	%fd471, %fd470, %fd421;
	sub.f64 	%fd472, %fd471, %fd421;
	add.f64 	%fd473, %fd472, %fd421;
	sub.f64 	%fd474, %fd473, %fd421;
	add.f64 	%fd475, %fd474, %fd421;
	sub.f64 	%fd476, %fd475, %fd421;
	add.f64 	%fd477, %fd476, %fd421;
	sub.f64 	%fd478, %fd477, %fd421;
	add.f64 	%fd479, %fd478, %fd421;
	sub.f64 	%fd480, %fd479, %fd421;
	add.f64 	%fd481, %fd480, %fd421;
	sub.f64 	%fd482, %fd481, %fd421;
	add.f64 	%fd483, %fd482, %fd421;
	sub.f64 	%fd484, %fd483, %fd421;
	add.f64 	%fd485, %fd484, %fd421;
	sub.f64 	%fd486, %fd485, %fd421;
	add.f64 	%fd487, %fd486, %fd421;
	sub.f64 	%fd488, %fd487, %fd421;
	add.f64 	%fd489, %fd488, %fd421;
	sub.f64 	%fd490, %fd489, %fd421;
	add.f64 	%fd491, %fd490, %fd421;
	sub.f64 	%fd492, %fd491, %fd421;
	add.f64 	%fd493, %fd492, %fd421;
	sub.f64 	%fd494, %fd493, %fd421;
	add.f64 	%fd495, %fd494, %fd421;
	sub.f64 	%fd496, %fd495, %fd421;
	add.f64 	%fd497, %fd496, %fd421;
	sub.f64 	%fd498, %fd497, %fd421;
	add.f64 	%fd499, %fd498, %fd421;
	sub.f64 	%fd500, %fd499, %fd421;
	add.f64 	%fd501, %fd500, %fd421;
	sub.f64 	%fd502, %fd501, %fd421;
	add.f64 	%fd503, %fd502, %fd421;
	sub.f64 	%fd504, %fd503, %fd421;
	add.f64 	%fd505, %fd504, %fd421;
	sub.f64 	%fd506, %fd505, %fd421;
	add.f64 	%fd507, %fd506, %fd421;
	sub.f64 	%fd508, %fd507, %fd421;
	add.f64 	%fd509, %fd508, %fd421;
	sub.f64 	%fd510, %fd509, %fd421;
	add.f64 	%fd511, %fd510, %fd421;
	sub.f64 	%fd512, %fd511, %fd421;
	add.f64 	%fd513, %fd512, %fd421;
	sub.f64 	%fd514, %fd513, %fd421;
	add.f64 	%fd515, %fd514, %fd421;
	sub.f64 	%fd516, %fd515, %fd421;
	add.f64 	%fd517, %fd516, %fd421;
	sub.f64 	%fd518, %fd517, %fd421;
	add.f64 	%fd519, %fd518, %fd421;
	sub.f64 	%fd520, %fd519, %fd421;
	add.f64 	%fd521, %fd520, %fd421;
	sub.f64 	%fd522, %fd521, %fd421;
	ld.shared.f64 	%fd523, [%r56];
	mul.f64 	%fd524, %fd210, %fd523;
	add.f64 	%fd525, %fd522, %fd524;
	add.f64 	%fd526, %fd525, %fd524;
	sub.f64 	%fd527, %fd526, %fd524;
	add.f64 	%fd528, %fd527, %fd524;
	sub.f64 	%fd529, %fd528, %fd524;
	add.f64 	%fd530, %fd529, %fd524;
	sub.f64 	%fd531, %fd530, %fd524;
	add.f64 	%fd532, %fd531, %fd524;
	sub.f64 	%fd533, %fd532, %fd524;
	add.f64 	%fd534, %fd533, %fd524;
	sub.f64 	%fd535, %fd534, %fd524;
	add.f64 	%fd536, %fd535, %fd524;
	sub.f64 	%fd537, %fd536, %fd524;
	add.f64 	%fd538, %fd537, %fd524;
	sub.f64 	%fd539, %fd538, %fd524;
	add.f64 	%fd540, %fd539, %fd524;
	sub.f64 	%fd541, %fd540, %fd524;
	add.f64 	%fd542, %fd541, %fd524;
	sub.f64 	%fd543, %fd542, %fd524;
	add.f64 	%fd544, %fd543, %fd524;
	sub.f64 	%fd545, %fd544, %fd524;
	add.f64 	%fd546, %fd545, %fd524;
	sub.f64 	%fd547, %fd546, %fd524;
	add.f64 	%fd548, %fd547, %fd524;
	sub.f64 	%fd549, %fd548, %fd524;
	add.f64 	%fd550, %fd549, %fd524;
	sub.f64 	%fd551, %fd550, %fd524;
	add.f64 	%fd552, %fd551, %fd524;
	sub.f64 	%fd553, %fd552, %fd524;
	add.f64 	%fd554, %fd553, %fd524;
	sub.f64 	%fd555, %fd554, %fd524;
	add.f64 	%fd556, %fd555, %fd524;
	sub.f64 	%fd557, %fd556, %fd524;
	add.f64 	%fd558, %fd557, %fd524;
	sub.f64 	%fd559, %fd558, %fd524;
	add.f64 	%fd560, %fd559, %fd524;
	sub.f64 	%fd561, %fd560, %fd524;
	add.f64 	%fd562, %fd561, %fd524;
	sub.f64 	%fd563, %fd562, %fd524;
	add.f64 	%fd564, %fd563, %fd524;
	sub.f64 	%fd565, %fd564, %fd524;
	add.f64 	%fd566, %fd565, %fd524;
	sub.f64 	%fd567, %fd566, %fd524;
	add.f64 	%fd568, %fd567, %fd524;
	sub.f64 	%fd569, %fd568, %fd524;
	add.f64 	%fd570, %fd569, %fd524;
	sub.f64 	%fd571, %fd570, %fd524;
	add.f64 	%fd572, %fd571, %fd524;
	sub.f64 	%fd573, %fd572, %fd524;
	add.f64 	%fd574, %fd573, %fd524;
	sub.f64 	%fd575, %fd574, %fd524;
	add.f64 	%fd576, %fd575, %fd524;
	sub.f64 	%fd577, %fd576, %fd524;
	add.f64 	%fd578, %fd577, %fd524;
	sub.f64 	%fd579, %fd578, %fd524;
	add.f64 	%fd580, %fd579, %fd524;
	sub.f64 	%fd581, %fd580, %fd524;
	add.f64 	%fd582, %fd581, %fd524;
	sub.f64 	%fd583, %fd582, %fd524;
	add.f64 	%fd584, %fd583, %fd524;
	sub.f64 	%fd585, %fd584, %fd524;
	add.f64 	%fd586, %fd585, %fd524;
	sub.f64 	%fd587, %fd586, %fd524;
	add.f64 	%fd588, %fd587, %fd524;
	sub.f64 	%fd589, %fd588, %fd524;
	add.f64 	%fd590, %fd589, %fd524;
	sub.f64 	%fd591, %fd590, %fd524;
	add.f64 	%fd592, %fd591, %fd524;
	sub.f64 	%fd593, %fd592, %fd524;
	add.f64 	%fd594, %fd593, %fd524;
	sub.f64 	%fd595, %fd594, %fd524;
	add.f64 	%fd596, %fd595, %fd524;
	sub.f64 	%fd597, %fd596, %fd524;
	add.f64 	%fd598, %fd597, %fd524;
	sub.f64 	%fd599, %fd598, %fd524;
	add.f64 	%fd600, %fd599, %fd524;
	sub.f64 	%fd601, %fd600, %fd524;
	add.f64 	%fd602, %fd601, %fd524;
	sub.f64 	%fd603, %fd602, %fd524;
	add.f64 	%fd604, %fd603, %fd524;
	sub.f64 	%fd605, %fd604, %fd524;
	add.f64 	%fd606, %fd605, %fd524;
	sub.f64 	%fd607, %fd606, %fd524;
	add.f64 	%fd608, %fd607, %fd524;
	sub.f64 	%fd609, %fd608, %fd524;
	add.f64 	%fd610, %fd609, %fd524;
	sub.f64 	%fd611, %fd610, %fd524;
	add.f64 	%fd612, %fd611, %fd524;
	sub.f64 	%fd613, %fd612, %fd524;
	add.f64 	%fd614, %fd613, %fd524;
	sub.f64 	%fd615, %fd614, %fd524;
	add.f64 	%fd616, %fd615, %fd524;
	sub.f64 	%fd617, %fd616, %fd524;
	add.f64 	%fd618, %fd617, %fd524;
	sub.f64 	%fd619, %fd618, %fd524;
	add.f64 	%fd620, %fd619, %fd524;
	sub.f64 	%fd621, %fd620, %fd524;
	add.f64 	%fd622, %fd621, %fd524;
	sub.f64 	%fd623, %fd622, %fd524;
	add.f64 	%fd624, %fd623, %fd524;
	sub.f64 	%fd625, %fd624, %fd524;
	ld.global.f64 	%fd626, [%rd19];
	add.f64 	%fd627, %fd625, %fd626;
	st.global.f64 	[%rd19], %fd627;
$L__BB25_7:
	add.s32 	%r15, %r58, 2;
	add.s32 	%r57, %r57, 2;
	add.s32 	%r56, %r56, 16;
	add.s32 	%r55, %r55, 16;
	setp.lt.u32 	%p6, %r58, 18;
	mov.u32 	%r58, %r15;
	@%p6 bra 	$L__BB25_5;
	add.s32 	%r19, %r54, 2;
	setp.lt.u32 	%p7, %r54, 18;
	mov.u32 	%r54, %r19;
	@%p7 bra 	$L__BB25_4;
	ret;

}
	// .globl	_Z35cu_mtxmq_integral_202hundrednowritePKdiS0_iPdiidd
.visible .entry _Z35cu_mtxmq_integral_202hundrednowritePKdiS0_iPdiidd(
	.param .u64 .ptr .align 1 _Z35cu_mtxmq_integral_202hundrednowritePKdiS0_iPdiidd_param_0,
	.param .u32 _Z35cu_mtxmq_integral_202hundrednowritePKdiS0_iPdiidd_param_1,
	.param .u64 .ptr .align 1 _Z35cu_mtxmq_integral_202hundrednowritePKdiS0_iPdiidd_param_2,
	.param .u32 _Z35cu_mtxmq_integral_202hundrednowritePKdiS0_iPdiidd_param_3,
	.param .u64 .ptr .align 1 _Z35cu_mtxmq_integral_202hundrednowritePKdiS0_iPdiidd_param_4,
	.param .u32 _Z35cu_mtxmq_integral_202hundrednowritePKdiS0_iPdiidd_param_5,
	.param .u32 _Z35cu_mtxmq_integral_202hundrednowritePKdiS0_iPdiidd_param_6,
	.param .f64 _Z35cu_mtxmq_integral_202hundrednowritePKdiS0_iPdiidd_param_7,
	.param .f64 _Z35cu_mtxmq_integral_202hundrednowritePKdiS0_iPdiidd_param_8
)
{
	.reg .b32 	%r<10>;
	.reg .b64 	%rd<10>;
	.reg .b64 	%fd<2>;

	ld.param.u64 	%rd1, [_Z35cu_mtxmq_integral_202hundrednowritePKdiS0_iPdiidd_param_2];
	ld.param.u32 	%r1, [_Z35cu_mtxmq_integral_202hundrednowritePKdiS0_iPdiidd_param_3];
	ld.param.u64 	%rd2, [_Z35cu_mtxmq_integral_202hundrednowritePKdiS0_iPdiidd_param_4];
	mov.u32 	%r2, %ctaid.x;
	mov.u32 	%r3, %ntid.x;
	mov.u32 	%r4, %tid.x;
	mad.lo.s32 	%r5, %r2, %r3, %r4;
	cvta.to.global.u64 	%rd3, %rd1;
	mul.wide.u32 	%rd4, %r4, 8;
	add.s64 	%rd5, %rd3, %rd4;
	ld.global.f64 	%fd1, [%rd5];
	shl.b32 	%r6, %r4, 3;
	mov.u32 	%r7, Bs;
	add.s32 	%r8, %r7, %r6;
	st.shared.f64 	[%r8], %fd1;
	bar.sync 	0;
	mul.lo.s32 	%r9, %r1, %r5;
	cvta.to.global.u64 	%rd6, %rd2;
	mul.wide.s32 	%rd7, %r9, 8;
	add.s64 	%rd8, %rd6, %rd7;
	mov.b64 	%rd9, 4612418445590186609;
	st.global.u64 	[%rd8], %rd9;
	st.global.u64 	[%rd8+8], %rd9;
	st.global.u64 	[%rd8+16], %rd9;
	st.global.u64 	[%rd8+24], %rd9;
	st.global.u64 	[%rd8+32], %rd9;
	st.global.u64 	[%rd8+40], %rd9;
	st.global.u64 	[%rd8+48], %rd9;
	st.global.u64 	[%rd8+56], %rd9;
	st.global.u64 	[%rd8+64], %rd9;
	st.global.u64 	[%rd8+72], %rd9;
	st.global.u64 	[%rd8+80], %rd9;
	st.global.u64 	[%rd8+88], %rd9;
	st.global.u64 	[%rd8+96], %rd9;
	st.global.u64 	[%rd8+104], %rd9;
	st.global.u64 	[%rd8+112], %rd9;
	st.global.u64 	[%rd8+120], %rd9;
	st.global.u64 	[%rd8+128], %rd9;
	st.global.u64 	[%rd8+136], %rd9;
	st.global.u64 	[%rd8+144], %rd9;
	st.global.u64 	[%rd8+152], %rd9;
	ret;

}
	// .globl	_Z29cu_mtxmq_integral_202onewritePKdiS0_iPdiidd
.visible .entry _Z29cu_mtxmq_integral_202onewritePKdiS0_iPdiidd(
	.param .u64 .ptr .align 1 _Z29cu_mtxmq_integral_202onewritePKdiS0_iPdiidd_param_0,
	.param .u32 _Z29cu_mtxmq_integral_202onewritePKdiS0_iPdiidd_param_1,
	.param .u64 .ptr .align 1 _Z29cu_mtxmq_integral_202onewritePKdiS0_iPdiidd_param_2,
	.param .u32 _Z29cu_mtxmq_integral_202onewritePKdiS0_iPdiidd_param_3,
	.param .u64 .ptr .align 1 _Z29cu_mtxmq_integral_202onewritePKdiS0_iPdiidd_param_4,
	.param .u32 _Z29cu_mtxmq_integral_202onewritePKdiS0_iPdiidd_param_5,
	.param .u32 _Z29cu_mtxmq_integral_202onewritePKdiS0_iPdiidd_param_6,
	.param .f64 _Z29cu_mtxmq_integral_202onewritePKdiS0_iPdiidd_param_7,
	.param .f64 _Z29cu_mtxmq_integral_202onewritePKdiS0_iPdiidd_param_8
)
{
	.reg .pred 	%p<3>;
	.reg .b32 	%r<46>;
	.reg .b64 	%rd<37>;
	.reg .b64 	%fd<66>;

	ld.param.u64 	%rd19, [_Z29cu_mtxmq_integral_202onewritePKdiS0_iPdiidd_param_0];
	ld.param.u32 	%r10, [_Z29cu_mtxmq_integral_202onewritePKdiS0_iPdiidd_param_1];
	ld.param.u64 	%rd20, [_Z29cu_mtxmq_integral_202onewritePKdiS0_iPdiidd_param_2];
	ld.param.u32 	%r11, [_Z29cu_mtxmq_integral_202onewritePKdiS0_iPdiidd_param_3];
	cvta.to.global.u64 	%rd21, %rd19;
	mov.u32 	%r13, %ctaid.x;
	mov.u32 	%r14, %ntid.x;
	mov.u32 	%r15, %tid.x;
	mad.lo.s32 	%r1, %r13, %r14, %r15;
	cvta.to.global.u64 	%rd22, %rd20;
	mul.wide.s32 	%rd23, %r1, 8;
	add.s64 	%rd24, %rd21, %rd23;
	ld.global.f64 	%fd65, [%rd24];
	mul.wide.s32 	%rd25, %r10, 8;
	add.s64 	%rd1, %rd24, %rd25;
	ld.global.f64 	%fd64, [%rd1];
	mul.wide.u32 	%rd26, %r15, 8;
	add.s64 	%rd27, %rd22, %rd26;
	ld.global.f64 	%fd7, [%rd27];
	shl.b32 	%r16, %r15, 3;
	mov.u32 	%r45, Bs;
	add.s32 	%r18, %r45, %r16;
	st.shared.f64 	[%r18], %fd7;
	bar.sync 	0;
	setp.lt.s32 	%p1, %r11, 1;
	@%p1 bra 	$L__BB27_3;
	ld.param.u32 	%r40, [_Z29cu_mtxmq_integral_202onewritePKdiS0_iPdiidd_param_1];
	mul.lo.s32 	%r44, %r11, %r1;
	mul.wide.s32 	%rd28, %r40, 8;
	add.s64 	%rd2, %rd1, %rd28;
	add.s64 	%rd3, %rd2, %rd28;
	add.s64 	%rd4, %rd3, %rd28;
	add.s64 	%rd5, %rd4, %rd28;
	add.s64 	%rd6, %rd5, %rd28;
	add.s64 	%rd7, %rd6, %rd28;
	add.s64 	%rd29, %rd7, %rd28;
	add.s64 	%rd8, %rd29, %rd28;
	add.s64 	%rd9, %rd8, %rd28;
	add.s64 	%rd10, %rd9, %rd28;
	add.s64 	%rd11, %rd10, %rd28;
	add.s64 	%rd12, %rd11, %rd28;
	add.s64 	%rd13, %rd12, %rd28;
	add.s64 	%rd14, %rd13, %rd28;
	add.s64 	%rd15, %rd14, %rd28;
	add.s64 	%rd16, %rd15, %rd28;
	add.s64 	%rd17, %rd16, %rd28;
	neg.s32 	%r43, %r11;
$L__BB27_2:
	ld.param.u32 	%r42, [_Z29cu_mtxmq_integral_202onewritePKdiS0_iPdiidd_param_6];
	ld.param.u64 	%rd36, [_Z29cu_mtxmq_integral_202onewritePKdiS0_iPdiidd_param_4];
	ld.param.u32 	%r41, [_Z29cu_mtxmq_integral_202onewritePKdiS0_iPdiidd_param_1];
	mul.wide.s32 	%rd30, %r44, 8;
	cvta.to.global.u64 	%rd31, %rd36;
	add.s64 	%rd32, %rd31, %rd30;
	ld.shared.f64 	%fd8, [%r45];
	fma.rn.f64 	%fd9, %fd65, %fd8, 0d0000000000000000;
	shl.b32 	%r20, %r42, 3;
	add.s32 	%r21, %r45, %r20;
	ld.shared.f64 	%fd10, [%r21];
	fma.rn.f64 	%fd11, %fd64, %fd10, %fd9;
	ld.global.f64 	%fd12, [%rd2];
	ld.global.f64 	%fd13, [%rd3];
	add.s32 	%r22, %r21, %r20;
	ld.shared.f64 	%fd14, [%r22];
	fma.rn.f64 	%fd15, %fd12, %fd14, %fd11;
	add.s32 	%r23, %r22, %r20;
	ld.shared.f64 	%fd16, [%r23];
	fma.rn.f64 	%fd17, %fd13, %fd16, %fd15;
	ld.global.f64 	%fd18, [%rd4];
	ld.global.f64 	%fd19, [%rd5];
	add.s32 	%r24, %r23, %r20;
	ld.shared.f64 	%fd20, [%r24];
	fma.rn.f64 	%fd21, %fd18, %fd20, %fd17;
	add.s32 	%r25, %r24, %r20;
	ld.shared.f64 	%fd22, [%r25];
	fma.rn.f64 	%fd23, %fd19, %fd22, %fd21;
	ld.global.f64 	%fd24, [%rd6];
	ld.global.f64 	%fd25, [%rd7];
	add.s32 	%r26, %r25, %r20;
	ld.shared.f64 	%fd26, [%r26];
	fma.rn.f64 	%fd27, %fd24, %fd26, %fd23;
	add.s32 	%r27, %r26, %r20;
	ld.shared.f64 	%fd28, [%r27];
	fma.rn.f64 	%fd29, %fd25, %fd28, %fd27;
	mul.wide.s32 	%rd33, %r41, 8;
	add.s64 	%rd34, %rd7, %rd33;
	ld.global.f64 	%fd30, [%rd34];
	ld.global.f64 	%fd31, [%rd8];
	add.s32 	%r28, %r27, %r20;
	ld.shared.f64 	%fd32, [%r28];
	fma.rn.f64 	%fd33, %fd30, %fd32, %fd29;
	add.s32 	%r29, %r28, %r20;
	ld.shared.f64 	%fd34, [%r29];
	fma.rn.f64 	%fd35, %fd31, %fd34, %fd33;
	ld.global.f64 	%fd36, [%rd9];
	ld.global.f64 	%fd37, [%rd10];
	add.s32 	%r30, %r29, %r20;
	ld.shared.f64 	%fd38, [%r30];
	fma.rn.f64 	%fd39, %fd36, %fd38, %fd35;
	add.s32 	%r31, %r30, %r20;
	ld.shared.f64 	%fd40, [%r31];
	fma.rn.f64 	%fd41, %fd37, %fd40, %fd39;
	ld.global.f64 	%fd42, [%rd11];
	ld.global.f64 	%fd43, [%rd12];
	add.s32 	%r32, %r31, %r20;
	ld.shared.f64 	%fd44, [%r32];
	fma.rn.f64 	%fd45, %fd42, %fd44, %fd41;
	add.s32 	%r33, %r32, %r20;
	ld.shared.f64 	%fd46, [%r33];
	fma.rn.f64 	%fd47, %fd43, %fd46, %fd45;
	ld.global.f64 	%fd48, [%rd13];
	ld.global.f64 	%fd49, [%rd14];
	add.s32 	%r34, %r33, %r20;
	ld.shared.f64 	%fd50, [%r34];
	fma.rn.f64 	%fd51, %fd48, %fd50, %fd47;
	add.s32 	%r35, %r34, %r20;
	ld.shared.f64 	%fd52, [%r35];
	fma.rn.f64 	%fd53, %fd49, %fd52, %fd51;
	ld.global.f64 	%fd54, [%rd15];
	ld.global.f64 	%fd55, [%rd16];
	add.s32 	%r36, %r35, %r20;
	ld.shared.f64 	%fd56, [%r36];
	fma.rn.f64 	%fd57, %fd54, %fd56, %fd53;
	add.s32 	%r37, %r36, %r20;
	ld.shared.f64 	%fd58, [%r37];
	fma.rn.f64 	%fd59, %fd55, %fd58, %fd57;
	ld.global.f64 	%fd65, [%rd17];
	add.s64 	%rd35, %rd17, %rd33;
	ld.global.f64 	%fd64, [%rd35];
	add.s32 	%r38, %r37, %r20;
	ld.shared.f64 	%fd60, [%r38];
	fma.rn.f64 	%fd61, %fd65, %fd60, %fd59;
	add.s32 	%r39, %r38, %r20;
	ld.shared.f64 	%fd62, [%r39];
	fma.rn.f64 	%fd63, %fd64, %fd62, %fd61;
	st.global.f64 	[%rd32], %fd63;
	add.s32 	%r45, %r45, 8;
	add.s32 	%r44, %r44, 1;
	add.s32 	%r43, %r43, 1;
	setp.ne.s32 	%p2, %r43, 0;
	@%p2 bra 	$L__BB27_2;
$L__BB27_3:
	ret;

}
	// .globl	_Z31cu_mtxmq_integral_202onenowritePKdiS0_iPdiidd
.visible .entry _Z31cu_mtxmq_integral_202onenowritePKdiS0_iPdiidd(
	.param .u64 .ptr .align 1 _Z31cu_mtxmq_integral_202onenowritePKdiS0_iPdiidd_param_0,
	.param .u32 _Z31cu_mtxmq_integral_202onenowritePKdiS0_iPdiidd_param_1,
	.param .u64 .ptr .align 1 _Z31cu_mtxmq_integral_202onenowritePKdiS0_iPdiidd_param_2,
	.param .u32 _Z31cu_mtxmq_integral_202onenowritePKdiS0_iPdiidd_param_3,
	.param .u64 .ptr .align 1 _Z31cu_mtxmq_integral_202onenowritePKdiS0_iPdiidd_param_4,
	.param .u32 _Z31cu_mtxmq_integral_202onenowritePKdiS0_iPdiidd_param_5,
	.param .u32 _Z31cu_mtxmq_integral_202onenowritePKdiS0_iPdiidd_param_6,
	.param .f64 _Z31cu_mtxmq_integral_202onenowritePKdiS0_iPdiidd_param_7,
	.param .f64 _Z31cu_mtxmq_integral_202onenowritePKdiS0_iPdiidd_param_8
)
{
	.reg .pred 	%p<3>;
	.reg .b32 	%r<47>;
	.reg .b64 	%rd<34>;
	.reg .b64 	%fd<69>;

	ld.param.u64 	%rd5, [_Z31cu_mtxmq_integral_202onenowritePKdiS0_iPdiidd_param_0];
	ld.param.u32 	%r7, [_Z31cu_mtxmq_integral_202onenowritePKdiS0_iPdiidd_param_1];
	ld.param.u64 	%rd6, [_Z31cu_mtxmq_integral_202onenowritePKdiS0_iPdiidd_param_2];
	ld.param.u32 	%r8, [_Z31cu_mtxmq_integral_202onenowritePKdiS0_iPdiidd_param_3];
	ld.param.u64 	%rd4, [_Z31cu_mtxmq_integral_202onenowritePKdiS0_iPdiidd_param_4];
	ld.param.u32 	%r9, [_Z31cu_mtxmq_integral_202onenowritePKdiS0_iPdiidd_param_6];
	cvta.to.global.u64 	%rd1, %rd5;
	mov.u32 	%r10, %ctaid.x;
	mov.u32 	%r11, %ntid.x;
	mov.u32 	%r12, %tid.x;
	mad.lo.s32 	%r1, %r10, %r11, %r12;
	cvta.to.global.u64 	%rd7, %rd6;
	mul.wide.s32 	%rd8, %r1, 8;
	add.s64 	%rd9, %rd1, %rd8;
	ld.global.f64 	%fd67, [%rd9];
	mul.wide.s32 	%rd2, %r7, 8;
	add.s64 	%rd3, %rd9, %rd2;
	ld.global.f64 	%fd66, [%rd3];
	mul.wide.u32 	%rd10, %r12, 8;
	add.s64 	%rd11, %rd7, %rd10;
	ld.global.f64 	%fd10, [%rd11];
	shl.b32 	%r13, %r12, 3;
	mov.u32 	%r14, Bs;
	add.s32 	%r15, %r14, %r13;
	st.shared.f64 	[%r15], %fd10;
	bar.sync 	0;
	setp.lt.s32 	%p1, %r8, 1;
	@%p1 bra 	$L__BB28_4;
	add.s32 	%r17, %r7, %r1;
	mad.lo.s32 	%r18, %r7, 17, %r17;
	mul.wide.s32 	%rd12, %r18, 8;
	add.s64 	%rd13, %rd1, %rd12;
	ld.global.f64 	%fd3, [%rd13];
	add.s64 	%rd14, %rd13, %rd2;
	ld.global.f64 	%fd4, [%rd14];
	add.s32 	%r46, %r14, -8;
	neg.s32 	%r45, %r8;
$L__BB28_2:
	mov.f64 	%fd6, %fd67;
	mov.f64 	%fd5, %fd66;
	add.s32 	%r46, %r46, 8;
	add.s32 	%r45, %r45, 1;
	setp.ne.s32 	%p2, %r45, 0;
	mov.f64 	%fd66, %fd4;
	mov.f64 	%fd67, %fd3;
	@%p2 bra 	$L__BB28_2;
	ld.shared.f64 	%fd11, [%r46];
	fma.rn.f64 	%fd12, %fd6, %fd11, 0d0000000000000000;
	shl.b32 	%r20, %r9, 3;
	add.s32 	%r21, %r46, %r20;
	ld.shared.f64 	%fd13, [%r21];
	fma.rn.f64 	%fd14, %fd5, %fd13, %fd12;
	add.s64 	%rd15, %rd3, %rd2;
	ld.global.f64 	%fd15, [%rd15];
	add.s64 	%rd16, %rd15, %rd2;
	ld.global.f64 	%fd16, [%rd16];
	shl.b32 	%r22, %r9, 4;
	add.s32 	%r23, %r46, %r22;
	ld.shared.f64 	%fd17, [%r23];
	fma.rn.f64 	%fd18, %fd15, %fd17, %fd14;
	mad.lo.s32 	%r24, %r9, 24, %r46;
	ld.shared.f64 	%fd19, [%r24];
	fma.rn.f64 	%fd20, %fd16, %fd19, %fd18;
	add.s64 	%rd17, %rd16, %rd2;
	ld.global.f64 	%fd21, [%rd17];
	add.s64 	%rd18, %rd17, %rd2;
	ld.global.f64 	%fd22, [%rd18];
	shl.b32 	%r25, %r9, 5;
	add.s32 	%r26, %r46, %r25;
	ld.shared.f64 	%fd23, [%r26];
	fma.rn.f64 	%fd24, %fd21, %fd23, %fd20;
	mad.lo.s32 	%r27, %r9, 40, %r46;
	ld.shared.f64 	%fd25, [%r27];
	fma.rn.f64 	%fd26, %fd22, %fd25, %fd24;
	add.s64 	%rd19, %rd18, %rd2;
	ld.global.f64 	%fd27, [%rd19];
	add.s64 	%rd20, %rd19, %rd2;
	ld.global.f64 	%fd28, [%rd20];
	mad.lo.s32 	%r28, %r9, 48, %r46;
	ld.shared.f64 	%fd29, [%r28];
	fma.rn.f64 	%fd30, %fd27, %fd29, %fd26;
	mad.lo.s32 	%r29, %r9, 56, %r46;
	ld.shared.f64 	%fd31, [%r29];
	fma.rn.f64 	%fd32, %fd28, %fd31, %fd30;
	add.s64 	%rd21, %rd20, %rd2;
	ld.global.f64 	%fd33, [%rd21];
	add.s64 	%rd22, %rd21, %rd2;
	ld.global.f64 	%fd34, [%rd22];
	shl.b32 	%r30, %r9, 6;
	add.s32 	%r31, %r46, %r30;
	ld.shared.f64 	%fd35, [%r31];
	fma.rn.f64 	%fd36, %fd33, %fd35, %fd32;
	mad.lo.s32 	%r32, %r9, 72, %r46;
	ld.shared.f64 	%fd37, [%r32];
	fma.rn.f64 	%fd38, %fd34, %fd37, %fd36;
	add.s64 	%rd23, %rd22, %rd2;
	ld.global.f64 	%fd39, [%rd23];
	add.s64 	%rd24, %rd23, %rd2;
	ld.global.f64 	%fd40, [%rd24];
	mad.lo.s32 	%r33, %r9, 80, %r46;
	ld.shared.f64 	%fd41, [%r33];
	fma.rn.f64 	%fd42, %fd39, %fd41, %fd38;
	mad.lo.s32 	%r34, %r9, 88, %r46;
	ld.shared.f64 	%fd43, [%r34];
	fma.rn.f64 	%fd44, %fd40, %fd43, %fd42;
	add.s64 	%rd25, %rd24, %rd2;
	ld.global.f64 	%fd45, [%rd25];
	add.s64 	%rd26, %rd25, %rd2;
	ld.global.f64 	%fd46, [%rd26];
	mad.lo.s32 	%r35, %r9, 96, %r46;
	ld.shared.f64 	%fd47, [%r35];
	fma.rn.f64 	%fd48, %fd45, %fd47, %fd44;
	mad.lo.s32 	%r36, %r9, 104, %r46;
	ld.shared.f64 	%fd49, [%r36];
	fma.rn.f64 	%fd50, %fd46, %fd49, %fd48;
	add.s64 	%rd27, %rd26, %rd2;
	ld.global.f64 	%fd51, [%rd27];
	add.s64 	%rd28, %rd27, %rd2;
	ld.global.f64 	%fd52, [%rd28];
	mad.lo.s32 	%r37, %r9, 112, %r46;
	ld.shared.f64 	%fd53, [%r37];
	fma.rn.f64 	%fd54, %fd51, %fd53, %fd50;
	mad.lo.s32 	%r38, %r9, 120, %r46;
	ld.shared.f64 	%fd55, [%r38];
	fma.rn.f64 	%fd56, %fd52, %fd55, %fd54;
	add.s64 	%rd29, %rd28, %rd2;
	ld.global.f64 	%fd57, [%rd29];
	add.s64 	%rd30, %rd29, %rd2;
	ld.global.f64 	%fd58, [%rd30];
	shl.b32 	%r39, %r9, 7;
	add.s32 	%r40, %r46, %r39;
	ld.shared.f64 	%fd59, [%r40];
	fma.rn.f64 	%fd60, %fd57, %fd59, %fd56;
	mad.lo.s32 	%r41, %r9, 136, %r46;
	ld.shared.f64 	%fd61, [%r41];
	fma.rn.f64 	%fd62, %fd58, %fd61, %fd60;
	mad.lo.s32 	%r42, %r9, 144, %r46;
	ld.shared.f64 	%fd63, [%r42];
	fma.rn.f64 	%fd64, %fd3, %fd63, %fd62;
	mad.lo.s32 	%r43, %r9, 152, %r46;
	ld.shared.f64 	%fd65, [%r43];
	fma.rn.f64 	%fd68, %fd4, %fd65, %fd64;
$L__BB28_4:
	mul.lo.s32 	%r44, %r8, %r1;
	cvta.to.global.u64 	%rd31, %rd4;
	mul.wide.s32 	%rd32, %r44, 8;
	add.s64 	%rd33, %rd31, %rd32;
	st.global.f64 	[%rd33], %fd68;
	st.global.f64 	[%rd33+8], %fd68;
	st.global.f64 	[%rd33+16], %fd68;
	st.global.f64 	[%rd33+24], %fd68;
	st.global.f64 	[%rd33+32], %fd68;
	st.global.f64 	[%rd33+40], %fd68;
	st.global.f64 	[%rd33+48], %fd68;
	st.global.f64 	[%rd33+56], %fd68;
	st.global.f64 	[%rd33+64], %fd68;
	st.global.f64 	[%rd33+72], %fd68;
	st.global.f64 	[%rd33+80], %fd68;
	st.global.f64 	[%rd33+88], %fd68;
	st.global.f64 	[%rd33+96], %fd68;
	st.global.f64 	[%rd33+104], %fd68;
	st.global.f64 	[%rd33+112], %fd68;
	st.global.f64 	[%rd33+120], %fd68;
	st.global.f64 	[%rd33+128], %fd68;
	st.global.f64 	[%rd33+136], %fd68;
	st.global.f64 	[%rd33+144], %fd68;
	st.global.f64 	[%rd33+152], %fd68;
	ret;

}
	// .globl	_Z30cu_mtxmq_integral_202optCwritePKdiS0_iPdiidd
.visible .entry _Z30cu_mtxmq_integral_202optCwritePKdiS0_iPdiidd(
	.param .u64 .ptr .align 1 _Z30cu_mtxmq_integral_202optCwritePKdiS0_iPdiidd_param_0,
	.param .u32 _Z30cu_mtxmq_integral_202optCwritePKdiS0_iPdiidd_param_1,
	.param .u64 .ptr .align 1 _Z30cu_mtxmq_integral_202optCwritePKdiS0_iPdiidd_param_2,
	.param .u32 _Z30cu_mtxmq_integral_202optCwritePKdiS0_iPdiidd_param_3,
	.param .u64 .ptr .align 1 _Z30cu_mtxmq_integral_202optCwritePKdiS0_iPdiidd_param_4,
	.param .u32 _Z30cu_mtxmq_integral_202optCwritePKdiS0_iPdiidd_param_5,
	.param .u32 _Z30cu_mtxmq_integral_202optCwritePKdiS0_iPdiidd_param_6,
	.param .f64 _Z30cu_mtxmq_integral_202optCwritePKdiS0_iPdiidd_param_7,
	.param .f64 _Z30cu_mtxmq_integral_202optCwritePKdiS0_iPdiidd_param_8
)
{
	.reg .pred 	%p<4>;
	.reg .b32 	%r<72>;
	.reg .b64 	%rd<38>;
	.reg .b64 	%fd<67>;

	ld.param.u64 	%rd14, [_Z30cu_mtxmq_integral_202optCwritePKdiS0_iPdiidd_param_0];
	ld.param.u64 	%rd16, [_Z30cu_mtxmq_integral_202optCwritePKdiS0_iPdiidd_param_2];
	ld.param.u32 	%r15, [_Z30cu_mtxmq_integral_202optCwritePKdiS0_iPdiidd_param_3];
	cvta.to.global.u64 	%rd17, %rd16;
	mov.u32 	%r1, %tid.x;
	mul.wide.u32 	%rd18, %r1, 8;
	add.s64 	%rd19, %rd17, %rd18;
	ld.global.f64 	%fd21, [%rd19];
	shl.b32 	%r17, %r1, 3;
	mov.u32 	%r18, Bs;
	add.s32 	%r19, %r18, %r17;
	st.shared.f64 	[%r19], %fd21;
	bar.sync 	0;
	setp.lt.s32 	%p1, %r15, 1;
	@%p1 bra 	$L__BB29_5;
	ld.param.u32 	%r65, [_Z30cu_mtxmq_integral_202optCwritePKdiS0_iPdiidd_param_1];
	mov.u32 	%r21, %ntid.x;
	mov.u32 	%r22, %ctaid.x;
	mad.lo.s32 	%r23, %r22, %r21, %r1;
	cvta.to.global.u64 	%rd20, %rd14;
	shr.s32 	%r24, %r23, 31;
	shr.u32 	%r25, %r24, 28;
	add.s32 	%r26, %r23, %r25;
	and.b32  	%r27, %r26, -16;
	shr.u32 	%r28, %r24, 30;
	add.s32 	%r29, %r23, %r28;
	and.b32  	%r30, %r29, -4;
	sub.s32 	%r31, %r23, %r30;
	add.s32 	%r32, %r27, %r31;
	mul.lo.s32 	%r2, %r32, %r15;
	shl.b32 	%r33, %r32, 3;
	mov.u32 	%r34, Cshare;
	add.s32 	%r3, %r34, %r33;
	mul.wide.s32 	%rd21, %r23, 8;
	add.s64 	%rd1, %rd20, %rd21;
	mul.wide.s32 	%rd22, %r65, 8;
	add.s64 	%rd2, %rd1, %rd22;
	add.s64 	%rd3, %rd2, %rd22;
	add.s64 	%rd4, %rd3, %rd22;
	add.s64 	%rd23, %rd4, %rd22;
	add.s64 	%rd5, %rd23, %rd22;
	add.s64 	%rd6, %rd5, %rd22;
	add.s64 	%rd7, %rd6, %rd22;
	add.s64 	%rd8, %rd7, %rd22;
	add.s64 	%rd9, %rd8, %rd22;
	add.s64 	%rd10, %rd9, %rd22;
	add.s64 	%rd24, %rd10, %rd22;
	add.s64 	%rd25, %rd24, %rd22;
	add.s64 	%rd11, %rd25, %rd22;
	add.s64 	%rd12, %rd11, %rd22;
	add.s64 	%rd13, %rd12, %rd22;
	mov.b32 	%r68, 0;
$L__BB29_2:
	ld.param.u32 	%r66, [_Z30cu_mtxmq_integral_202optCwritePKdiS0_iPdiidd_param_1];
	mov.u32 	%r36, %ctaid.x;
	mov.u32 	%r37, %ntid.x;
	mov.u32 	%r38, %tid.x;
	mad.lo.s32 	%r39, %r36, %r37, %r38;
	shl.b32 	%r40, %r39, 5;
	mov.u32 	%r41, Cshare;
	add.s32 	%r69, %r41, %r40;
	mov.f64 	%fd22, 0d0000000000000000;
	st.shared.v2.f64 	[%r69], {%fd22, %fd22};
	st.shared.v2.f64 	[%r69+16], {%fd22, %fd22};
	ld.global.f64 	%fd1, [%rd1];
	ld.global.f64 	%fd2, [%rd2];
	ld.global.f64 	%fd3, [%rd3];
	ld.global.f64 	%fd4, [%rd4];
	mul.wide.s32 	%rd26, %r66, 8;
	add.s64 	%rd27, %rd4, %rd26;
	ld.global.f64 	%fd5, [%rd27];
	ld.global.f64 	%fd6, [%rd5];
	ld.global.f64 	%fd7, [%rd6];
	ld.global.f64 	%fd8, [%rd7];
	ld.global.f64 	%fd9, [%rd8];
	ld.global.f64 	%fd10, [%rd9];
	ld.global.f64 	%fd11, [%rd10];
	add.s64 	%rd28, %rd10, %rd26;
	ld.global.f64 	%fd12, [%rd28];
	add.s64 	%rd29, %rd28, %rd26;
	ld.global.f64 	%fd13, [%rd29];
	ld.global.f64 	%fd14, [%rd11];
	ld.global.f64 	%fd15, [%rd12];
	ld.global.f64 	%fd16, [%rd13];
	add.s64 	%rd30, %rd13, %rd26;
	ld.global.f64 	%fd17, [%rd30];
	add.s64 	%rd31, %rd30, %rd26;
	ld.global.f64 	%fd18, [%rd31];
	add.s64 	%rd32, %rd31, %rd26;
	ld.global.f64 	%fd19, [%rd32];
	add.s64 	%rd33, %rd32, %rd26;
	ld.global.f64 	%fd20, [%rd33];
	shl.b32 	%r42, %r68, 3;
	mov.u32 	%r43, Bs;
	add.s32 	%r70, %r43, %r42;
	mov.b32 	%r71, 0;
$L__BB29_3:
	ld.param.u32 	%r67, [_Z30cu_mtxmq_integral_202optCwritePKdiS0_iPdiidd_param_6];
	ld.shared.f64 	%fd23, [%r70];
	fma.rn.f64 	%fd24, %fd1, %fd23, 0d0000000000000000;
	shl.b32 	%r44, %r67, 3;
	add.s32 	%r45, %r70, %r44;
	ld.shared.f64 	%fd25, [%r45];
	fma.rn.f64 	%fd26, %fd2, %fd25, %fd24;
	add.s32 	%r46, %r45, %r44;
	ld.shared.f64 	%fd27, [%r46];
	fma.rn.f64 	%fd28, %fd3, %fd27, %fd26;
	add.s32 	%r47, %r46, %r44;
	ld.shared.f64 	%fd29, [%r47];
	fma.rn.f64 	%fd30, %fd4, %fd29, %fd28;
	add.s32 	%r48, %r47, %r44;
	ld.shared.f64 	%fd31, [%r48];
	fma.rn.f64 	%fd32, %fd5, %fd31, %fd30;
	add.s32 	%r49, %r48, %r44;
	ld.shared.f64 	%fd33, [%r49];
	fma.rn.f64 	%fd34, %fd6, %fd33, %fd32;
	add.s32 	%r50, %r49, %r44;
	ld.shared.f64 	%fd35, [%r50];
	fma.rn.f64 	%fd36, %fd7, %fd35, %fd34;
	add.s32 	%r51, %r50, %r44;
	ld.shared.f64 	%fd37, [%r51];
	fma.rn.f64 	%fd38, %fd8, %fd37, %fd36;
	add.s32 	%r52, %r51, %r44;
	ld.shared.f64 	%fd39, [%r52];
	fma.rn.f64 	%fd40, %fd9, %fd39, %fd38;
	add.s32 	%r53, %r52, %r44;
	ld.shared.f64 	%fd41, [%r53];
	fma.rn.f64 	%fd42, %fd10, %fd41, %fd40;
	add.s32 	%r54, %r53, %r44;
	ld.shared.f64 	%fd43, [%r54];
	fma.rn.f64 	%fd44, %fd11, %fd43, %fd42;
	add.s32 	%r55, %r54, %r44;
	ld.shared.f64 	%fd45, [%r55];
	fma.rn.f64 	%fd46, %fd12, %fd45, %fd44;
	add.s32 	%r56, %r55, %r44;
	ld.shared.f64 	%fd47, [%r56];
	fma.rn.f64 	%fd48, %fd13, %fd47, %fd46;
	add.s32 	%r57, %r56, %r44;
	ld.shared.f64 	%fd49, [%r57];
	fma.rn.f64 	%fd50, %fd14, %fd49, %fd48;
	add.s32 	%r58, %r57, %r44;
	ld.shared.f64 	%fd51, [%r58];
	fma.rn.f64 	%fd52, %fd15, %fd51, %fd50;
	add.s32 	%r59, %r58, %r44;
	ld.shared.f64 	%fd53, [%r59];
	fma.rn.f64 	%fd54, %fd16, %fd53, %fd52;
	add.s32 	%r60, %r59, %r44;
	ld.shared.f64 	%fd55, [%r60];
	fma.rn.f64 	%fd56, %fd17, %fd55, %fd54;
	add.s32 	%r61, %r60, %r44;
	ld.shared.f64 	%fd57, [%r61];
	fma.rn.f64 	%fd58, %fd18, %fd57, %fd56;
	add.s32 	%r62, %r61, %r44;
	ld.shared.f64 	%fd59, [%r62];
	fma.rn.f64 	%fd60, %fd19, %fd59, %fd58;
	add.s32 	%r63, %r62, %r44;
	ld.shared.f64 	%fd61, [%r63];
	fma.rn.f64 	%fd62, %fd20, %fd61, %fd60;
	st.shared.f64 	[%r69], %fd62;
	add.s32 	%r71, %r71, 1;
	add.s32 	%r70, %r70, 8;
	add.s32 	%r69, %r69, 8;
	setp.ne.s32 	%p2, %r71, 4;
	@%p2 bra 	$L__BB29_3;
	ld.param.u64 	%rd37, [_Z30cu_mtxmq_integral_202optCwritePKdiS0_iPdiidd_param_4];
	bar.sync 	0;
	ld.shared.f64 	%fd63, [%r3];
	add.s32 	%r64, %r68, %r2;
	cvta.to.global.u64 	%rd34, %rd37;
	mul.wide.s32 	%rd35, %r64, 8;
	add.s64 	%rd36, %rd34, %rd35;
	st.global.f64 	[%rd36], %fd63;
	ld.shared.f64 	%fd64, [%r3+32];
	st.global.f64 	[%rd36+8], %fd64;
	ld.shared.f64 	%fd65, [%r3+64];
	st.global.f64 	[%rd36+16], %fd65;
	ld.shared.f64 	%fd66, [%r3+96];
	st.global.f64 	[%rd36+24], %fd66;
	add.s32 	%r68, %r68, 4;
	setp.lt.s32 	%p3, %r68, %r15;
	@%p3 bra 	$L__BB29_2;
$L__BB29_5:
	ret;

}
	// .globl	_Z36cu_mtxmq_integral_202hundredonewritePKdiS0_iPdiidd
.visible .entry _Z36cu_mtxmq_integral_202hundredonewritePKdiS0_iPdiidd(
	.param .u64 .ptr .align 1 _Z36cu_mtxmq_integral_202hundredonewritePKdiS0_iPdiidd_param_0,
	.param .u32 _Z36cu_mtxmq_integral_202hundredonewritePKdiS0_iPdiidd_param_1,
	.param .u64 .ptr .align 1 _Z36cu_mtxmq_integral_202hundredonewritePKdiS0_iPdiidd_param_2,
	.param .u32 _Z36cu_mtxmq_integral_202hundredonewritePKdiS0_iPdiidd_param_3,
	.param .u64 .ptr .align 1 _Z36cu_mtxmq_integral_202hundredonewritePKdiS0_iPdiidd_param_4,
	.param .u32 _Z36cu_mtxmq_integral_202hundredonewritePKdiS0_iPdiidd_param_5,
	.param .u32 _Z36cu_mtxmq_integral_202hundredonewritePKdiS0_iPdiidd_param_6,
	.param .f64 _Z36cu_mtxmq_integral_202hundredonewritePKdiS0_iPdiidd_param_7,
	.param .f64 _Z36cu_mtxmq_integral_202hundredonewritePKdiS0_iPdiidd_param_8
)
{
	.reg .pred 	%p<3>;
	.reg .b32 	%r<46>;
	.reg .b64 	%rd<39>;
	.reg .b64 	%fd<2082>;

	ld.param.u64 	%rd19, [_Z36cu_mtxmq_integral_202hundredonewritePKdiS0_iPdiidd_param_2];
	ld.param.u32 	%r11, [_Z36cu_mtxmq_integral_202hundredonewritePKdiS0_iPdiidd_param_3];
	cvta.to.global.u64 	%rd20, %rd19;
	mov.u32 	%r1, %tid.x;
	mul.wide.u32 	%rd21, %r1, 8;
	add.s64 	%rd22, %rd20, %rd21;
	ld.global.f64 	%fd1, [%rd22];
	shl.b32 	%r13, %r1, 3;
	mov.u32 	%r45, Bs;
	add.s32 	%r15, %r45, %r13;
	st.shared.f64 	[%r15], %fd1;
	bar.sync 	0;
	setp.lt.s32 	%p1, %r11, 1;
	@%p1 bra 	$L__BB30_3;
	ld.param.u32 	%r40, [_Z36cu_mtxmq_integral_202hundredonewritePKdiS0_iPdiidd_param_1];
	ld.param.u64 	%rd37, [_Z36cu_mtxmq_integral_202hundredonewritePKdiS0_iPdiidd_param_0];
	mov.u32 	%r17, %ntid.x;
	mov.u32 	%r18, %ctaid.x;
	mad.lo.s32 	%r19, %r18, %r17, %r1;
	cvta.to.global.u64 	%rd23, %rd37;
	mul.lo.s32 	%r44, %r11, %r19;
	mul.wide.s32 	%rd24, %r19, 8;
	add.s64 	%rd1, %rd23, %rd24;
	mul.wide.s32 	%rd25, %r40, 8;
	add.s64 	%rd2, %rd1, %rd25;
	add.s64 	%rd3, %rd2, %rd25;
	add.s64 	%rd4, %rd3, %rd25;
	add.s64 	%rd5, %rd4, %rd25;
	add.s64 	%rd26, %rd5, %rd25;
	add.s64 	%rd27, %rd26, %rd25;
	add.s64 	%rd6, %rd27, %rd25;
	add.s64 	%rd7, %rd6, %rd25;
	add.s64 	%rd8, %rd7, %rd25;
	add.s64 	%rd9, %rd8, %rd25;
	add.s64 	%rd10, %rd9, %rd25;
	add.s64 	%rd11, %rd10, %rd25;
	add.s64 	%rd12, %rd11, %rd25;
	add.s64 	%rd13, %rd12, %rd25;
	add.s64 	%rd14, %rd13, %rd25;
	add.s64 	%rd28, %rd14, %rd25;
	add.s64 	%rd15, %rd28, %rd25;
	add.s64 	%rd16, %rd15, %rd25;
	neg.s32 	%r43, %r11;
$L__BB30_2:
	ld.param.u32 	%r42, [_Z36cu_mtxmq_integral_202hundredonewritePKdiS0_iPdiidd_param_6];
	ld.param.u64 	%rd38, [_Z36cu_mtxmq_integral_202hundredonewritePKdiS0_iPdiidd_param_4];
	ld.param.u32 	%r41, [_Z36cu_mtxmq_integral_202hundredonewritePKdiS0_iPdiidd_param_1];
	mul.wide.s32 	%rd29, %r44, 8;
	cvta.to.global.u64 	%rd30, %rd38;
	add.s64 	%rd31, %rd30, %rd29;
	ld.global.f64 	%fd2, [%rd1];
	ld.global.f64 	%fd3, [%rd2];
	ld.shared.f64 	%fd4, [%r45];
	mul.f64 	%fd5, %fd2, %fd4;
	add.f64 	%fd6, %fd5, 0d0000000000000000;
	add.f64 	%fd7, %fd6, %fd5;
	sub.f64 	%fd8, %fd7, %fd5;
	add.f64 	%fd9, %fd8, %fd5;
	sub.f64 	%fd10, %fd9, %fd5;
	add.f64 	%fd11, %fd10, %fd5;
	sub.f64 	%fd12, %fd11, %fd5;
	add.f64 	%fd13, %fd12, %fd5;
	sub.f64 	%fd14, %fd13, %fd5;
	add.f64 	%fd15, %fd14, %fd5;
	sub.f64 	%fd16, %fd15, %fd5;
	add.f64 	%fd17, %fd16, %fd5;
	sub.f64 	%fd18, %fd17, %fd5;
	add.f64 	%fd19, %fd18, %fd5;
	sub.f64 	%fd20, %fd19, %fd5;
	add.f64 	%fd21, %fd20, %fd5;
	sub.f64 	%fd22, %fd21, %fd5;
	add.f64 	%fd23, %fd22, %fd5;
	sub.f64 	%fd24, %fd23, %fd5;
	add.f64 	%fd25, %fd24, %fd5;
	sub.f64 	%fd26, %fd25, %fd5;
	add.f64 	%fd27, %fd26, %fd5;
	sub.f64 	%fd28, %fd27, %fd5;
	add.f64 	%fd29, %fd28, %fd5;
	sub.f64 	%fd30, %fd29, %fd5;
	add.f64 	%fd31, %fd30, %fd5;
	sub.f64 	%fd32, %fd31, %fd5;
	add.f64 	%fd33, %fd32, %fd5;
	sub.f64 	%fd34, %fd33, %fd5;
	add.f64 	%fd35, %fd34, %fd5;
	sub.f64 	%fd36, %fd35, %fd5;
	add.f64 	%fd37, %fd36, %fd5;
	sub.f64 	%fd38, %fd37, %fd5;
	add.f64 	%fd39, %fd38, %fd5;
	sub.f64 	%fd40, %fd39, %fd5;
	add.f64 	%fd41, %fd40, %fd5;
	sub.f64 	%fd42, %fd41, %fd5;
	add.f64 	%fd43, %fd42, %fd5;
	sub.f64 	%fd44, %fd43, %fd5;
	add.f64 	%fd45, %fd44, %fd5;
	sub.f64 	%fd46, %fd45, %fd5;
	add.f64 	%fd47, %fd46, %fd5;
	sub.f64 	%fd48, %fd47, %fd5;
	add.f64 	%fd49, %fd48, %fd5;
	sub.f64 	%fd50, %fd49, %fd5;
	add.f64 	%fd51, %fd50, %fd5;
	sub.f64 	%fd52, %fd51, %fd5;
	add.f64 	%fd53, %fd52, %fd5;
	sub.f64 	%fd54, %fd53, %fd5;
	add.f64 	%fd55, %fd54, %fd5;
	sub.f64 	%fd56, %fd55, %fd5;
	add.f64 	%fd57, %fd56, %fd5;
	sub.f64 	%fd58, %fd57, %fd5;
	add.f64 	%fd59, %fd58, %fd5;
	sub.f64 	%fd60, %fd59, %fd5;
	add.f64 	%fd61, %fd60, %fd5;
	sub.f64 	%fd62, %fd61, %fd5;
	add.f64 	%fd63, %fd62, %fd5;
	sub.f64 	%fd64, %fd63, %fd5;
	add.f64 	%fd65, %fd64, %fd5;
	sub.f64 	%fd66, %fd65, %fd5;
	add.f64 	%fd67, %fd66, %fd5;
	sub.f64 	%fd68, %fd67, %fd5;
	add.f64 	%fd69, %fd68, %fd5;
	sub.f64 	%fd70, %fd69, %fd5;
	add.f64 	%fd71, %fd70, %fd5;
	sub.f64 	%fd72, %fd71, %fd5;
	add.f64 	%fd73, %fd72, %fd5;
	sub.f64 	%fd74, %fd73, %fd5;
	add.f64 	%fd75, %fd74, %fd5;
	sub.f64 	%fd76, %fd75, %fd5;
	add.f64 	%fd77, %fd76, %fd5;
	sub.f64 	%fd78, %fd77, %fd5;
	add.f64 	%fd79, %fd78, %fd5;
	sub.f64 	%fd80, %fd79, %fd5;
	add.f64 	%fd81, %fd80, %fd5;
	sub.f64 	%fd82, %fd81, %fd5;
	add.f64 	%fd83, %fd82, %fd5;
	sub.f64 	%fd84, %fd83, %fd5;
	add.f64 	%fd85, %fd84, %fd5;
	sub.f64 	%fd86, %fd85, %fd5;
	add.f64 	%fd87, %fd86, %fd5;
	sub.f64 	%fd88, %fd87, %fd5;
	add.f64 	%fd89, %fd88, %fd5;
	sub.f64 	%fd90, %fd89, %fd5;
	add.f64 	%fd91, %fd90, %fd5;
	sub.f64 	%fd92, %fd91, %fd5;
	add.f64 	%fd93, %fd92, %fd5;
	sub.f64 	%fd94, %fd93, %fd5;
	add.f64 	%fd95, %fd94, %fd5;
	sub.f64 	%fd96, %fd95, %fd5;
	add.f64 	%fd97, %fd96, %fd5;
	sub.f64 	%fd98, %fd97, %fd5;
	add.f64 	%fd99, %fd98, %fd5;
	sub.f64 	%fd100, %fd99, %fd5;
	add.f64 	%fd101, %fd100, %fd5;
	sub.f64 	%fd102, %fd101, %fd5;
	add.f64 	%fd103, %fd102, %fd5;
	sub.f64 	%fd104, %fd103, %fd5;
	add.f64 	%fd105, %fd104, %fd5;
	sub.f64 	%fd106, %fd105, %fd5;
	shl.b32 	%r20, %r42, 3;
	add.s32 	%r21, %r45, %r20;
	ld.shared.f64 	%fd107, [%r21];
	mul.f64 	%fd108, %fd3, %fd107;
	add.f64 	%fd109, %fd106, %fd108;
	add.f64 	%fd110, %fd109, %fd108;
	sub.f64 	%fd111, %fd110, %fd108;
	add.f64 	%fd112, %fd111, %fd108;
	sub.f64 	%fd113, %fd112, %fd108;
	add.f64 	%fd114, %fd113, %fd108;
	sub.f64 	%fd115, %fd114, %fd108;
	add.f64 	%fd116, %fd115, %fd108;
	sub.f64 	%fd117, %fd116, %fd108;
	add.f64 	%fd118, %fd117, %fd108;
	sub.f64 	%fd119, %fd118, %fd108;
	add.f64 	%fd120, %fd119, %fd108;
	sub.f64 	%fd121, %fd120, %fd108;
	add.f64 	%fd122, %fd121, %fd108;
	sub.f64 	%fd123, %fd122, %fd108;
	add.f64 	%fd124, %fd123, %fd108;
	sub.f64 	%fd125, %fd124, %fd108;
	add.f64 	%fd126, %fd125, %fd108;
	sub.f64 	%fd127, %fd126, %fd108;
	add.f64 	%fd128, %fd127, %fd108;
	sub.f64 	%fd129, %fd128, %fd108;
	add.f64 	%fd130, %fd129, %fd108;
	sub.f64 	%fd131, %fd130, %fd108;
	add.f64 	%fd132, %fd131, %fd108;
	sub.f64 	%fd133, %fd132, %fd108;
	add.f64 	%fd134, %fd133, %fd108;
	sub.f64 	%fd135, %fd134, %fd108;
	add.f64 	%fd136, %fd135, %fd108;
	sub.f64 	%fd137, %fd136, %fd108;
	add.f64 	%fd138, %fd137, %fd108;
	sub.f64 	%fd139, %fd138, %fd108;
	add.f64 	%fd140, %fd139, %fd108;
	sub.f64 	%fd141, %fd140, %fd108;
	add.f64 	%fd142, %fd141, %fd108;
	sub.f64 	%fd143, %fd142, %fd108;
	add.f64 	%fd144, %fd143, %fd108;
	sub.f64 	%fd145, %fd144, %fd108;
	add.f64 	%fd146, %fd145, %fd108;
	sub.f64 	%fd147, %fd146, %fd108;
	add.f64 	%fd148, %fd147, %fd108;
	sub.f64 	%fd149, %fd148, %fd108;
	add.f64 	%fd150, %fd149, %fd108;
	sub.f64 	%fd151, %fd150, %fd108;
	add.f64 	%fd152, %fd151, %fd108;
	sub.f64 	%fd153, %fd152, %fd108;
	add.f64 	%fd154, %fd153, %fd108;
	sub.f64 	%fd155, %fd154, %fd108;
	add.f64 	%fd156, %fd155, %fd108;
	sub.f64 	%fd157, %fd156, %fd108;
	add.f64 	%fd158, %fd157, %fd108;
	sub.f64 	%fd159, %fd158, %fd108;
	add.f64 	%fd160, %fd159, %fd108;
	sub.f64 	%fd161, %fd160, %fd108;
	add.f64 	%fd162, %fd161, %fd108;
	sub.f64 	%fd163, %fd162, %fd108;
	add.f64 	%fd164, %fd163, %fd108;
	sub.f64 	%fd165, %fd164, %fd108;
	add.f64 	%fd166, %fd165, %fd108;
	sub.f64 	%fd167, %fd166, %fd108;
	add.f64 	%fd168, %fd167, %fd108;
	sub.f64 	%fd169, %fd168, %fd108;
	add.f64 	%fd170, %fd169, %fd108;
	sub.f64 	%fd171, %fd170, %fd108;
	add.f64 	%fd172, %fd171, %fd108;
	sub.f64 	%fd173, %fd172, %fd108;
	add.f64 	%fd174, %fd173, %fd108;
	sub.f64 	%fd175, %fd174, %fd108;
	add.f64 	%fd176, %fd175, %fd108;
	sub.f64 	%fd177, %fd176, %fd108;
	add.f64 	%fd178, %fd177, %fd108;
	sub.f64 	%fd179, %fd178, %fd108;
	add.f64 	%fd180, %fd179, %fd108;
	sub.f64 	%fd181, %fd180, %fd108;
	add.f64 	%fd182, %fd181, %fd108;
	sub.f64 	%fd183, %fd182, %fd108;
	add.f64 	%fd184, %fd183, %fd108;
	sub.f64 	%fd185, %fd184, %fd108;
	add.f64 	%fd186, %fd185, %fd108;
	sub.f64 	%fd187, %fd186, %fd108;
	add.f64 	%fd188, %fd187, %fd108;
	sub.f64 	%fd189, %fd188, %fd108;
	add.f64 	%fd190, %fd189, %fd108;
	sub.f64 	%fd191, %fd190, %fd108;
	add.f64 	%fd192, %fd191, %fd108;
	sub.f64 	%fd193, %fd192, %fd108;
	add.f64 	%fd194, %fd193, %fd108;
	sub.f64 	%fd195, %fd194, %fd108;
	add.f64 	%fd196, %fd195, %fd108;
	sub.f64 	%fd197, %fd196, %fd108;
	add.f64 	%fd198, %fd197, %fd108;
	sub.f64 	%fd199, %fd198, %fd108;
	add.f64 	%fd200, %fd199, %fd108;
	sub.f64 	%fd201, %fd200, %fd108;
	add.f64 	%fd202, %fd201, %fd108;
	sub.f64 	%fd203, %fd202, %fd108;
	add.f64 	%fd204, %fd203, %fd108;
	sub.f64 	%fd205, %fd204, %fd108;
	add.f64 	%fd206, %fd205, %fd108;
	sub.f64 	%fd207, %fd206, %fd108;
	add.f64 	%fd208, %fd207, %fd108;
	sub.f64 	%fd209, %fd208, %fd108;
	ld.global.f64 	%fd210, [%rd3];
	ld.global.f64 	%fd211, [%rd4];
	add.s32 	%r22, %r21, %r20;
	ld.shared.f64 	%fd212, [%r22];
	mul.f64 	%fd213, %fd210, %fd212;
	add.f64 	%fd214, %fd209, %fd213;
	add.f64 	%fd215, %fd214, %fd213;
	sub.f64 	%fd216, %fd215, %fd213;
	add.f64 	%fd217, %fd216, %fd213;
	sub.f64 	%fd218, %fd217, %fd213;
	add.f64 	%fd219, %fd218, %fd213;
	sub.f64 	%fd220, %fd219, %fd213;
	add.f64 	%fd221, %fd220, %fd213;
	sub.f64 	%fd222, %fd221, %fd213;
	add.f64 	%fd223, %fd222, %fd213;
	sub.f64 	%fd224, %fd223, %fd213;
	add.f64 	%fd225, %fd224, %fd213;
	sub.f64 	%fd226, %fd225, %fd213;
	add.f64 	%fd227, %fd226, %fd213;
	sub.f64 	%fd228, %fd227, %fd213;
	add.f64 	%fd229, %fd228, %fd213;
	sub.f64 	%fd230, %fd229, %fd213;
	add.f64 	%fd231, %fd230, %fd213;
	sub.f64 	%fd232, %fd231, %fd213;
	add.f64 	%fd233, %fd232, %fd213;
	sub.f64 	%fd234, %fd233, %fd213;
	add.f64 	%fd235, %fd234, %fd213;
	sub.f64 	%fd236, %fd235, %fd213;
	add.f64 	%fd237, %fd236, %fd213;
	sub.f64 	%fd238, %fd237, %fd213;
	add.f64 	%fd239, %fd238, %fd213;
	sub.f64 	%fd240, %fd239, %fd213;
	add.f64 	%fd241, %fd240, %fd213;
	sub.f64 	%fd242, %fd241, %fd213;
	add.f64 	%fd243, %fd242, %fd213;
	sub.f64 	%fd244, %fd243, %fd213;
	add.f64 	%fd245, %fd244, %fd213;
	sub.f64 	%fd246, %fd245, %fd213;
	add.f64 	%fd247, %fd246, %fd213;
	sub.f64 	%fd248, %fd247, %fd213;
	add.f64 	%fd249, %fd248, %fd213;
	sub.f64 	%fd250, %fd249, %fd213;
	add.f64 	%fd251, %fd250, %fd213;
	sub.f64 	%fd252, %fd251, %fd213;
	add.f64 	%fd253, %fd252, %fd213;
	sub.f64 	%fd254, %fd253, %fd213;
	add.f64 	%fd255, %fd254, %fd213;
	sub.f64 	%fd256, %fd255, %fd213;
	add.f64 	%fd257, %fd256, %fd213;
	sub.f64 	%fd258, %fd257, %fd213;
	add.f64 	%fd259, %fd258, %fd213;
	sub.f64 	%fd260, %fd259, %fd213;
	add.f64 	%fd261, %fd260, %fd213;
	sub.f64 	%fd262, %fd261, %fd213;
	add.f64 	%fd263, %fd262, %fd213;
	sub.f64 	%fd264, %fd263, %fd213;
	add.f64 	%fd265, %fd264, %fd213;
	sub.f64 	%fd266, %fd265, %fd213;
	add.f64 	%fd267, %fd266, %fd213;
	sub.f64 	%fd268, %fd267, %fd213;
	add.f64 	%fd269, %fd268, %fd213;
	sub.f64 	%fd270, %fd269, %fd213;
	add.f64 	%fd271, %fd270, %fd213;
	sub.f64 	%fd272, %fd271, %fd213;
	add.f64 	%fd273, %fd272, %fd213;
	sub.f64 	%fd274, %fd273, %fd213;
	add.f64 	%fd275, %fd274, %fd213;
	sub.f64 	%fd276, %fd275, %fd213;
	add.f64 	%fd277, %fd276, %fd213;
	sub.f64 	%fd278, %fd277, %fd213;
	add.f64 	%fd279, %fd278, %fd213;
	sub.f64 	%fd280, %fd279, %fd213;
	add.f64 	%fd281, %fd280, %fd213;
	sub.f64 	%fd282, %fd281, %fd213;
	add.f64 	%fd283, %fd282, %fd213;
	sub.f64 	%fd284, %fd283, %fd213;
	add.f64 	%fd285, %fd284, %fd213;
	sub.f64 	%fd286, %fd285, %fd213;
	add.f64 	%fd287, %fd286, %fd213;
	sub.f64 	%fd288, %fd287, %fd213;
	add.f64 	%fd289, %fd288, %fd213;
	sub.f64 	%fd290, %fd289, %fd213;
	add.f64 	%fd291, %fd290, %fd213;
	sub.f64 	%fd292, %fd291, %fd213;
	add.f64 	%fd293, %fd292, %fd213;
	sub.f64 	%fd294, %fd293, %fd213;
	add.f64 	%fd295, %fd294, %fd213;
	sub.f64 	%fd296, %fd295, %fd213;
	add.f64 	%fd297, %fd296, %fd213;
	sub.f64 	%fd298, %fd297, %fd213;
	add.f64 	%fd299, %fd298, %fd213;
	sub.f64 	%fd300, %fd299, %fd213;
	add.f64 	%fd301, %fd300, %fd213;
	sub.f64 	%fd302, %fd301, %fd213;
	add.f64 	%fd303, %fd302, %fd213;
	sub.f64 	%fd304, %fd303, %fd213;
	add.f64 	%fd305, %fd304, %fd213;
	sub.f64 	%fd306, %fd305, %fd213;
	add.f64 	%fd307, %fd306, %fd213;
	sub.f64 	%fd308, %fd307, %fd213;
	add.f64 	%fd309, %fd308, %fd213;
	sub.f64 	%fd310, %fd309, %fd213;
	add.f64 	%fd311, %fd310, %fd213;
	sub.f64 	%fd312, %fd311, %fd213;
	add.f64 	%fd313, %fd312, %fd213;
	sub.f64 	%fd314, %fd313, %fd213;
	add.s32 	%r23, %r22, %r20;
	ld.shared.f64 	%fd315, [%r23];
	mul.f64 	%fd316, %fd211, %fd315;
	add.f64 	%fd317, %fd314, %fd316;
	add.f64 	%fd318, %fd317, %fd316;
	sub.f64 	%fd319, %fd318, %fd316;
	add.f64 	%fd320, %fd319, %fd316;
	sub.f64 	%fd321, %fd320, %fd316;
	add.f64 	%fd322, %fd321, %fd316;
	sub.f64 	%fd323, %fd322, %fd316;
	add.f64 	%fd324, %fd323, %fd316;
	sub.f64 	%fd325, %fd324, %fd316;
	add.f64 	%fd326, %fd325, %fd316;
	sub.f64 	%fd327, %fd326, %fd316;
	add.f64 	%fd328, %fd327, %fd316;
	sub.f64 	%fd329, %fd328, %fd316;
	add.f64 	%fd330, %fd329, %fd316;
	sub.f64 	%fd331, %fd330, %fd316;
	add.f64 	%fd332, %fd331, %fd316;
	sub.f64 	%fd333, %fd332, %fd316;
	add.f64 	%fd334, %fd333, %fd316;
	sub.f64 	%fd335, %fd334, %fd316;
	add.f64 	%fd336, %fd335, %fd316;
	sub.f64 	%fd337, %fd336, %fd316;
	add.f64 	%fd338, %fd337, %fd316;
	sub.f64 	%fd339, %fd338, %fd316;
	add.f64 	%fd340, %fd339, %fd316;
	sub.f64 	%fd341, %fd340, %fd316;
	add.f64 	%fd342, %fd341, %fd316;
	sub.f64 	%fd343, %fd342, %fd316;
	add.f64 	%fd344, %fd343, %fd316;
	sub.f64 	%fd345, %fd344, %fd316;
	add.f64 	%fd346, %fd345, %fd316;
	sub.f64 	%fd347, %fd346, %fd316;
	add.f64 	%fd348, %fd347, %fd316;
	sub.f64 	%fd349, %fd348, %fd316;
	add.f64 	%fd350, %fd349, %fd316;
	sub.f64 	%fd351, %fd350, %fd316;
	add.f64 	%fd352, %fd351, %fd316;
	sub.f64 	%fd353, %fd352, %fd316;
	add.f64 	%fd354, %fd353, %fd316;
	sub.f64 	%fd355, %fd354, %fd316;
	add.f64 	%fd356, %fd355, %fd316;
	sub.f64 	%fd357, %fd356, %fd316;
	add.f64 	%fd358, %fd357, %fd316;
	sub.f64 	%fd359, %fd358, %fd316;
	add.f64 	%fd360, %fd359, %fd316;
	sub.f64 	%fd361, %fd360, %fd316;
	add.f64 	%fd362, %fd361, %fd316;
	sub.f64 	%fd363, %fd362, %fd316;
	add.f64 	%fd364, %fd363, %fd316;
	sub.f64 	%fd365, %fd364, %fd316;
	add.f64 	%fd366, %fd365, %fd316;
	sub.f64 	%fd367, %fd366, %fd316;
	add.f64 	%fd368, %fd367, %fd316;
	sub.f64 	%fd369, %fd368, %fd316;
	add.f64 	%fd370, %fd369, %fd316;
	sub.f64 	%fd371, %fd370, %fd316;
	add.f64 	%fd372, %fd371, %fd316;
	sub.f64 	%fd373, %fd372, %fd316;
	add.f64 	%fd374, %fd373, %fd316;
	sub.f64 	%fd375, %fd374, %fd316;
	add.f64 	%fd376, %fd375, %fd316;
	sub.f64 	%fd377, %fd376, %fd316;
	add.f64 	%fd378, %fd377, %fd316;
	sub.f64 	%fd379, %fd378, %fd316;
	add.f64 	%fd380, %fd379, %fd316;
	sub.f64 	%fd381, %fd380, %fd316;
	add.f64 	%fd382, %fd381, %fd316;
	sub.f64 	%fd383, %fd382, %fd316;
	add.f64 	%fd384, %fd383, %fd316;
	sub.f64 	%fd385, %fd384, %fd316;
	add.f64 	%fd386, %fd385, %fd316;
	sub.f64 	%fd387, %fd386, %fd316;
	add.f64 	%fd388, %fd387, %fd316;
	sub.f64 	%fd389, %fd388, %fd316;
	add.f64 	%fd390, %fd389, %fd316;
	sub.f64 	%fd391, %fd390, %fd316;
	add.f64 	%fd392, %fd391, %fd316;
	sub.f64 	%fd393, %fd392, %fd316;
	add.f64 	%fd394, %fd393, %fd316;
	sub.f64 	%fd395, %fd394, %fd316;
	add.f64 	%fd396, %fd395, %fd316;
	sub.f64 	%fd397, %fd396, %fd316;
	add.f64 	%fd398, %fd397, %fd316;
	sub.f64 	%fd399, %fd398, %fd316;
	add.f64 	%fd400, %fd399, %fd316;
	sub.f64 	%fd401, %fd400, %fd316;
	add.f64 	%fd402, %fd401, %fd316;
	sub.f64 	%fd403, %fd402, %fd316;
	add.f64 	%fd404, %fd403, %fd316;
	sub.f64 	%fd405, %fd404, %fd316;
	add.f64 	%fd406, %fd405, %fd316;
	sub.f64 	%fd407, %fd406, %fd316;
	add.f64 	%fd408, %fd407, %fd316;
	sub.f64 	%fd409, %fd408, %fd316;
	add.f64 	%fd410, %fd409, %fd316;
	sub.f64 	%fd411, %fd410, %fd316;
	add.f64 	%fd412, %fd411, %fd316;
	sub.f64 	%fd413, %fd412, %fd316;
	add.f64 	%fd414, %fd413, %fd316;
	sub.f64 	%fd415, %fd414, %fd316;
	add.f64 	%fd416, %fd415, %fd316;
	sub.f64 	%fd417, %fd416, %fd316;
	ld.global.f64 	%fd418, [%rd5];
	mul.wide.s32 	%rd32, %r41, 8;
	add.s64 	%rd33, %rd5, %rd32;
	ld.global.f64 	%fd419, [%rd33];
	add.s32 	%r24, %r23, %r20;
	ld.shared.f64 	%fd420, [%r24];
	mul.f64 	%fd421, %fd418, %fd420;
	add.f64 	%fd422, %fd417, %fd421;
	add.f64 	%fd423, %fd422, %fd421;
	sub.f64 	%fd424, %fd423, %fd421;
	add.f64 	%fd425, %fd424, %fd421;
	sub.f64 	%fd426, %fd425, %fd421;
	add.f64 	%fd427, %fd426, %fd421;
	sub.f64 	%fd428, %fd427, %fd421;
	add.f64 	%fd429, %fd428, %fd421;
	sub.f64 	%fd430, %fd429, %fd421;
	add.f64 	%fd431, %fd430, %fd421;
	sub.f64 	%fd432, %fd431, %fd421;
	add.f64 	%fd433, %fd432, %fd421;
	sub.f64 	%fd434, %fd433, %fd421;
	add.f64 	%fd435, %fd434, %fd421;
	sub.f64 	%fd436, %fd435, %fd421;
	add.f64 	%fd437, %fd436, %fd421;
	sub.f64 	%fd438, %fd437, %fd421;
	add.f64 	%fd439, %fd438, %fd421;
	sub.f64 	%fd440, %fd439, %fd421;
	add.f64 	%fd441, %fd440, %fd421;
	sub.f64 	%fd442, %fd441, %fd421;
	add.f64 	%fd443, %fd442, %fd421;
	sub.f64 	%fd444, %fd443, %fd421;
	add.f64 	%fd445, %fd444, %fd421;
	sub.f64 	%fd446, %fd445, %fd421;
	add.f64 	%fd447, %fd446, %fd421;
	sub.f64 	%fd448, %fd447, %fd421;
	add.f64 	%fd449, %fd448, %fd421;
	sub.f64 	%fd450, %fd449, %fd421;
	add.f64 	%fd451, %fd450, %fd421;
	sub.f64 	%fd452, %fd451, %fd421;
	add.f64 	%fd453, %fd452, %fd421;
	sub.f64 	%fd454, %fd453, %fd421;
	add.f64 	%fd455, %fd454, %fd421;
	sub.f64 	%fd456, %fd455, %fd421;
	add.f64 	%fd457, %fd456, %fd421;
	sub.f64 	%fd458, %fd457, %fd421;
	add.f64 	%fd459, %fd458, %fd421;
	sub.f64 	%fd460, %fd459, %fd421;
	add.f64 	%fd461, %fd460, %fd421;
	sub.f64 	%fd462, %fd461, %fd421;
	add.f64 	%fd463, %fd462, %fd421;
	sub.f64 	%fd464, %fd463, %fd421;
	add.f64 	%fd465, %fd464, %fd421;
	sub.f64 	%fd466, %fd465, %fd421;
	add.f64 	%fd467, %fd466, %fd421;
	sub.f64 	%fd468, %fd467, %fd421;
	add.f64 	%fd469, %fd468, %fd421;
	sub.f64 	%fd470, %fd469, %fd421;
	add.f64 	%fd471, %fd470, %fd421;
	sub.f64 	%fd472, %fd471, %fd421;
	add.f64 	%fd473, %fd472, %fd421;
	sub.f64 	%fd474, %fd473, %fd421;
	add.f64 	%fd475, %fd474, %fd421;
	sub.f64 	%fd476, %fd475, %fd421;
	add.f64 	%fd477, %fd476, %fd421;
	sub.f64 	%fd478, %fd477, %fd421;
	add.f64 	%fd479, %fd478, %fd421;
	sub.f64 	%fd480, %fd479, %fd421;
	add.f64 	%fd481, %fd480, %fd421;
	sub.f64 	%fd482, %fd481, %fd421;
	add.f64 	%fd483, %fd482, %fd421;
	sub.f64 	%fd484, %fd483, %fd421;
	add.f64 	%fd485, %fd484, %fd421;
	sub.f64 	%fd486, %fd485, %fd421;
	add.f64 	%fd487, %fd486, %fd421;
	sub.f64 	%fd488, %fd487, %fd421;
	add.f64 	%fd489, %fd488, %fd421;
	sub.f64 	%fd490, %fd489, %fd421;
	add.f64 	%fd491, %fd490, %fd421;
	sub.f64 	%fd492, %fd491, %fd421;
	add.f64 	%fd493, %fd492, %fd421;
	sub.f64 	%fd494, %fd493, %fd421;
	add.f64 	%fd495, %fd494, %fd421;
	sub.f64 	%fd496, %fd495, %fd421;
	add.f64 	%fd497, %fd496, %fd421;
	sub.f64 	%fd498, %fd497, %fd421;
	add.f64 	%fd499, %fd498, %fd421;
	sub.f64 	%fd500, %fd499, %fd421;
	add.f64 	%fd501, %fd500, %fd421;
	sub.f64 	%fd502, %fd501, %fd421;
	add.f64 	%fd503, %fd502, %fd421;
	sub.f64 	%fd504, %fd503, %fd421;
	add.f64 	%fd505, %fd504, %fd421;
	sub.f64 	%fd506, %fd505, %fd421;
	add.f64 	%fd507, %fd506, %fd421;
	sub.f64 	%fd508, %fd507, %fd421;
	add.f64 	%fd509, %fd508, %fd421;
	sub.f64 	%fd510, %fd509, %fd421;
	add.f64 	%fd511, %fd510, %fd421;
	sub.f64 	%fd512, %fd511, %fd421;
	add.f64 	%fd513, %fd512, %fd421;
	sub.f64 	%fd514, %fd513, %fd421;
	add.f64 	%fd515, %fd514, %fd421;
	sub.f64 	%fd516, %fd515, %fd421;
	add.f64 	%fd517, %fd516, %fd421;
	sub.f64 	%fd518, %fd517, %fd421;
	add.f64 	%fd519, %fd518, %fd421;
	sub.f64 	%fd520, %fd519, %fd421;
	add.f64 	%fd521, %fd520, %fd421;
	sub.f64 	%fd522, %fd521, %fd421;
	add.s32 	%r25, %r24, %r20;
	ld.shared.f64 	%fd523, [%r25];
	mul.f64 	%fd524, %fd419, %fd523;
	add.f64 	%fd525, %fd522, %fd524;
	add.f64 	%fd526, %fd525, %fd524;
	sub.f64 	%fd527, %fd526, %fd524;
	add.f64 	%fd528, %fd527, %fd524;
	sub.f64 	%fd529, %fd528, %fd524;
	add.f64 	%fd530, %fd529, %fd524;
	sub.f64 	%fd531, %fd530, %fd524;
	add.f64 	%fd532, %fd531, %fd524;
	sub.f64 	%fd533, %fd532, %fd524;
	add.f64 	%fd534, %fd533, %fd524;
	sub.f64 	%fd535, %fd534, %fd524;
	add.f64 	%fd536, %fd535, %fd524;
	sub.f64 	%fd537, %fd536, %fd524;
	add.f64 	%fd538, %fd537, %fd524;
	sub.f64 	%fd539, %fd538, %fd524;
	add.f64 	%fd540, %fd539, %fd524;
	sub.f64 	%fd541, %fd540, %fd524;
	add.f64 	%fd542, %fd541, %fd524;
	sub.f64 	%fd543, %fd542, %fd524;
	add.f64 	%fd544, %fd543, %fd524;
	sub.f64 	%fd545, %fd544, %fd524;
	add.f64 	%fd546, %fd545, %fd524;
	sub.f64 	%fd547, %fd546, %fd524;
	add.f64 	%fd548, %fd547, %fd524;
	sub.f64 	%fd549, %fd548, %fd524;
	add.f64 	%fd550, %fd549, %fd524;
	sub.f64 	%fd551, %fd550, %fd524;
	add.f64 	%fd552, %fd551, %fd524;
	sub.f64 	%fd553, %fd552, %fd524;
	add.f64 	%fd554, %fd553, %fd524;
	sub.f64 	%fd555, %fd554, %fd524;
	add.f64 	%fd556, %fd555, %fd524;
	sub.f64 	%fd557, %fd556, %fd524;
	add.f64 	%fd558, %fd557, %fd524;
	sub.f64 	%fd559, %fd558, %fd524;
	add.f64 	%fd560, %fd559, %fd524;
	sub.f64 	%fd561, %fd560, %fd524;
	add.f64 	%fd562, %fd561, %fd524;
	sub.f64 	%fd563, %fd562, %fd524;
	add.f64 	%fd564, %fd563, %fd524;
	sub.f64 	%fd565, %fd564, %fd524;
	add.f64 	%fd566, %fd565, %fd524;
	sub.f64 	%fd567, %fd566, %fd524;
	add.f64 	%fd568, %fd567, %fd524;
	sub.f64 	%fd569, %fd568, %fd524;
	add.f64 	%fd570, %fd569, %fd524;
	sub.f64 	%fd571, %fd570, %fd524;
	add.f64 	%fd572, %fd571, %fd524;
	sub.f64 	%fd573, %fd572, %fd524;
	add.f64 	%fd574, %fd573, %fd524;
	sub.f64 	%fd575, %fd574, %fd524;
	add.f64 	%fd576, %fd575, %fd524;
	sub.f64 	%fd577, %fd576, %fd524;
	add.f64 	%fd578, %fd577, %fd524;
	sub.f64 	%fd579, %fd578, %fd524;
	add.f64 	%fd580, %fd579, %fd524;
	sub.f64 	%fd581, %fd580, %fd524;
	add.f64 	%fd582, %fd581, %fd524;
	sub.f64 	%fd583, %fd582, %fd524;
	add.f64 	%fd584, %fd583, %fd524;
	sub.f64 	%fd585, %fd584, %fd524;
	add.f64 	%fd586, %fd585, %fd524;
	sub.f64 	%fd587, %fd586, %fd524;
	add.f64 	%fd588, %fd587, %fd524;
	sub.f64 	%fd589, %fd588, %fd524;
	add.f64 	%fd590, %fd589, %fd524;
	sub.f64 	%fd591, %fd590, %fd524;
	add.f64 	%fd592, %fd591, %fd524;
	sub.f64 	%fd593, %fd592, %fd524;
	add.f64 	%fd594, %fd593, %fd524;
	sub.f64 	%fd595, %fd594, %fd524;
	add.f64 	%fd596, %fd595, %fd524;
	sub.f64 	%fd597, %fd596, %fd524;
	add.f64 	%fd598, %fd597, %fd524;
	sub.f64 	%fd599, %fd598, %fd524;
	add.f64 	%fd600, %fd599, %fd524;
	sub.f64 	%fd601, %fd600, %fd524;
	add.f64 	%fd602, %fd601, %fd524;
	sub.f64 	%fd603, %fd602, %fd524;
	add.f64 	%fd604, %fd603, %fd524;
	sub.f64 	%fd605, %fd604, %fd524;
	add.f64 	%fd606, %fd605, %fd524;
	sub.f64 	%fd607, %fd606, %fd524;
	add.f64 	%fd608, %fd607, %fd524;
	sub.f64 	%fd609, %fd608, %fd524;
	add.f64 	%fd610, %fd609, %fd524;
	sub.f64 	%fd611, %fd610, %fd524;
	add.f64 	%fd612, %fd611, %fd524;
	sub.f64 	%fd613, %fd612, %fd524;
	add.f64 	%fd614, %fd613, %fd524;
	sub.f64 	%fd615, %fd614, %fd524;
	add.f64 	%fd616, %fd615, %fd524;
	sub.f64 	%fd617, %fd616, %fd524;
	add.f64 	%fd618, %fd617, %fd524;
	sub.f64 	%fd619, %fd618, %fd524;
	add.f64 	%fd620, %fd619, %fd524;
	sub.f64 	%fd621, %fd620, %fd524;
	add.f64 	%fd622, %fd621, %fd524;
	sub.f64 	%fd623, %fd622, %fd524;
	add.f64 	%fd624, %fd623, %fd524;
	sub.f64 	%fd625, %fd624, %fd524;
	add.s64 	%rd34, %rd33, %rd32;
	ld.global.f64 	%fd626, [%rd34];
	ld.global.f64 	%fd627, [%rd6];
	add.s32 	%r26, %r25, %r20;
	ld.shared.f64 	%fd628, [%r26];
	mul.f64 	%fd629, %fd626, %fd628;
	add.f64 	%fd630, %fd625, %fd629;
	add.f64 	%fd631, %fd630, %fd629;
	sub.f64 	%fd632, %fd631, %fd629;
	add.f64 	%fd633, %fd632, %fd629;
	sub.f64 	%fd634, %fd633, %fd629;
	add.f64 	%fd635, %fd634, %fd629;
	sub.f64 	%fd636, %fd635, %fd629;
	add.f64 	%fd637, %fd636, %fd629;
	sub.f64 	%fd638, %fd637, %fd629;
	add.f64 	%fd639, %fd638, %fd629;
	sub.f64 	%fd640, %fd639, %fd629;
	add.f64 	%fd641, %fd640, %fd629;
	sub.f64 	%fd642, %fd641, %fd629;
	add.f64 	%fd643, %fd642, %fd629;
	sub.f64 	%fd644, %fd643, %fd629;
	add.f64 	%fd645, %fd644, %fd629;
	sub.f64 	%fd646, %fd645, %fd629;
	add.f64 	%fd647, %fd646, %fd629;
	sub.f64 	%fd648, %fd647, %fd629;
	add.f64 	%fd649, %fd648, %fd629;
	sub.f64 	%fd650, %fd649, %fd629;
	add.f64 	%fd651, %fd650, %fd629;
	sub.f64 	%fd652, %fd651, %fd629;
	add.f64 	%fd653, %fd652, %fd629;
	sub.f64 	%fd654, %fd653, %fd629;
	add.f64 	%fd655, %fd654, %fd629;
	sub.f64 	%fd656, %fd655, %fd629;
	add.f64 	%fd657, %fd656, %fd629;
	sub.f64 	%fd658, %fd657, %fd629;
	add.f64 	%fd659, %fd658, %fd629;
	sub.f64 	%fd660, %fd659, %fd629;
	add.f64 	%fd661, %fd660, %fd629;
	sub.f64 	%fd662, %fd661, %fd629;
	add.f64 	%fd663, %fd662, %fd629;
	sub.f64 	%fd664, %fd663, %fd629;
	add.f64 	%fd665, %fd664, %fd629;
	sub.f64 	%fd666, %fd665, %fd629;
	add.f64 	%fd667, %fd666, %fd629;
	sub.f64 	%fd668, %fd667, %fd629;
	add.f64 	%fd669, %fd668, %fd629;
	sub.f64 	%fd670, %fd669, %fd629;
	add.f64 	%fd671, %fd670, %fd629;
	sub.f64 	%fd672, %fd671, %fd629;
	add.f64 	%fd673, %fd672, %fd629;
	sub.f64 	%fd674, %fd673, %fd629;
	add.f64 	%fd675, %fd674, %fd629;
	sub.f64 	%fd676, %fd675, %fd629;
	add.f64 	%fd677, %fd676, %fd629;
	sub.f64 	%fd678, %fd677, %fd629;
	add.f64 	%fd679, %fd678, %fd629;
	sub.f64 	%fd680, %fd679, %fd629;
	add.f64 	%fd681, %fd680, %fd629;
	sub.f64 	%fd682, %fd681, %fd629;
	add.f64 	%fd683, %fd682, %fd629;
	sub.f64 	%fd684, %fd683, %fd629;
	add.f64 	%fd685, %fd684, %fd629;
	sub.f64 	%fd686, %fd685, %fd629;
	add.f64 	%fd687, %fd686, %fd629;
	sub.f64 	%fd688, %fd687, %fd629;
	add.f64 	%fd689, %fd688, %fd629;
	sub.f64 	%fd690, %fd689, %fd629;
	add.f64 	%fd691, %fd690, %fd629;
	sub.f64 	%fd692, %fd691, %fd629;
	add.f64 	%fd693, %fd692, %fd629;
	sub.f64 	%fd694, %fd693, %fd629;
	add.f64 	%fd695, %fd694, %fd629;
	sub.f64 	%fd696, %fd695, %fd629;
	add.f64 	%fd697, %fd696, %fd629;
	sub.f64 	%fd698, %fd697, %fd629;
	add.f64 	%fd699, %fd698, %fd629;
	sub.f64 	%fd700, %fd699, %fd629;
	add.f64 	%fd701, %fd700, %fd629;
	sub.f64 	%fd702, %fd701, %fd629;
	add.f64 	%fd703, %fd702, %fd629;
	sub.f64 	%fd704, %fd703, %fd629;
	add.f64 	%fd705, %fd704, %fd629;
	sub.f64 	%fd706, %fd705, %fd629;
	add.f64 	%fd707, %fd706, %fd629;
	sub.f64 	%fd708, %fd707, %fd629;
	add.f64 	%fd709, %fd708, %fd629;
	sub.f64 	%fd710, %fd709, %fd629;
	add.f64 	%fd711, %fd710, %fd629;
	sub.f64 	%fd712, %fd711, %fd629;
	add.f64 	%fd713, %fd712, %fd629;
	sub.f64 	%fd714, %fd713, %fd629;
	add.f64 	%fd715, %fd714, %fd629;
	sub.f64 	%fd716, %fd715, %fd629;
	add.f64 	%fd717, %fd716, %fd629;
	sub.f64 	%fd718, %fd717, %fd629;
	add.f64 	%fd719, %fd718, %fd629;
	sub.f64 	%fd720, %fd719, %fd629;
	add.f64 	%fd721, %fd720, %fd629;
	sub.f64 	%fd722, %fd721, %fd629;
	add.f64 	%fd723, %fd722, %fd629;
	sub.f64 	%fd724, %fd723, %fd629;
	add.f64 	%fd725, %fd724, %fd629;
	sub.f64 	%fd726, %fd725, %fd629;
	add.f64 	%fd727, %fd726, %fd629;
	sub.f64 	%fd728, %fd727, %fd629;
	add.f64 	%fd729, %fd728, %fd629;
	sub.f64 	%fd730, %fd729, %fd629;
	add.s32 	%r27, %r26, %r20;
	ld.shared.f64 	%fd731, [%r27];
	mul.f64 	%fd732, %fd627, %fd731;
	add.f64 	%fd733, %fd730, %fd732;
	add.f64 	%fd734, %fd733, %fd732;
	sub.f64 	%fd735, %fd734, %fd732;
	add.f64 	%fd736, %fd735, %fd732;
	sub.f64 	%fd737, %fd736, %fd732;
	add.f64 	%fd738, %fd737, %fd732;
	sub.f64 	%fd739, %fd738, %fd732;
	add.f64 	%fd740, %fd739, %fd732;
	sub.f64 	%fd741, %fd740, %fd732;
	add.f64 	%fd742, %fd741, %fd732;
	sub.f64 	%fd743, %fd742, %fd732;
	add.f64 	%fd744, %fd743, %fd732;
	sub.f64 	%fd745, %fd744, %fd732;
	add.f64 	%fd746, %fd745, %fd732;
	sub.f64 	%fd747, %fd746, %fd732;
	add.f64 	%fd748, %fd747, %fd732;
	sub.f64 	%fd749, %fd748, %fd732;
	add.f64 	%fd750, %fd749, %fd732;
	sub.f64 	%fd751, %fd750, %fd732;
	add.f64 	%fd752, %fd751, %fd732;
	sub.f64 	%fd753, %fd752, %fd732;
	add.f64 	%fd754, %fd753, %fd732;
	sub.f64 	%fd755, %fd754, %fd732;
	add.f64 	%fd756, %fd755, %fd732;
	sub.f64 	%fd757, %fd756, %fd732;
	add.f64 	%fd758, %fd757, %fd732;
	sub.f64 	%fd759, %fd758, %fd732;
	add.f64 	%fd760, %fd759, %fd732;
	sub.f64 	%fd761, %fd760, %fd732;
	add.f64 	%fd762, %fd761, %fd732;
	sub.f64 	%fd763, %fd762, %fd732;
	add.f64 	%fd764, %fd763, %fd732;
	sub.f64 	%fd765, %fd764, %fd732;
	add.f64 	%fd766, %fd765, %fd732;
	sub.f64 	%fd767, %fd766, %fd732;
	add.f64 	%fd768, %fd767, %fd732;
	sub.f64 	%fd769, %fd768, %fd732;
	add.f64 	%fd770, %fd769, %fd732;
	sub.f64 	%fd771, %fd770, %fd732;
	add.f64 	%fd772, %fd771, %fd732;
	sub.f64 	%fd773, %fd772, %fd732;
	add.f64 	%fd774, %fd773, %fd732;
	sub.f64 	%fd775, %fd774, %fd732;
	add.f64 	%fd776, %fd775, %fd732;
	sub.f64 	%fd777, %fd776, %fd732;
	add.f64 	%fd778, %fd777, %fd732;
	sub.f64 	%fd779, %fd778, %fd732;
	add.f64 	%fd780, %fd779, %fd732;
	sub.f64 	%fd781, %fd780, %fd732;
	add.f64 	%fd782, %fd781, %fd732;
	sub.f64 	%fd783, %fd782, %fd732;
	add.f64 	%fd784, %fd783, %fd732;
	sub.f64 	%fd785, %fd784, %fd732;
	add.f64 	%fd786, %fd785, %fd732;
	sub.f64 	%fd787, %fd786, %fd732;
	add.f64 	%fd788, %fd787, %fd732;
	sub.f64 	%fd789, %fd788, %fd732;
	add.f64 	%fd790, %fd789, %fd732;
	sub.f64 	%fd791, %fd790, %fd732;
	add.f64 	%fd792, %fd791, %fd732;
	sub.f64 	%fd793, %fd792, %fd732;
	add.f64 	%fd794, %fd793, %fd732;
	sub.f64 	%fd795, %fd794, %fd732;
	add.f64 	%fd796, %fd795, %fd732;
	sub.f64 	%fd797, %fd796, %fd732;
	add.f64 	%fd798, %fd797, %fd732;
	sub.f64 	%fd799, %fd798, %fd732;
	add.f64 	%fd800, %fd799, %fd732;
	sub.f64 	%fd801, %fd800, %fd732;
	add.f64 	%fd802, %fd801, %fd732;
	sub.f64 	%fd803, %fd802, %fd732;
	add.f64 	%fd804, %fd803, %fd732;
	sub.f64 	%fd805, %fd804, %fd732;
	add.f64 	%fd806, %fd805, %fd732;
	sub.f64 	%fd807, %fd806, %fd732;
	add.f64 	%fd808, %fd807, %fd732;
	sub.f64 	%fd809, %fd808, %fd732;
	add.f64 	%fd810, %fd809, %fd732;
	sub.f64 	%fd811, %fd810, %fd732;
	add.f64 	%fd812, %fd811, %fd732;
	sub.f64 	%fd813, %fd812, %fd732;
	add.f64 	%fd814, %fd813, %fd732;
	sub.f64 	%fd815, %fd814, %fd732;
	add.f64 	%fd816, %fd815, %fd732;
	sub.f64 	%fd817, %fd816, %fd732;
	add.f64 	%fd818, %fd817, %fd732;
	sub.f64 	%fd819, %fd818, %fd732;
	add.f64 	%fd820, %fd819, %fd732;
	sub.f64 	%fd821, %fd820, %fd732;
	add.f64 	%fd822, %fd821, %fd732;
	sub.f64 	%fd823, %fd822, %fd732;
	add.f64 	%fd824, %fd823, %fd732;
	sub.f64 	%fd825, %fd824, %fd732;
	add.f64 	%fd826, %fd825, %fd732;
	sub.f64 	%fd827, %fd826, %fd732;
	add.f64 	%fd828, %fd827, %fd732;
	sub.f64 	%fd829, %fd828, %fd732;
	add.f64 	%fd830, %fd829, %fd732;
	sub.f64 	%fd831, %fd830, %fd732;
	add.f64 	%fd832, %fd831, %fd732;
	sub.f64 	%fd833, %fd832, %fd732;
	ld.global.f64 	%fd834, [%rd7];
	ld.global.f64 	%fd835, [%rd8];
	add.s32 	%r28, %r27, %r20;
	ld.shared.f64 	%fd836, [%r28];
	mul.f64 	%fd837, %fd834, %fd836;
	add.f64 	%fd838, %fd833, %fd837;
	add.f64 	%fd839, %fd838, %fd837;
	sub.f64 	%fd840, %fd839, %fd837;
	add.f64 	%fd841, %fd840, %fd837;
	sub.f64 	%fd842, %fd841, %fd837;
	add.f64 	%fd843, %fd842, %fd837;
	sub.f64 	%fd844, %fd843, %fd837;
	add.f64 	%fd845, %fd844, %fd837;
	sub.f64 	%fd846, %fd845, %fd837;
	add.f64 	%fd847, %fd846, %fd837;
	sub.f64 	%fd848, %fd847, %fd837;
	add.f64 	%fd849, %fd848, %fd837;
	sub.f64 	%fd850, %fd849, %fd837;
	add.f64 	%fd851, %fd850, %fd837;
	sub.f64 	%fd852, %fd851, %fd837;
	add.f64 	%fd853, %fd852, %fd837;
	sub.f64 	%fd854, %fd853, %fd837;
	add.f64 	%fd855, %fd854, %fd837;
	sub.f64 	%fd856, %fd855, %fd837;
	add.f64 	%fd857, %fd856, %fd837;
	sub.f64 	%fd858, %fd857, %fd837;
	add.f64 	%fd859, %fd858, %fd837;
	sub.f64 	%fd860, %fd859, %fd837;
	add.f64 	%fd861, %fd860, %fd837;
	sub.f64 	%fd862, %fd861, %fd837;
	add.f64 	%fd863, %fd862, %fd837;
	sub.f64 	%fd864, %fd863, %fd837;
	add.f64 	%fd865, %fd864, %fd837;
	sub.f64 	%fd866, %fd865, %fd837;
	add.f64 	%fd867, %fd866, %fd837;
	sub.f64 	%fd868, %fd867, %fd837;
	add.f64 	%fd869, %fd868, %fd837;
	sub.f64 	%fd870, %fd869, %fd837;
	add.f64 	%fd871, %fd870, %fd837;
	sub.f64 	%fd872, %fd871, %fd837;
	add.f64 	%fd873, %fd872, %fd837;
	sub.f64 	%fd874, %fd873, %fd837;
	add.f64 	%fd875, %fd874, %fd837;
	sub.f64 	%fd876, %fd875, %fd837;
	add.f64 	%fd877, %fd876, %fd837;
	sub.f64 	%fd878, %fd877, %fd837;
	add.f64 	%fd879, %fd878, %fd837;
	sub.f64 	%fd880, %fd879, %fd837;
	add.f64 	%fd881, %fd880, %fd837;
	sub.f64 	%fd882, %fd881, %fd837;
	add.f64 	%fd883, %fd882, %fd837;
	sub.f64 	%fd884, %fd883, %fd837;
	add.f64 	%fd885, %fd884, %fd837;
	sub.f64 	%fd886, %fd885, %fd837;
	add.f64 	%fd887, %fd886, %fd837;
	sub.f64 	%fd888, %fd887, %fd837;
	add.f64 	%fd889, %fd888, %fd837;
	sub.f64 	%fd890, %fd889, %fd837;
	add.f64 	%fd891, %fd890, %fd837;
	sub.f64 	%fd892, %fd891, %fd837;
	add.f64 	%fd893, %fd892, %fd837;
	sub.f64 	%fd894, %fd893, %fd837;
	add.f64 	%fd895, %fd894, %fd837;
	sub.f64 	%fd896, %fd895, %fd837;
	add.f64 	%fd897, %fd896, %fd837;
	sub.f64 	%fd898, %fd897, %fd837;
	add.f64 	%fd899, %fd898, %fd837;
	sub.f64 	%fd900, %fd899, %fd837;
	add.f64 	%fd901, %fd900, %fd837;
	sub.f64 	%fd902, %fd901, %fd837;
	add.f64 	%fd903, %fd902, %fd837;
	sub.f64 	%fd904, %fd903, %fd837;
	add.f64 	%fd905, %fd904, %fd837;
	sub.f64 	%fd906, %fd905, %fd837;
	add.f64 	%fd907, %fd906, %fd837;
	sub.f64 	%fd908, %fd907, %fd837;
	add.f64 	%fd909, %fd908, %fd837;
	sub.f64 	%fd910, %fd909, %fd837;
	add.f64 	%fd911, %fd910, %fd837;
	sub.f64 	%fd912, %fd911, %fd837;
	add.f64 	%fd913, %fd912, %fd837;
	sub.f64 	%fd914, %fd913, %fd837;
	add.f64 	%fd915, %fd914, %fd837;
	sub.f64 	%fd916, %fd915, %fd837;
	add.f64 	%fd917, %fd916, %fd837;
	sub.f64 	%fd918, %fd917, %fd837;
	add.f64 	%fd919, %fd918, %fd837;
	sub.f64 	%fd920, %fd919, %fd837;
	add.f64 	%fd921, %fd920, %fd837;
	sub.f64 	%fd922, %fd921, %fd837;
	add.f64 	%fd923, %fd922, %fd837;
	sub.f64 	%fd924, %fd923, %fd837;
	add.f64 	%fd925, %fd924, %fd837;
	sub.f64 	%fd926, %fd925, %fd837;
	add.f64 	%fd927, %fd926, %fd837;
	sub.f64 	%fd928, %fd927, %fd837;
	add.f64 	%fd929, %fd928, %fd837;
	sub.f64 	%fd930, %fd929, %fd837;
	add.f64 	%fd931, %fd930, %fd837;
	sub.f64 	%fd932, %fd931, %fd837;
	add.f64 	%fd933, %fd932, %fd837;
	sub.f64 	%fd934, %fd933, %fd837;
	add.f64 	%fd935, %fd934, %fd837;
	sub.f64 	%fd936, %fd935, %fd837;
	add.f64 	%fd937, %fd936, %fd837;
	sub.f64 	%fd938, %fd937, %fd837;
	add.s32 	%r29, %r28, %r20;
	ld.shared.f64 	%fd939, [%r29];
	mul.f64 	%fd940, %fd835, %fd939;
	add.f64 	%fd941, %fd938, %fd940;
	add.f64 	%fd942, %fd941, %fd940;
	sub.f64 	%fd943, %fd942, %fd940;
	add.f64 	%fd944, %fd943, %fd940;
	sub.f64 	%fd945, %fd944, %fd940;
	add.f64 	%fd946, %fd945, %fd940;
	sub.f64 	%fd947, %fd946, %fd940;
	add.f64 	%fd948, %fd947, %fd940;
	sub.f64 	%fd949, %fd948, %fd940;
	add.f64 	%fd950, %fd949, %fd940;
	sub.f64 	%fd951, %fd950, %fd940;
	add.f64 	%fd952, %fd951, %fd940;
	sub.f64 	%fd953, %fd952, %fd940;
	add.f64 	%fd954, %fd953, %fd940;
	sub.f64 	%fd955, %fd954, %fd940;
	add.f64 	%fd956, %fd955, %fd940;
	sub.f64 	%fd957, %fd956, %fd940;
	add.f64 	%fd958, %fd957, %fd940;
	sub.f64 	%fd959, %fd958, %fd940;
	add.f64 	%fd960, %fd959, %fd940;
	sub.f64 	%fd961, %fd960, %fd940;
	add.f64 	%fd962, %fd961, %fd940;
	sub.f64 	%fd963, %fd962, %fd940;
	add.f64 	%fd964, %fd963, %fd940;
	sub.f64 	%fd965, %fd964, %fd940;
	add.f64 	%fd966, %fd965, %fd940;
	sub.f64 	%fd967, %fd966, %fd940;
	add.f64 	%fd968, %fd967, %fd940;
	sub.f64 	%fd969, %fd968, %fd940;
	add.f64 	%fd970, %fd969, %fd940;
	sub.f64 	%fd971, %fd970, %fd940;
	add.f64 	%fd972, %fd971, %fd940;
	sub.f64 	%fd973, %fd972, %fd940;
	add.f64 	%fd974, %fd973, %fd940;
	sub.f64 	%fd975, %fd974, %fd940;
	add.f64 	%fd976, %fd975, %fd940;
	sub.f64 	%fd977, %fd976, %fd940;
	add.f64 	%fd978, %fd977, %fd940;
	sub.f64 	%fd979, %fd978, %fd940;
	add.f64 	%fd980, %fd979, %fd940;
	sub.f64 	%fd981, %fd980, %fd940;
	add.f64 	%fd982, %fd981, %fd940;
	sub.f64 	%fd983, %fd982, %fd940;
	add.f64 	%fd984, %fd983, %fd940;
	sub.f64 	%fd985, %fd984, %fd940;
	add.f64 	%fd986, %fd985, %fd940;
	sub.f64 	%fd987, %fd986, %fd940;
	add.f64 	%fd988, %fd987, %fd940;
	sub.f64 	%fd989, %fd988, %fd940;
	add.f64 	%fd990, %fd989, %fd940;
	sub.f64 	%fd991, %fd990, %fd940;
	add.f64 	%fd992, %fd991, %fd940;
	sub.f64 	%fd993, %fd992, %fd940;
	add.f64 	%fd994, %fd993, %fd940;
	sub.f64 	%fd995, %fd994, %fd940;
	add.f64 	%fd996, %fd995, %fd940;
	sub.f64 	%fd997, %fd996, %fd940;
	add.f64 	%fd998, %fd997, %fd940;
	sub.f64 	%fd999, %fd998, %fd940;
	add.f64 	%fd1000, %fd999, %fd940;
	sub.f64 	%fd1001, %fd1000, %fd940;
	add.f64 	%fd1002, %fd1001, %fd940;
	sub.f64 	%fd1003, %fd1002, %fd940;
	add.f64 	%fd1004, %fd1003, %fd940;
	sub.f64 	%fd1005, %fd1004, %fd940;
	add.f64 	%fd1006, %fd1005, %fd940;
	sub.f64 	%fd1007, %fd1006, %fd940;
	add.f64 	%fd1008, %fd1007, %fd940;
	sub.f64 	%fd1009, %fd1008, %fd940;
	add.f64 	%fd1010, %fd1009, %fd940;
	sub.f64 	%fd1011, %fd1010, %fd940;
	add.f64 	%fd1012, %fd1011, %fd940;
	sub.f64 	%fd1013, %fd1012, %fd940;
	add.f64 	%fd1014, %fd1013, %fd940;
	sub.f64 	%fd1015, %fd1014, %fd940;
	add.f64 	%fd1016, %fd1015, %fd940;
	sub.f64 	%fd1017, %fd1016, %fd940;
	add.f64 	%fd1018, %fd1017, %fd940;
	sub.f64 	%fd1019, %fd1018, %fd940;
	add.f64 	%fd1020, %fd1019, %fd940;
	sub.f64 	%fd1021, %fd1020, %fd940;
	add.f64 	%fd1022, %fd1021, %fd940;
	sub.f64 	%fd1023, %fd1022, %fd940;
	add.f64 	%fd1024, %fd1023, %fd940;
	sub.f64 	%fd1025, %fd1024, %fd940;
	add.f64 	%fd1026, %fd1025, %fd940;
	sub.f64 	%fd1027, %fd1026, %fd940;
	add.f64 	%fd1028, %fd1027, %fd940;
	sub.f64 	%fd1029, %fd1028, %fd940;
	add.f64 	%fd1030, %fd1029, %fd940;
	sub.f64 	%fd1031, %fd1030, %fd940;
	add.f64 	%fd1032, %fd1031, %fd940;
	sub.f64 	%fd1033, %fd1032, %fd940;
	add.f64 	%fd1034, %fd1033, %fd940;
	sub.f64 	%fd1035, %fd1034, %fd940;
	add.f64 	%fd1036, %fd1035, %fd940;
	sub.f64 	%fd1037, %fd1036, %fd940;
	add.f64 	%fd1038, %fd1037, %fd940;
	sub.f64 	%fd1039, %fd1038, %fd940;
	add.f64 	%fd1040, %fd1039, %fd940;
	sub.f64 	%fd1041, %fd1040, %fd940;
	ld.global.f64 	%fd1042, [%rd9];
	ld.global.f64 	%fd1043, [%rd10];
	add.s32 	%r30, %r29, %r20;
	ld.shared.f64 	%fd1044, [%r30];
	mul.f64 	%fd1045, %fd1042, %fd1044;
	add.f64 	%fd1046, %fd1041, %fd1045;
	add.f64 	%fd1047, %fd1046, %fd1045;
	sub.f64 	%fd1048, %fd1047, %fd1045;
	add.f64 	%fd1049, %fd1048, %fd1045;
	sub.f64 	%fd1050, %fd1049, %fd1045;
	add.f64 	%fd1051, %fd1050, %fd1045;
	sub.f64 	%fd1052, %fd1051, %fd1045;
	add.f64 	%fd1053, %fd1052, %fd1045;
	sub.f64 	%fd1054, %fd1053, %fd1045;
	add.f64 	%fd1055, %fd1054, %fd1045;
	sub.f64 	%fd1056, %fd1055, %fd1045;
	add.f64 	%fd1057, %fd1056, %fd1045;
	sub.f64 	%fd1058, %fd1057, %fd1045;
	add.f64 	%fd1059, %fd1058, %fd1045;
	sub.f64 	%fd1060, %fd1059, %fd1045;
	add.f64 	%fd1061, %fd1060, %fd1045;
	sub.f64 	%fd1062, %fd1061, %fd1045;
	add.f64 	%fd1063, %fd1062, %fd1045;
	sub.f64 	%fd1064, %fd1063, %fd1045;
	add.f64 	%fd1065, %fd1064, %fd1045;
	sub.f64 	%fd1066, %fd1065, %fd1045;
	add.f64 	%fd1067, %fd1066, %fd1045;
	sub.f64 	%fd1068, %fd1067, %fd1045;
	add.f64 	%fd1069, %fd1068, %fd1045;
	sub.f64 	%fd1070, %fd1069, %fd1045;
	add.f64 	%fd1071, %fd1070, %fd1045;
	sub.f64 	%fd1072, %fd1071, %fd1045;
	add.f64 	%fd1073, %fd1072, %fd1045;
	sub.f64 	%fd1074, %fd1073, %fd1045;
	add.f64 	%fd1075, %fd1074, %fd1045;
	sub.f64 	%fd1076, %fd1075, %fd1045;
	add.f64 	%fd1077, %fd1076, %fd1045;
	sub.f64 	%fd1078, %fd1077, %fd1045;
	add.f64 	%fd1079, %fd1078, %fd1045;
	sub.f64 	%fd1080, %fd1079, %fd1045;
	add.f64 	%fd1081, %fd1080, %fd1045;
	sub.f64 	%fd1082, %fd1081, %fd1045;
	add.f64 	%fd1083, %fd1082, %fd1045;
	sub.f64 	%fd1084, %fd1083, %fd1045;
	add.f64 	%fd1085, %fd1084, %fd1045;
	sub.f64 	%fd1086, %fd1085, %fd1045;
	add.f64 	%fd1087, %fd1086, %fd1045;
	sub.f64 	%fd1088, %fd1087, %fd1045;
	add.f64 	%fd1089, %fd1088, %fd1045;
	sub.f64 	%fd1090, %fd1089, %fd1045;
	add.f64 	%fd1091, %fd1090, %fd1045;
	sub.f64 	%fd1092, %fd1091, %fd1045;
	add.f64 	%fd1093, %fd1092, %fd1045;
	sub.f64 	%fd1094, %fd1093, %fd1045;
	add.f64 	%fd1095, %fd1094, %fd1045;
	sub.f64 	%fd1096, %fd1095, %fd1045;
	add.f64 	%fd1097, %fd1096, %fd1045;
	sub.f64 	%fd1098, %fd1097, %fd1045;
	add.f64 	%fd1099, %fd1098, %fd1045;
	sub.f64 	%fd1100, %fd1099, %fd1045;
	add.f64 	%fd1101, %fd1100, %fd1045;
	sub.f64 	%fd1102, %fd1101, %fd1045;
	add.f64 	%fd1103, %fd1102, %fd1045;
	sub.f64 	%fd1104, %fd1103, %fd1045;
	add.f64 	%fd1105, %fd1104, %fd1045;
	sub.f64 	%fd1106, %fd1105, %fd1045;
	add.f64 	%fd1107, %fd1106, %fd1045;
	sub.f64 	%fd1108, %fd1107, %fd1045;
	add.f64 	%fd1109, %fd1108, %fd1045;
	sub.f64 	%fd1110, %fd1109, %fd1045;
	add.f64 	%fd1111, %fd1110, %fd1045;
	sub.f64 	%fd1112, %fd1111, %fd1045;
	add.f64 	%fd1113, %fd1112, %fd1045;
	sub.f64 	%fd1114, %fd1113, %fd1045;
	add.f64 	%fd1115, %fd1114, %fd1045;
	sub.f64 	%fd1116, %fd1115, %fd1045;
	add.f64 	%fd1117, %fd1116, %fd1045;
	sub.f64 	%fd1118, %fd1117, %fd1045;
	add.f64 	%fd1119, %fd1118, %fd1045;
	sub.f64 	%fd1120, %fd1119, %fd1045;
	add.f64 	%fd1121, %fd1120, %fd1045;
	sub.f64 	%fd1122, %fd1121, %fd1045;
	add.f64 	%fd1123, %fd1122, %fd1045;
	sub.f64 	%fd1124, %fd1123, %fd1045;
	add.f64 	%fd1125, %fd1124, %fd1045;
	sub.f64 	%fd1126, %fd1125, %fd1045;
	add.f64 	%fd1127, %fd1126, %fd1045;
	sub.f64 	%fd1128, %fd1127, %fd1045;
	add.f64 	%fd1129, %fd1128, %fd1045;
	sub.f64 	%fd1130, %fd1129, %fd1045;
	add.f64 	%fd1131, %fd1130, %fd1045;
	sub.f64 	%fd1132, %fd1131, %fd1045;
	add.f64 	%fd1133, %fd1132, %fd1045;
	sub.f64 	%fd1134, %fd1133, %fd1045;
	add.f64 	%fd1135, %fd1134, %fd1045;
	sub.f64 	%fd1136, %fd1135, %fd1045;
	add.f64 	%fd1137, %fd1136, %fd1045;
	sub.f64 	%fd1138, %fd1137, %fd1045;
	add.f64 	%fd1139, %fd1138, %fd1045;
	sub.f64 	%fd1140, %fd1139, %fd1045;
	add.f64 	%fd1141, %fd1140, %fd1045;
	sub.f64 	%fd1142, %fd1141, %fd1045;
	add.f64 	%fd1143, %fd1142, %fd1045;
	sub.f64 	%fd1144, %fd1143, %fd1045;
	add.f64 	%fd1145, %fd1144, %fd1045;
	sub.f64 	%fd1146, %fd1145, %fd1045;
	add.s32 	%r31, %r30, %r20;
	ld.shared.f64 	%fd1147, [%r31];
	mul.f64 	%fd1148, %fd1043, %fd1147;
	add.f64 	%fd1149, %fd1146, %fd1148;
	add.f64 	%fd1150, %fd1149, %fd1148;
	sub.f64 	%fd1151, %fd1150, %fd1148;
	add.f64 	%fd1152, %fd1151, %fd1148;
	sub.f64 	%fd1153, %fd1152, %fd1148;
	add.f64 	%fd1154, %fd1153, %fd1148;
	sub.f64 	%fd1155, %fd1154, %fd1148;
	add.f64 	%fd1156, %fd1155, %fd1148;
	sub.f64 	%fd1157, %fd1156, %fd1148;
	add.f64 	%fd1158, %fd1157, %fd1148;
	sub.f64 	%fd1159, %fd1158, %fd1148;
	add.f64 	%fd1160, %fd1159, %fd1148;
	sub.f64 	%fd1161, %fd1160, %fd1148;
	add.f64 	%fd1162, %fd1161, %fd1148;
	sub.f64 	%fd1163, %fd1162, %fd1148;
	add.f64 	%fd1164, %fd1163, %fd1148;
	sub.f64 	%fd1165, %fd1164, %fd1148;
	add.f64 	%fd1166, %fd1165, %fd1148;
	sub.f64 	%fd1167, %fd1166, %fd1148;
	add.f64 	%fd1168, %fd1167, %fd1148;
	sub.f64 	%fd1169, %fd1168, %fd1148;
	add.f64 	%fd1170, %fd1169, %fd1148;
	sub.f64 	%fd1171, %fd1170, %fd1148;
	add.f64 	%fd1172, %fd1171, %fd1148;
	sub.f64 	%fd1173, %fd1172, %fd1148;
	add.f64 	%fd1174, %fd1173, %fd1148;
	sub.f64 	%fd1175, %fd1174, %fd1148;
	add.f64 	%fd1176, %fd1175, %fd1148;
	sub.f64 	%fd1177, %fd1176, %fd1148;
	add.f64 	%fd1178, %fd1177, %fd1148;
	sub.f64 	%fd1179, %fd1178, %fd1148;
	add.f64 	%fd1180, %fd1179, %fd1148;
	sub.f64 	%fd1181, %fd1180, %fd1148;
	add.f64 	%fd1182, %fd1181, %fd1148;
	sub.f64 	%fd1183, %fd1182, %fd1148;
	add.f64 	%fd1184, %fd1183, %fd1148;
	sub.f64 	%fd1185, %fd1184, %fd1148;
	add.f64 	%fd1186, %fd1185, %fd1148;
	sub.f64 	%fd1187, %fd1186, %fd1148;
	add.f64 	%fd1188, %fd1187, %fd1148;
	sub.f64 	%fd1189, %fd1188, %fd1148;
	add.f64 	%fd1190, %fd1189, %fd1148;
	sub.f64 	%fd1191, %fd1190, %fd1148;
	add.f64 	%fd1192, %fd1191, %fd1148;
	sub.f64 	%fd1193, %fd1192, %fd1148;
	add.f64 	%fd1194, %fd1193, %fd1148;
	sub.f64 	%fd1195, %fd1194, %fd1148;
	add.f64 	%fd1196, %fd1195, %fd1148;
	sub.f64 	%fd1197, %fd1196, %fd1148;
	add.f64 	%fd1198, %fd1197, %fd1148;
	sub.f64 	%fd1199, %fd1198, %fd1148;
	add.f64 	%fd1200, %fd1199, %fd1148;
	sub.f64 	%fd1201, %fd1200, %fd1148;
	add.f64 	%fd1202, %fd1201, %fd1148;
	sub.f64 	%fd1203, %fd1202, %fd1148;
	add.f64 	%fd1204, %fd1203, %fd1148;
	sub.f64 	%fd1205, %fd1204, %fd1148;
	add.f64 	%fd1206, %fd1205, %fd1148;
	sub.f64 	%fd1207, %fd1206, %fd1148;
	add.f64 	%fd1208, %fd1207, %fd1148;
	sub.f64 	%fd1209, %fd1208, %fd1148;
	add.f64 	%fd1210, %fd1209, %fd1148;
	sub.f64 	%fd1211, %fd1210, %fd1148;
	add.f64 	%fd1212, %fd1211, %fd1148;
	sub.f64 	%fd1213, %fd1212, %fd1148;
	add.f64 	%fd1214, %fd1213, %fd1148;
	sub.f64 	%fd1215, %fd1214, %fd1148;
	add.f64 	%fd1216, %fd1215, %fd1148;
	sub.f64 	%fd1217, %fd1216, %fd1148;
	add.f64 	%fd1218, %fd1217, %fd1148;
	sub.f64 	%fd1219, %fd1218, %fd1148;
	add.f64 	%fd1220, %fd1219, %fd1148;
	sub.f64 	%fd1221, %fd1220, %fd1148;
	add.f64 	%fd1222, %fd1221, %fd1148;
	sub.f64 	%fd1223, %fd1222, %fd1148;
	add.f64 	%fd1224, %fd1223, %fd1148;
	sub.f64 	%fd1225, %fd1224, %fd1148;
	add.f64 	%fd1226, %fd1225, %fd1148;
	sub.f64 	%fd1227, %fd1226, %fd1148;
	add.f64 	%fd1228, %fd1227, %fd1148;
	sub.f64 	%fd1229, %fd1228, %fd1148;
	add.f64 	%fd1230, %fd1229, %fd1148;
	sub.f64 	%fd1231, %fd1230, %fd1148;
	add.f64 	%fd1232, %fd1231, %fd1148;
	sub.f64 	%fd1233, %fd1232, %fd1148;
	add.f64 	%fd1234, %fd1233, %fd1148;
	sub.f64 	%fd1235, %fd1234, %fd1148;
	add.f64 	%fd1236, %fd1235, %fd1148;
	sub.f64 	%fd1237, %fd1236, %fd1148;
	add.f64 	%fd1238, %fd1237, %fd1148;
	sub.f64 	%fd1239, %fd1238, %fd1148;
	add.f64 	%fd1240, %fd1239, %fd1148;
	sub.f64 	%fd1241, %fd1240, %fd1148;
	add.f64 	%fd1242, %fd1241, %fd1148;
	sub.f64 	%fd1243, %fd1242, %fd1148;
	add.f64 	%fd1244, %fd1243, %fd1148;
	sub.f64 	%fd1245, %fd1244, %fd1148;
	add.f64 	%fd1246, %fd1245, %fd1148;
	sub.f64 	%fd1247, %fd1246, %fd1148;
	add.f64 	%fd1248, %fd1247, %fd1148;
	sub.f64 	%fd1249, %fd1248, %fd1148;
	ld.global.f64 	%fd1250, [%rd11];
	ld.global.f64 	%fd1251, [%rd12];
	add.s32 	%r32, %r31, %r20;
	ld.shared.f64 	%fd1252, [%r32];
	mul.f64 	%fd1253, %fd1250, %fd1252;
	add.f64 	%fd1254, %fd1249, %fd1253;
	add.f64 	%fd1255, %fd1254, %fd1253;
	sub.f64 	%fd1256, %fd1255, %fd1253;
	add.f64 	%fd1257, %fd1256, %fd1253;
	sub.f64 	%fd1258, %fd1257, %fd1253;
	add.f64 	%fd1259, %fd1258, %fd1253;
	sub.f64 	%fd1260, %fd1259, %fd1253;
	add.f64 	%fd1261, %fd1260, %fd1253;
	sub.f64 	%fd1262, %fd1261, %fd1253;
	add.f64 	%fd1263, %fd1262, %fd1253;
	sub.f64 	%fd1264, %fd1263, %fd1253;
	add.f64 	%fd1265, %fd1264, %fd1253;
	sub.f64 	%fd1266, %fd1265, %fd1253;
	add.f64 	%fd1267, %fd1266, %fd1253;
	sub.f64 	%fd1268, %fd1267, %fd1253;
	add.f64 	%fd1269, %fd1268, %fd1253;
	sub.f64 	%fd1270, %fd1269, %fd1253;
	add.f64 	%fd1271, %fd1270, %fd1253;
	sub.f64 	%fd1272, %fd1271, %fd1253;
	add.f64 	%fd1273, %fd1272, %fd1253;
	sub.f64 	%fd1274, %fd1273, %fd1253;
	add.f64 	%fd1275, %fd1274, %fd1253;
	sub.f64 	%fd1276, %fd1275, %fd1253;
	add.f64 	%fd1277, %fd1276, %fd1253;
	sub.f64 	%fd1278, %fd1277, %fd1253;
	add.f64 	%fd1279, %fd1278, %fd1253;
	sub.f64 	%fd1280, %fd1279, %fd1253;
	add.f64 	%fd1281, %fd1280, %fd1253;
	sub.f64 	%fd1282, %fd1281, %fd1253;
	add.f64 	%fd1283, %fd1282, %fd1253;
	sub.f64 	%fd1284, %fd1283, %fd1253;
	add.f64 	%fd1285, %fd1284, %fd1253;
	sub.f64 	%fd1286, %fd1285, %fd1253;
	add.f64 	%fd1287, %fd1286, %fd1253;
	sub.f64 	%fd1288, %fd1287, %fd1253;
	add.f64 	%fd1289, %fd1288, %fd1253;
	sub.f64 	%fd1290, %fd1289, %fd1253;
	add.f64 	%fd1291, %fd1290, %fd1253;
	sub.f64 	%fd1292, %fd1291, %fd1253;
	add.f64 	%fd1293, %fd1292, %fd1253;
	sub.f64 	%fd1294, %fd1293, %fd1253;
	add.f64 	%fd1295, %fd1294, %fd1253;
	sub.f64 	%fd1296, %fd1295, %fd1253;
	add.f64 	%fd1297, %fd1296, %fd1253;
	sub.f64 	%fd1298, %fd1297, %fd1253;
	add.f64 	%fd1299, %fd1298, %fd1253;
	sub.f64 	%fd1300, %fd1299, %fd1253;
	add.f64 	%fd1301, %fd1300, %fd1253;
	sub.f64 	%fd1302, %fd1301, %fd1253;
	add.f64 	%fd1303, %fd1302, %fd1253;
	sub.f64 	%fd1304, %fd1303, %fd1253;
	add.f64 	%fd1305, %fd1304, %fd1253;
	sub.f64 	%fd1306, %fd1305, %fd1253;
	add.f64 	%fd1307, %fd1306, %fd1253;
	sub.f64 	%fd1308, %fd1307, %fd1253;
	add.f64 	%fd1309, %fd1308, %fd1253;
	sub.f64 	%fd1310, %fd1309, %fd1253;
	add.f64 	%fd1311, %fd1310, %fd1253;
	sub.f64 	%fd1312, %fd1311, %fd1253;
	add.f64 	%fd1313, %fd1312, %fd1253;
	sub.f64 	%fd1314, %fd1313, %fd1253;
	add.f64 	%fd1315, %fd1314, %fd1253;
	sub.f64 	%fd1316, %fd1315, %fd1253;
	add.f64 	%fd1317, %fd1316, %fd1253;
	sub.f64 	%fd1318, %fd1317, %fd1253;
	add.f64 	%fd1319, %fd1318, %fd1253;
	sub.f64 	%fd1320, %fd1319, %fd1253;
	add.f64 	%fd1321, %fd1320, %fd1253;
	sub.f64 	%fd1322, %fd1321, %fd1253;
	add.f64 	%fd1323, %fd1322, %fd1253;
	sub.f64 	%fd1324, %fd1323, %fd1253;
	add.f64 	%fd1325, %fd1324, %fd1253;
	sub.f64 	%fd1326, %fd1325, %fd1253;
	add.f64 	%fd1327, %fd1326, %fd1253;
	sub.f64 	%fd1328, %fd1327, %fd1253;
	add.f64 	%fd1329, %fd1328, %fd1253;
	sub.f64 	%fd1330, %fd1329, %fd1253;
	add.f64 	%fd1331, %fd1330, %fd1253;
	sub.f64 	%fd1332, %fd1331, %fd1253;
	add.f64 	%fd1333, %fd1332, %fd1253;
	sub.f64 	%fd1334, %fd1333, %fd1253;
	add.f64 	%fd1335, %fd1334, %fd1253;
	sub.f64 	%fd1336, %fd1335, %fd1253;
	add.f64 	%fd1337, %fd1336, %fd1253;
	sub.f64 	%fd1338, %fd1337, %fd1253;
	add.f64 	%fd1339, %fd1338, %fd1253;
	sub.f64 	%fd1340, %fd1339, %fd1253;
	add.f64 	%fd1341, %fd1340, %fd1253;
	sub.f64 	%fd1342, %fd1341, %fd1253;
	add.f64 	%fd1343, %fd1342, %fd1253;
	sub.f64 	%fd1344, %fd1343, %fd1253;
	add.f64 	%fd1345, %fd1344, %fd1253;
	sub.f64 	%fd1346, %fd1345, %fd1253;
	add.f64 	%fd1347, %fd1346, %fd1253;
	sub.f64 	%fd1348, %fd1347, %fd1253;
	add.f64 	%fd1349, %fd1348, %fd1253;
	sub.f64 	%fd1350, %fd1349, %fd1253;
	add.f64 	%fd1351, %fd1350, %fd1253;
	sub.f64 	%fd1352, %fd1351, %fd1253;
	add.f64 	%fd1353, %fd1352, %fd1253;
	sub.f64 	%fd1354, %fd1353, %fd1253;
	add.s32 	%r33, %r32, %r20;
	ld.shared.f64 	%fd1355, [%r33];
	mul.f64 	%fd1356, %fd1251, %fd1355;
	add.f64 	%fd1357, %fd1354, %fd1356;
	add.f64 	%fd1358, %fd1357, %fd1356;
	sub.f64 	%fd1359, %fd1358, %fd1356;
	add.f64 	%fd1360, %fd1359, %fd1356;
	sub.f64 	%fd1361, %fd1360, %fd1356;
	add.f64 	%fd1362, %fd1361, %fd1356;
	sub.f64 	%fd1363, %fd1362, %fd1356;
	add.f64 	%fd1364, %fd1363, %fd1356;
	sub.f64 	%fd1365, %fd1364, %fd1356;
	add.f64 	%fd1366, %fd1365, %fd1356;
	sub.f64 	%fd1367, %fd1366, %fd1356;
	add.f64 	%fd1368, %fd1367, %fd1356;
	sub.f64 	%fd1369, %fd1368, %fd1356;
	add.f64 	%fd1370, %fd1369, %fd1356;
	sub.f64 	%fd1371, %fd1370, %fd1356;
	add.f64 	%fd1372, %fd1371, %fd1356;
	sub.f64 	%fd1373, %fd1372, %fd1356;
	add.f64 	%fd1374, %fd1373, %fd1356;
	sub.f64 	%fd1375, %fd1374, %fd1356;
	add.f64 	%fd1376, %fd1375, %fd1356;
	sub.f64 	%fd1377, %fd1376, %fd1356;
	add.f64 	%fd1378, %fd1377, %fd1356;
	sub.f64 	%fd1379, %fd1378, %fd1356;
	add.f64 	%fd1380, %fd1379, %fd1356;
	sub.f64 	%fd1381, %fd1380, %fd1356;
	add.f64 	%fd1382, %fd1381, %fd1356;
	sub.f64 	%fd1383, %fd1382, %fd1356;
	add.f64 	%fd1384, %fd1383, %fd1356;
	sub.f64 	%fd1385, %fd1384, %fd1356;
	add.f64 	%fd1386, %fd1385, %fd1356;
	sub.f64 	%fd1387, %fd1386, %fd1356;
	add.f64 	%fd1388, %fd1387, %fd1356;
	sub.f64 	%fd1389, %fd1388, %fd1356;
	add.f64 	%fd1390, %fd1389, %fd1356;
	sub.f64 	%fd1391, %fd1390, %fd1356;
	add.f64 	%fd1392, %fd1391, %fd1356;
	sub.f64 	%fd1393, %fd1392, %fd1356;
	add.f64 	%fd1394, %fd1393, %fd1356;
	sub.f64 	%fd1395, %fd1394, %fd1356;
	add.f64 	%fd1396, %fd1395, %fd1356;
	sub.f64 	%fd1397, %fd1396, %fd1356;
	add.f64 	%fd1398, %fd1397, %fd1356;
	sub.f64 	%fd1399, %fd1398, %fd1356;
	add.f64 	%fd1400, %fd1399, %fd1356;
	sub.f64 	%fd1401, %fd1400, %fd1356;
	add.f64 	%fd1402, %fd1401, %fd1356;
	sub.f64 	%fd1403, %fd1402, %fd1356;
	add.f64 	%fd1404, %fd1403, %fd1356;
	sub.f64 	%fd1405, %fd1404, %fd1356;
	add.f64 	%fd1406, %fd1405, %fd1356;
	sub.f64 	%fd1407, %fd1406, %fd1356;
	add.f64 	%fd1408, %fd1407, %fd1356;
	sub.f64 	%fd1409, %fd1408, %fd1356;
	add.f64 	%fd1410, %fd1409, %fd1356;
	sub.f64 	%fd1411, %fd1410, %fd1356;
	add.f64 	%fd1412, %fd1411, %fd1356;
	sub.f64 	%fd1413, %fd1412, %fd1356;
	add.f64 	%fd1414, %fd1413, %fd1356;
	sub.f64 	%fd1415, %fd1414, %fd1356;
	add.f64 	%fd1416, %fd1415, %fd1356;
	sub.f64 	%fd1417, %fd1416, %fd1356;
	add.f64 	%fd1418, %fd1417, %fd1356;
	sub.f64 	%fd1419, %fd1418, %fd1356;
	add.f64 	%fd1420, %fd1419, %fd1356;
	sub.f64 	%fd1421, %fd1420, %fd1356;
	add.f64 	%fd1422, %fd1421, %fd1356;
	sub.f64 	%fd1423, %fd1422, %fd1356;
	add.f64 	%fd1424, %fd1423, %fd1356;
	sub.f64 	%fd1425, %fd1424, %fd1356;
	add.f64 	%fd1426, %fd1425, %fd1356;
	sub.f64 	%fd1427, %fd1426, %fd1356;
	add.f64 	%fd1428, %fd1427, %fd1356;
	sub.f64 	%fd1429, %fd1428, %fd1356;
	add.f64 	%fd1430, %fd1429, %fd1356;
	sub.f64 	%fd1431, %fd1430, %fd1356;
	add.f64 	%fd1432, %fd1431, %fd1356;
	sub.f64 	%fd1433, %fd1432, %fd1356;
	add.f64 	%fd1434, %fd1433, %fd1356;
	sub.f64 	%fd1435, %fd1434, %fd1356;
	add.f64 	%fd1436, %fd1435, %fd1356;
	sub.f64 	%fd1437, %fd1436, %fd1356;
	add.f64 	%fd1438, %fd1437, %fd1356;
	sub.f64 	%fd1439, %fd1438, %fd1356;
	add.f64 	%fd1440, %fd1439, %fd1356;
	sub.f64 	%fd1441, %fd1440, %fd1356;
	add.f64 	%fd1442, %fd1441, %fd1356;
	sub.f64 	%fd1443, %fd1442, %fd1356;
	add.f64 	%fd1444, %fd1443, %fd1356;
	sub.f64 	%fd1445, %fd1444, %fd1356;
	add.f64 	%fd1446, %fd1445, %fd1356;
	sub.f64 	%fd1447, %fd1446, %fd1356;
	add.f64 	%fd1448, %fd1447, %fd1356;
	sub.f64 	%fd1449, %fd1448, %fd1356;
	add.f64 	%fd1450, %fd1449, %fd1356;
	sub.f64 	%fd1451, %fd1450, %fd1356;
	add.f64 	%fd1452, %fd1451, %fd1356;
	sub.f64 	%fd1453, %fd1452, %fd1356;
	add.f64 	%fd1454, %fd1453, %fd1356;
	sub.f64 	%fd1455, %fd1454, %fd1356;
	add.f64 	%fd1456, %fd1455, %fd1356;
	sub.f64 	%fd1457, %fd1456, %fd1356;
	ld.global.f64 	%fd1458, [%rd13];
	ld.global.f64 	%fd1459, [%rd14];
	add.s32 	%r34, %r33, %r20;
	ld.shared.f64 	%fd1460, [%r34];
	mul.f64 	%fd1461, %fd1458, %fd1460;
	add.f64 	%fd1462, %fd1457, %fd1461;
	add.f64 	%fd1463, %fd1462, %fd1461;
	sub.f64 	%fd1464, %fd1463, %fd1461;
	add.f64 	%fd1465, %fd1464, %fd1461;
	sub.f64 	%fd1466, %fd1465, %fd1461;
	add.f64 	%fd1467, %fd1466, %fd1461;
	sub.f64 	%fd1468, %fd1467, %fd1461;
	add.f64 	%fd1469, %fd1468, %fd1461;
	sub.f64 	%fd1470, %fd1469, %fd1461;
	add.f64 	%fd1471, %fd1470, %fd1461;
	sub.f64 	%fd1472, %fd1471, %fd1461;
	add.f64 	%fd1473, %fd1472, %fd1461;
	sub.f64 	%fd1474, %fd1473, %fd1461;
	add.f64 	%fd1475, %fd1474, %fd1461;
	sub.f64 	%fd1476, %fd1475, %fd1461;
	add.f64 	%fd1477, %fd1476, %fd1461;
	sub.f64 	%fd1478, %fd1477, %fd1461;
	add.f64 	%fd1479, %fd1478, %fd1461;
	sub.f64 	%fd1480, %fd1479, %fd1461;
	add.f64 	%fd1481, %fd1480, %fd1461;
	sub.f64 	%fd1482, %fd1481, %fd1461;
	add.f64 	%fd1483, %fd1482, %fd1461;
	sub.f64 	%fd1484, %fd1483, %fd1461;
	add.f64 	%fd1485, %fd1484, %fd1461;
	sub.f64 	%fd1486, %fd1485, %fd1461;
	add.f64 	%fd1487, %fd1486, %fd1461;
	sub.f64 	%fd1488, %fd1487, %fd1461;
	add.f64 	%fd1489, %fd1488, %fd1461;
	sub.f64 	%fd1490, %fd1489, %fd1461;
	add.f64 	%fd1491, %fd1490, %fd1461;
	sub.f64 	%fd1492, %fd1491, %fd1461;
	add.f64 	%fd1493, %fd1492, %fd1461;
	sub.f64 	%fd1494, %fd1493, %fd1461;
	add.f64 	%fd1495, %fd1494, %fd1461;
	sub.f64 	%fd1496, %fd1495, %fd1461;
	add.f64 	%fd1497, %fd1496, %fd1461;
	sub.f64 	%fd1498, %fd1497, %fd1461;
	add.f64 	%fd1499, %fd1498, %fd1461;
	sub.f64 	%fd1500, %fd1499, %fd1461;
	add.f64 	%fd1501, %fd1500, %fd1461;
	sub.f64 	%fd1502, %fd1501, %fd1461;
	add.f64 	%fd1503, %fd1502, %fd1461;
	sub.f64 	%fd1504, %fd1503, %fd1461;
	add.f64 	%fd1505, %fd1504, %fd1461;
	sub.f64 	%fd1506, %fd1505, %fd1461;
	add.f64 	%fd1507, %fd1506, %fd1461;
	sub.f64 	%fd1508, %fd1507, %fd1461;
	add.f64 	%fd1509, %fd1508, %fd1461;
	sub.f64 	%fd1510, %fd1509, %fd1461;
	add.f64 	%fd1511, %fd1510, %fd1461;
	sub.f64 	%fd1512, %fd1511, %fd1461;
	add.f64 	%fd1513, %fd1512, %fd1461;
	sub.f64 	%fd1514, %fd1513, %fd1461;
	add.f64 	%fd1515, %fd1514, %fd1461;
	sub.f64 	%fd1516, %fd1515, %fd1461;
	add.f64 	%fd1517, %fd1516, %fd1461;
	sub.f64 	%fd1518, %fd1517, %fd1461;
	add.f64 	%fd1519, %fd1518, %fd1461;
	sub.f64 	%fd1520, %fd1519, %fd1461;
	add.f64 	%fd1521, %fd1520, %fd1461;
	sub.f64 	%fd1522, %fd1521, %fd1461;
	add.f64 	%fd1523, %fd1522, %fd1461;
	sub.f64 	%fd1524, %fd1523, %fd1461;
	add.f64 	%fd1525, %fd1524, %fd1461;
	sub.f64 	%fd1526, %fd1525, %fd1461;
	add.f64 	%fd1527, %fd1526, %fd1461;
	sub.f64 	%fd1528, %fd1527, %fd1461;
	add.f64 	%fd1529, %fd1528, %fd1461;
	sub.f64 	%fd1530, %fd1529, %fd1461;
	add.f64 	%fd1531, %fd1530, %fd1461;
	sub.f64 	%fd1532, %fd1531, %fd1461;
	add.f64 	%fd1533, %fd1532, %fd1461;
	sub.f64 	%fd1534, %fd1533, %fd1461;
	add.f64 	%fd1535, %fd1534, %fd1461;
	sub.f64 	%fd1536, %fd1535, %fd1461;
	add.f64 	%fd1537, %fd1536, %fd1461;
	sub.f64 	%fd1538, %fd1537, %fd1461;
	add.f64 	%fd1539, %fd1538, %fd1461;
	sub.f64 	%fd1540, %fd1539, %fd1461;
	add.f64 	%fd1541, %fd1540, %fd1461;
	sub.f64 	%fd1542, %fd1541, %fd1461;
	add.f64 	%fd1543, %fd1542, %fd1461;
	sub.f64 	%fd1544, %fd1543, %fd1461;
	add.f64 	%fd1545, %fd1544, %fd1461;
	sub.f64 	%fd1546, %fd1545, %fd1461;
	add.f64 	%fd1547, %fd1546, %fd1461;
	sub.f64 	%fd1548, %fd1547, %fd1461;
	add.f64 	%fd1549, %fd1548, %fd1461;
	sub.f64 	%fd1550, %fd1549, %fd1461;
	add.f64 	%fd1551, %fd1550, %fd1461;
	sub.f64 	%fd1552, %fd1551, %fd1461;
	add.f64 	%fd1553, %fd1552, %fd1461;
	sub.f64 	%fd1554, %fd1553, %fd1461;
	add.f64 	%fd1555, %fd1554, %fd1461;
	sub.f64 	%fd1556, %fd1555, %fd1461;
	add.f64 	%fd1557, %fd1556, %fd1461;
	sub.f64 	%fd1558, %fd1557, %fd1461;
	add.f64 	%fd1559, %fd1558, %fd1461;
	sub.f64 	%fd1560, %fd1559, %fd1461;
	add.f64 	%fd1561, %fd1560, %fd1461;
	sub.f64 	%fd1562, %fd1561, %fd1461;
	add.s32 	%r35, %r34, %r20;
	ld.shared.f64 	%fd1563, [%r35];
	mul.f64 	%fd1564, %fd1459, %fd1563;
	add.f64 	%fd1565, %fd1562, %fd1564;
	add.f64 	%fd1566, %fd1565, %fd1564;
	sub.f64 	%fd1567, %fd1566, %fd1564;
	add.f64 	%fd1568, %fd1567, %fd1564;
	sub.f64 	%fd1569, %fd1568, %fd1564;
	add.f64 	%fd1570, %fd1569, %fd1564;
	sub.f64 	%fd1571, %fd1570, %fd1564;
	add.f64 	%fd1572, %fd1571, %fd1564;
	sub.f64 	%fd1573, %fd1572, %fd1564;
	add.f64 	%fd1574, %fd1573, %fd1564;
	sub.f64 	%fd1575, %fd1574, %fd1564;
	add.f64 	%fd1576, %fd1575, %fd1564;
	sub.f64 	%fd1577, %fd1576, %fd1564;
	add.f64 	%fd1578, %fd1577, %fd1564;
	sub.f64 	%fd1579, %fd1578, %fd1564;
	add.f64 	%fd1580, %fd1579, %fd1564;
	sub.f64 	%fd1581, %fd1580, %fd1564;
	add.f64 	%fd1582, %fd1581, %fd1564;
	sub.f64 	%fd1583, %fd1582, %fd1564;
	add.f64 	%fd1584, %fd1583, %fd1564;
	sub.f64 	%fd1585, %fd1584, %fd1564;
	add.f64 	%fd1586, %fd1585, %fd1564;
	sub.f64 	%fd1587, %fd1586, %fd1564;
	add.f64 	%fd1588, %fd1587, %fd1564;
	sub.f64 	%fd1589, %fd1588, %fd1564;
	add.f64 	%fd1590, %fd1589, %fd1564;
	sub.f64 	%fd1591, %fd1590, %fd1564;
	add.f64 	%fd1592, %fd1591, %fd1564;
	sub.f64 	%fd1593, %fd1592, %fd1564;
	add.f64 	%fd1594, %fd1593, %fd1564;
	sub.f64 	%fd1595, %fd1594, %fd1564;
	add.f64 	%fd1596, %fd1595, %fd1564;
	sub.f64 	%fd1597, %fd1596, %fd1564;
	add.f64 	%fd1598, %fd1597, %fd1564;
	sub.f64 	%fd1599, %fd1598, %fd1564;
	add.f64 	%fd1600, %fd1599, %fd1564;
	sub.f64 	%fd1601, %fd1600, %fd1564;
	add.f64 	%fd1602, %fd1601, %fd1564;
	sub.f64 	%fd1603, %fd1602, %fd1564;
	add.f64 	%fd1604, %fd1603, %fd1564;
	sub.f64 	%fd1605, %fd1604, %fd1564;
	add.f64 	%fd1606, %fd1605, %fd1564;
	sub.f64 	%fd1607, %fd1606, %fd1564;
	add.f64 	%fd1608, %fd1607, %fd1564;
	sub.f64 	%fd1609, %fd1608, %fd1564;
	add.f64 	%fd1610, %fd1609, %fd1564;
	sub.f64 	%fd1611, %fd1610, %fd1564;
	add.f64 	%fd1612, %fd1611, %fd1564;
	sub.f64 	%fd1613, %fd1612, %fd1564;
	add.f64 	%fd1614, %fd1613, %fd1564;
	sub.f64 	%fd1615, %fd1614, %fd1564;
	add.f64 	%fd1616, %fd1615, %fd1564;
	sub.f64 	%fd1617, %fd1616, %fd1564;
	add.f64 	%fd1618, %fd1617, %fd1564;
	sub.f64 	%fd1619, %fd1618, %fd1564;
	add.f64 	%fd1620, %fd1619, %fd1564;
	sub.f64 	%fd1621, %fd1620, %fd1564;
	add.f64 	%fd1622, %fd1621, %fd1564;
	sub.f64 	%fd1623, %fd1622, %fd1564;
	add.f64 	%fd1624, %fd1623, %fd1564;
	sub.f64 	%fd1625, %fd1624, %fd1564;
	add.f64 	%fd1626, %fd1625, %fd1564;
	sub.f64 	%fd1627, %fd1626, %fd1564;
	add.f64 	%fd1628, %fd1627, %fd1564;
	sub.f64 	%fd1629, %fd1628, %fd1564;
	add.f64 	%fd1630, %fd1629, %fd1564;
	sub.f64 	%fd1631, %fd1630, %fd1564;
	add.f64 	%fd1632, %fd1631, %fd1564;
	sub.f64 	%fd1633, %fd1632, %fd1564;
	add.f64 	%fd1634, %fd1633, %fd1564;
	sub.f64 	%fd1635, %fd1634, %fd1564;
	add.f64 	%fd1636, %fd1635, %fd1564;
	sub.f64 	%fd1637, %fd1636, %fd1564;
	add.f64 	%fd1638, %fd1637, %fd1564;
	sub.f64 	%fd1639, %fd1638, %fd1564;
	add.f64 	%fd1640, %fd1639, %fd1564;
	sub.f64 	%fd1641, %fd1640, %fd1564;
	add.f64 	%fd1642, %fd1641, %fd1564;
	sub.f64 	%fd1643, %fd1642, %fd1564;
	add.f64 	%fd1644, %fd1643, %fd1564;
	sub.f64 	%fd1645, %fd1644, %fd1564;
	add.f64 	%fd1646, %fd1645, %fd1564;
	sub.f64 	%fd1647, %fd1646, %fd1564;
	add.f64 	%fd1648, %fd1647, %fd1564;
	sub.f64 	%fd1649, %fd1648, %fd1564;
	add.f64 	%fd1650, %fd1649, %fd1564;
	sub.f64 	%fd1651, %fd1650, %fd1564;
	add.f64 	%fd1652, %fd1651, %fd1564;
	sub.f64 	%fd1653, %fd1652, %fd1564;
	add.f64 	%fd1654, %fd1653, %fd1564;
	sub.f64 	%fd1655, %fd1654, %fd1564;
	add.f64 	%fd1656, %fd1655, %fd1564;
	sub.f64 	%fd1657, %fd1656, %fd1564;
	add.f64 	%fd1658, %fd1657, %fd1564;
	sub.f64 	%fd1659, %fd1658, %fd1564;
	add.f64 	%fd1660, %fd1659, %fd1564;
	sub.f64 	%fd1661, %fd1660, %fd1564;
	add.f64 	%fd1662, %fd1661, %fd1564;
	sub.f64 	%fd1663, %fd1662, %fd1564;
	add.f64 	%fd1664, %fd1663, %fd1564;
	sub.f64 	%fd1665, %fd1664, %fd1564;
	add.s64 	%rd35, %rd14, %rd32;
	ld.global.f64 	%fd1666, [%rd35];
	ld.global.f64 	%fd1667, [%rd15];
	add.s32 	%r36, %r35, %r20;
	ld.shared.f64 	%fd1668, [%r36];
	mul.f64 	%fd1669, %fd1666, %fd1668;
	add.f64 	%fd1670, %fd1665, %fd1669;
	add.f64 	%fd1671, %fd1670, %fd1669;
	sub.f64 	%fd1672, %fd1671, %fd1669;
	add.f64 	%fd1673, %fd1672, %fd1669;
	sub.f64 	%fd1674, %fd1673, %fd1669;
	add.f64 	%fd1675, %fd1674, %fd1669;
	sub.f64 	%fd1676, %fd1675, %fd1669;
	add.f64 	%fd1677, %fd1676, %fd1669;
	sub.f64 	%fd1678, %fd1677, %fd1669;
	add.f64 	%fd1679, %fd1678, %fd1669;
	sub.f64 	%fd1680, %fd1679, %fd1669;
	add.f64 	%fd1681, %fd1680, %fd1669;
	sub.f64 	%fd1682, %fd1681, %fd1669;
	add.f64 	%fd1683, %fd1682, %fd1669;
	sub.f64 	%fd1684, %fd1683, %fd1669;
	add.f64 	%fd1685, %fd1684, %fd1669;
	sub.f64 	%fd1686, %fd1685, %fd1669;
	add.f64 	%fd1687, %fd1686, %fd1669;
	sub.f64 	%fd1688, %fd1687, %fd1669;
	add.f64 	%fd1689, %fd1688, %fd1669;
	sub.f64 	%fd1690, %fd1689, %fd1669;
	add.f64 	%fd1691, %fd1690, %fd1669;
	sub.f64 	%fd1692, %fd1691, %fd1669;
	add.f64 	%fd1693, %fd1692, %fd1669;
	sub.f64 	%fd1694, %fd1693, %fd1669;
	add.f64 	%fd1695, %fd1694, %fd1669;
	sub.f64 	%fd1696, %fd1695, %fd1669;
	add.f64 	%fd1697, %fd1696, %fd1669;
	sub.f64 	%fd1698, %fd1697, %fd1669;
	add.f64 	%fd1699, %fd1698, %fd1669;
	sub.f64 	%fd1700, %fd1699, %fd1669;
	add.f64 	%fd1701, %fd1700, %fd1669;
	sub.f64 	%fd1702, %fd1701, %fd1669;
	add.f64 	%fd1703, %fd1702, %fd1669;
	sub.f64 	%fd1704, %fd1703, %fd1669;
	add.f64 	%fd1705, %fd1704, %fd1669;
	sub.f64 	%fd1706, %fd1705, %fd1669;
	add.f64 	%fd1707, %fd1706, %fd1669;
	sub.f64 	%fd1708, %fd1707, %fd1669;
	add.f64 	%fd1709, %fd1708, %fd1669;
	sub.f64 	%fd1710, %fd1709, %fd1669;
	add.f64 	%fd1711, %fd1710, %fd1669;
	sub.f64 	%fd1712, %fd1711, %fd1669;
	add.f64 	%fd1713, %fd1712, %fd1669;
	sub.f64 	%fd1714, %fd1713, %fd1669;
	add.f64 	%fd1715, %fd1714, %fd1669;
	sub.f64 	%fd1716, %fd1715, %fd1669;
	add.f64 	%fd1717, %fd1716, %fd1669;
	sub.f64 	%fd1718, %fd1717, %fd1669;
	add.f64 	%fd1719, %fd1718, %fd1669;
	sub.f64 	%fd1720, %fd1719, %fd1669;
	add.f64 	%fd1721, %fd1720, %fd1669;
	sub.f64 	%fd1722, %fd1721, %fd1669;
	add.f64 	%fd1723, %fd1722, %fd1669;
	sub.f64 	%fd1724, %fd1723, %fd1669;
	add.f64 	%fd1725, %fd1724, %fd1669;
	sub.f64 	%fd1726, %fd1725, %fd1669;
	add.f64 	%fd1727, %fd1726, %fd1669;
	sub.f64 	%fd1728, %fd1727, %fd1669;
	add.f64 	%fd1729, %fd1728, %fd1669;
	sub.f64 	%fd1730, %fd1729, %fd1669;
	add.f64 	%fd1731, %fd1730, %fd1669;
	sub.f64 	%fd1732, %fd1731, %fd1669;
	add.f64 	%fd1733, %fd1732, %fd1669;
	sub.f64 	%fd1734, %fd1733, %fd1669;
	add.f64 	%fd1735, %fd1734, %fd1669;
	sub.f64 	%fd1736, %fd1735, %fd1669;
	add.f64 	%fd1737, %fd1736, %fd1669;
	sub.f64 	%fd1738, %fd1737, %fd1669;
	add.f64 	%fd1739, %fd1738, %fd1669;
	sub.f64 	%fd1740, %fd1739, %fd1669;
	add.f64 	%fd1741, %fd1740, %fd1669;
	sub.f64 	%fd1742, %fd1741, %fd1669;
	add.f64 	%fd1743, %fd1742, %fd1669;
	sub.f64 	%fd1744, %fd1743, %fd1669;
	add.f64 	%fd1745, %fd1744, %fd1669;
	sub.f64 	%fd1746, %fd1745, %fd1669;
	add.f64 	%fd1747, %fd1746, %fd1669;
	sub.f64 	%fd1748, %fd1747, %fd1669;
	add.f64 	%fd1749, %fd1748, %fd1669;
	sub.f64 	%fd1750, %fd1749, %fd1669;
	add.f64 	%fd1751, %fd1750, %fd1669;
	sub.f64 	%fd1752, %fd1751, %fd1669;
	add.f64 	%fd1753, %fd1752, %fd1669;
	sub.f64 	%fd1754, %fd1753, %fd1669;
	add.f64 	%fd1755, %fd1754, %fd1669;
	sub.f64 	%fd1756, %fd1755, %fd1669;
	add.f64 	%fd1757, %fd1756, %fd1669;
	sub.f64 	%fd1758, %fd1757, %fd1669;
	add.f64 	%fd1759, %fd1758, %fd1669;
	sub.f64 	%fd1760, %fd1759, %fd1669;
	add.f64 	%fd1761, %fd1760, %fd1669;
	sub.f64 	%fd1762, %fd1761, %fd1669;
	add.f64 	%fd1763, %fd1762, %fd1669;
	sub.f64 	%fd1764, %fd1763, %fd1669;
	add.f64 	%fd1765, %fd1764, %fd1669;
	sub.f64 	%fd1766, %fd1765, %fd1669;
	add.f64 	%fd1767, %fd1766, %fd1669;
	sub.f64 	%fd1768, %fd1767, %fd1669;
	add.f64 	%fd1769, %fd1768, %fd1669;
	sub.f64 	%fd1770, %fd1769, %fd1669;
	add.s32 	%r37, %r36, %r20;
	ld.shared.f64 	%fd1771, [%r37];
	mul.f64 	%fd1772, %fd1667, %fd1771;
	add.f64 	%fd1773, %fd1770, %fd1772;
	add.f64 	%fd1774, %fd1773, %fd1772;
	sub.f64 	%fd1775, %fd1774, %fd1772;
	add.f64 	%fd1776, %fd1775, %fd1772;
	sub.f64 	%fd1777, %fd1776, %fd1772;
	add.f64 	%fd1778, %fd1777, %fd1772;
	sub.f64 	%fd1779, %fd1778, %fd1772;
	add.f64 	%fd1780, %fd1779, %fd1772;
	sub.f64 	%fd1781, %fd1780, %fd1772;
	add.f64 	%fd1782, %fd1781, %fd1772;
	sub.f64 	%fd1783, %fd1782, %fd1772;
	add.f64 	%fd1784, %fd1783, %fd1772;
	sub.f64 	%fd1785, %fd1784, %fd1772;
	add.f64 	%fd1786, %fd1785, %fd1772;
	sub.f64 	%fd1787, %fd1786, %fd1772;
	add.f64 	%fd1788, %fd1787, %fd1772;
	sub.f64 	%fd1789, %fd1788, %fd1772;
	add.f64 	%fd1790, %fd1789, %fd1772;
	sub.f64 	%fd1791, %fd1790, %fd1772;
	add.f64 	%fd1792, %fd1791, %fd1772;
	sub.f64 	%fd1793, %fd1792, %fd1772;
	add.f64 	%fd1794, %fd1793, %fd1772;
	sub.f64 	%fd1795, %fd1794, %fd1772;
	add.f64 	%fd1796, %fd1795, %fd1772;
	sub.f64 	%fd1797, %fd1796, %fd1772;
	add.f64 	%fd1798, %fd1797, %fd1772;
	sub.f64 	%fd1799, %fd1798, %fd1772;
	add.f64 	%fd1800, %fd1799, %fd1772;
	sub.f64 	%fd1801, %fd1800, %fd1772;
	add.f64 	%fd1802, %fd1801, %fd1772;
	sub.f64 	%fd1803, %fd1802, %fd1772;
	add.f64 	%fd1804, %fd1803, %fd1772;
	sub.f64 	%fd1805, %fd1804, %fd1772;
	add.f64 	%fd1806, %fd1805, %fd1772;
	sub.f64 	%fd1807, %fd1806, %fd1772;
	add.f64 	%fd1808, %fd1807, %fd1772;
	sub.f64 	%fd1809, %fd1808, %fd1772;
	add.f64 	%fd1810, %fd1809, %fd1772;
	sub.f64 	%fd1811, %fd1810, %fd1772;
	add.f64 	%fd1812, %fd1811, %fd1772;
	sub.f64 	%fd1813, %fd1812, %fd1772;
	add.f64 	%fd1814, %fd1813, %fd1772;
	sub.f64 	%fd1815, %fd1814, %fd1772;
	add.f64 	%fd1816, %fd1815, %fd1772;
	sub.f64 	%fd1817, %fd1816, %fd1772;
	add.f64 	%fd1818, %fd1817, %fd1772;
	sub.f64 	%fd1819, %fd1818, %fd1772;
	add.f64 	%fd1820, %fd1819, %fd1772;
	sub.f64 	%fd1821, %fd1820, %fd1772;
	add.f64 	%fd1822, %fd1821, %fd1772;
	sub.f64 	%fd1823, %fd1822, %fd1772;
	add.f64 	%fd1824, %fd1823, %fd1772;
	sub.f64 	%fd1825, %fd1824, %fd1772;
	add.f64 	%fd1826, %fd1825, %fd1772;
	sub.f64 	%fd1827, %fd1826, %fd1772;
	add.f64 	%fd1828, %fd1827, %fd1772;
	sub.f64 	%fd1829, %fd1828, %fd1772;
	add.f64 	%fd1830, %fd1829, %fd1772;
	sub.f64 	%fd1831, %fd1830, %fd1772;
	add.f64 	%fd1832, %fd1831, %fd1772;
	sub.f64 	%fd1833, %fd1832, %fd1772;
	add.f64 	%fd1834, %fd1833, %fd1772;
	sub.f64 	%fd1835, %fd1834, %fd1772;
	add.f64 	%fd1836, %fd1835, %fd1772;
	sub.f64 	%fd1837, %fd1836, %fd1772;
	add.f64 	%fd1838, %fd1837, %fd1772;
	sub.f64 	%fd1839, %fd1838, %fd1772;
	add.f64 	%fd1840, %fd1839, %fd1772;
	sub.f64 	%fd1841, %fd1840, %fd1772;
	add.f64 	%fd1842, %fd1841, %fd1772;
	sub.f64 	%fd1843, %fd1842, %fd1772;
	add.f64 	%fd1844, %fd1843, %fd1772;
	sub.f64 	%fd1845, %fd1844, %fd1772;
	add.f64 	%fd1846, %fd1845, %fd1772;
	sub.f64 	%fd1847, %fd1846, %fd1772;
	add.f64 	%fd1848, %fd1847, %fd1772;
	sub.f64 	%fd1849, %fd1848, %fd1772;
	add.f64 	%fd1850, %fd1849, %fd1772;
	sub.f64 	%fd1851, %fd1850, %fd1772;
	add.f64 	%fd1852, %fd1851, %fd1772;
	sub.f64 	%fd1853, %fd1852, %fd1772;
	add.f64 	%fd1854, %fd1853, %fd1772;
	sub.f64 	%fd1855, %fd1854, %fd1772;
	add.f64 	%fd1856, %fd1855, %fd1772;
	sub.f64 	%fd1857, %fd1856, %fd1772;
	add.f64 	%fd1858, %fd1857, %fd1772;
	sub.f64 	%fd1859, %fd1858, %fd1772;
	add.f64 	%fd1860, %fd1859, %fd1772;
	sub.f64 	%fd1861, %fd1860, %fd1772;
	add.f64 	%fd1862, %fd1861, %fd1772;
	sub.f64 	%fd1863, %fd1862, %fd1772;
	add.f64 	%fd1864, %fd1863, %fd1772;
	sub.f64 	%fd1865, %fd1864, %fd1772;
	add.f64 	%fd1866, %fd1865, %fd1772;
	sub.f64 	%fd1867, %fd1866, %fd1772;
	add.f64 	%fd1868, %fd1867, %fd1772;
	sub.f64 	%fd1869, %fd1868, %fd1772;
	add.f64 	%fd1870, %fd1869, %fd1772;
	sub.f64 	%fd1871, %fd1870, %fd1772;
	add.f64 	%fd1872, %fd1871, %fd1772;
	sub.f64 	%fd1873, %fd1872, %fd1772;
	ld.global.f64 	%fd1874, [%rd16];
	add.s64 	%rd36, %rd16, %rd32;
	ld.global.f64 	%fd1875, [%rd36];
	add.s32 	%r38, %r37, %r20;
	ld.shared.f64 	%fd1876, [%r38];
	mul.f64 	%fd1877, %fd1874, %fd1876;
	add.f64 	%fd1878, %fd1873, %fd1877;
	add.f64 	%fd1879, %fd1878, %fd1877;
	sub.f64 	%fd1880, %fd1879, %fd1877;
	add.f64 	%fd1881, %fd1880, %fd1877;
	sub.f64 	%fd1882, %fd1881, %fd1877;
	add.f64 	%fd1883, %fd1882, %fd1877;
	sub.f64 	%fd1884, %fd1883, %fd1877;
	add.f64 	%fd1885, %fd1884, %fd1877;
	sub.f64 	%fd1886, %fd1885, %fd1877;
	add.f64 	%fd1887, %fd1886, %fd1877;
	sub.f64 	%fd1888, %fd1887, %fd1877;
	add.f64 	%fd1889, %fd1888, %fd1877;
	sub.f64 	%fd1890, %fd1889, %fd1877;
	add.f64 	%fd1891, %fd1890, %fd1877;
	sub.f64 	%fd1892, %fd1891, %fd1877;
	add.f64 	%fd1893, %fd1892, %fd1877;
	sub.f64 	%fd1894, %fd1893, %fd1877;
	add.f64 	%fd1895, %fd1894, %fd1877;
	sub.f64 	%fd1896, %fd1895, %fd1877;
	add.f64 	%fd1897, %fd1896, %fd1877;
	sub.f64 	%fd1898, %fd1897, %fd1877;
	add.f64 	%fd1899, %fd1898, %fd1877;
	sub.f64 	%fd1900, %fd1899, %fd1877;
	add.f64 	%fd1901, %fd1900, %fd1877;
	sub.f64 	%fd1902, %fd1901, %fd1877;
	add.f64 	%fd1903, %fd1902, %fd1877;
	sub.f64 	%fd1904, %fd1903, %fd1877;
	add.f64 	%fd1905, %fd1904, %fd1877;
	sub.f64 	%fd1906, %fd1905, %fd1877;
	add.f64 	%fd1907, %fd1906, %fd1877;
	sub.f64 	%fd1908, %fd1907, %fd1877;
	add.f64 	%fd1909, %fd1908, %fd1877;
	sub.f64 	%fd1910, %fd1909, %fd1877;
	add.f64 	%fd1911, %fd1910, %fd1877;
	sub.f64 	%fd1912, %fd1911, %fd1877;
	add.f64 	%fd1913, %fd1912, %fd1877;
	sub.f64 	%fd1914, %fd1913, %fd1877;
	add.f64 	%fd1915, %fd1914, %fd1877;
	sub.f64 	%fd1916, %fd1915, %fd1877;
	add.f64 	%fd1917, %fd1916, %fd1877;
	sub.f64 	%fd1918, %fd1917, %fd1877;
	add.f64 	%fd1919, %fd1918, %fd1877;
	sub.f64 	%fd1920, %fd1919, %fd1877;
	add.f64 	%fd1921, %fd1920, %fd1877;
	sub.f64 	%fd1922, %fd1921, %fd1877;
	add.f64 	%fd1923, %fd1922, %fd1877;
	sub.f64 	%fd1924, %fd1923, %fd1877;
	add.f64 	%fd1925, %fd1924, %fd1877;
	sub.f64 	%fd1926, %fd1925, %fd1877;
	add.f64 	%fd1927, %fd1926, %fd1877;
	sub.f64 	%fd1928, %fd1927, %fd1877;
	add.f64 	%fd1929, %fd1928, %fd1877;
	sub.f64 	%fd1930, %fd1929, %fd1877;
	add.f64 	%fd1931, %fd1930, %fd1877;
	sub.f64 	%fd1932, %fd1931, %fd1877;
	add.f64 	%fd1933, %fd1932, %fd1877;
	sub.f64 	%fd1934, %fd1933, %fd1877;
	add.f64 	%fd1935, %fd1934, %fd1877;
	sub.f64 	%fd1936, %fd1935, %fd1877;
	add.f64 	%fd1937, %fd1936, %fd1877;
	sub.f64 	%fd1938, %fd1937, %fd1877;
	add.f64 	%fd1939, %fd1938, %fd1877;
	sub.f64 	%fd1940, %fd1939, %fd1877;
	add.f64 	%fd1941, %fd1940, %fd1877;
	sub.f64 	%fd1942, %fd1941, %fd1877;
	add.f64 	%fd1943, %fd1942, %fd1877;
	sub.f64 	%fd1944, %fd1943, %fd1877;
	add.f64 	%fd1945, %fd1944, %fd1877;
	sub.f64 	%fd1946, %fd1945, %fd1877;
	add.f64 	%fd1947, %fd1946, %fd1877;
	sub.f64 	%fd1948, %fd1947, %fd1877;
	add.f64 	%fd1949, %fd1948, %fd1877;
	sub.f64 	%fd1950, %fd1949, %fd1877;
	add.f64 	%fd1951, %fd1950, %fd1877;
	sub.f64 	%fd1952, %fd1951, %fd1877;
	add.f64 	%fd1953, %fd1952, %fd1877;
	sub.f64 	%fd1954, %fd1953, %fd1877;
	add.f64 	%fd1955, %fd1954, %fd1877;
	sub.f64 	%fd1956, %fd1955, %fd1877;
	add.f64 	%fd1957, %fd1956, %fd1877;
	sub.f64 	%fd1958, %fd1957, %fd1877;
	add.f64 	%fd1959, %fd1958, %fd1877;
	sub.f64 	%fd1960, %fd1959, %fd1877;
	add.f64 	%fd1961, %fd1960, %fd1877;
	sub.f64 	%fd1962, %fd1961, %fd1877;
	add.f64 	%fd1963, %fd1962, %fd1877;
	sub.f64 	%fd1964, %fd1963, %fd1877;
	add.f64 	%fd1965, %fd1964, %fd1877;
	sub.f64 	%fd1966, %fd1965, %fd1877;
	add.f64 	%fd1967, %fd1966, %fd1877;
	sub.f64 	%fd1968, %fd1967, %fd1877;
	add.f64 	%fd1969, %fd1968, %fd1877;
	sub.f64 	%fd1970, %fd1969, %fd1877;
	add.f64 	%fd1971, %fd1970, %fd1877;
	sub.f64 	%fd1972, %fd1971, %fd1877;
	add.f64 	%fd1973, %fd1972, %fd1877;
	sub.f64 	%fd1974, %fd1973, %fd1877;
	add.f64 	%fd1975, %fd1974, %fd1877;
	sub.f64 	%fd1976, %fd1975, %fd1877;
	add.f64 	%fd1977, %fd1976, %fd1877;
	sub.f64 	%fd1978, %fd1977, %fd1877;
	add.s32 	%r39, %r38, %r20;
	ld.shared.f64 	%fd1979, [%r39];
	mul.f64 	%fd1980, %fd1875, %fd1979;
	add.f64 	%fd1981, %fd1978, %fd1980;
	add.f64 	%fd1982, %fd1981, %fd1980;
	sub.f64 	%fd1983, %fd1982, %fd1980;
	add.f64 	%fd1984, %fd1983, %fd1980;
	sub.f64 	%fd1985, %fd1984, %fd1980;
	add.f64 	%fd1986, %fd1985, %fd1980;
	sub.f64 	%fd1987, %fd1986, %fd1980;
	add.f64 	%fd1988, %fd1987, %fd1980;
	sub.f64 	%fd1989, %fd1988, %fd1980;
	add.f64 	%fd1990, %fd1989, %fd1980;
	sub.f64 	%fd1991, %fd1990, %fd1980;
	add.f64 	%fd1992, %fd1991, %fd1980;
	sub.f64 	%fd1993, %fd1992, %fd1980;
	add.f64 	%fd1994, %fd1993, %fd1980;
	sub.f64 	%fd1995, %fd1994, %fd1980;
	add.f64 	%fd1996, %fd1995, %fd1980;
	sub.f64 	%fd1997, %fd1996, %fd1980;
	add.f64 	%fd1998, %fd1997, %fd1980;
	sub.f64 	%fd1999, %fd1998, %fd1980;
	add.f64 	%fd2000, %fd1999, %fd1980;
	sub.f64 	%fd2001, %fd2000, %fd1980;
	add.f64 	%fd2002, %fd2001, %fd1980;
	sub.f64 	%fd2003, %fd2002, %fd1980;
	add.f64 	%fd2004, %fd2003, %fd1980;
	sub.f64 	%fd2005, %fd2004, %fd1980;
	add.f64 	%fd2006, %fd2005, %fd1980;
	sub.f64 	%fd2007, %fd2006, %fd1980;
	add.f64 	%fd2008, %fd2007, %fd1980;
	sub.f64 	%fd2009, %fd2008, %fd1980;
	add.f64 	%fd2010, %fd2009, %fd1980;
	sub.f64 	%fd2011, %fd2010, %fd1980;
	add.f64 	%fd2012, %fd2011, %fd1980;
	sub.f64 	%fd2013, %fd2012, %fd1980;
	add.f64 	%fd2014, %fd2013, %fd1980;
	sub.f64 	%fd2015, %fd2014, %fd1980;
	add.f64 	%fd2016, %fd2015, %fd1980;
	sub.f64 	%fd2017, %fd2016, %fd1980;
	add.f64 	%fd2018, %fd2017, %fd1980;
	sub.f64 	%fd2019, %fd2018, %fd1980;
	add.f64 	%fd2020, %fd2019, %fd1980;
	sub.f64 	%fd2021, %fd2020, %fd1980;
	add.f64 	%fd2022, %fd2021, %fd1980;
	sub.f64 	%fd2023, %fd2022, %fd1980;
	add.f64 	%fd2024, %fd2023, %fd1980;
	sub.f64 	%fd2025, %fd2024, %fd1980;
	add.f64 	%fd2026, %fd2025, %fd1980;
	sub.f64 	%fd2027, %fd2026, %fd1980;
	add.f64 	%fd2028, %fd2027, %fd1980;
	sub.f64 	%fd2029, %fd2028, %fd1980;
	add.f64 	%fd2030, %fd2029, %fd1980;
	sub.f64 	%fd2031, %fd2030, %fd1980;
	add.f64 	%fd2032, %fd2031, %fd1980;
	sub.f64 	%fd2033, %fd2032, %fd1980;
	add.f64 	%fd2034, %fd2033, %fd1980;
	sub.f64 	%fd2035, %fd2034, %fd1980;
	add.f64 	%fd2036, %fd2035, %fd1980;
	sub.f64 	%fd2037, %fd2036, %fd1980;
	add.f64 	%fd2038, %fd2037, %fd1980;
	sub.f64 	%fd2039, %fd2038, %fd1980;
	add.f64 	%fd2040, %fd2039, %fd1980;
	sub.f64 	%fd2041, %fd2040, %fd1980;
	add.f64 	%fd2042, %fd2041, %fd1980;
	sub.f64 	%fd2043, %fd2042, %fd1980;
	add.f64 	%fd2044, %fd2043, %fd1980;
	sub.f64 	%fd2045, %fd2044, %fd1980;
	add.f64 	%fd2046, %fd2045, %fd1980;
	sub.f64 	%fd2047, %fd2046, %fd1980;
	add.f64 	%fd2048, %fd2047, %fd1980;
	sub.f64 	%fd2049, %fd2048, %fd1980;
	add.f64 	%fd2050, %fd2049, %fd1980;
	sub.f64 	%fd2051, %fd2050, %fd1980;
	add.f64 	%fd2052, %fd2051, %fd1980;
	sub.f64 	%fd2053, %fd2052, %fd1980;
	add.f64 	%fd2054, %fd2053, %fd1980;
	sub.f64 	%fd2055, %fd2054, %fd1980;
	add.f64 	%fd2056, %fd2055, %fd1980;
	sub.f64 	%fd2057, %fd2056, %fd1980;
	add.f64 	%fd2058, %fd2057, %fd1980;
	sub.f64 	%fd2059, %fd2058, %fd1980;
	add.f64 	%fd2060, %fd2059, %fd1980;
	sub.f64 	%fd2061, %fd2060, %fd1980;
	add.f64 	%fd2062, %fd2061, %fd1980;
	sub.f64 	%fd2063, %fd2062, %fd1980;
	add.f64 	%fd2064, %fd2063, %fd1980;
	sub.f64 	%fd2065, %fd2064, %fd1980;
	add.f64 	%fd2066, %fd2065, %fd1980;
	sub.f64 	%fd2067, %fd2066, %fd1980;
	add.f64 	%fd2068, %fd2067, %fd1980;
	sub.f64 	%fd2069, %fd2068, %fd1980;
	add.f64 	%fd2070, %fd2069, %fd1980;
	sub.f64 	%fd2071, %fd2070, %fd1980;
	add.f64 	%fd2072, %fd2071, %fd1980;
	sub.f64 	%fd2073, %fd2072, %fd1980;
	add.f64 	%fd2074, %fd2073, %fd1980;
	sub.f64 	%fd2075, %fd2074, %fd1980;
	add.f64 	%fd2076, %fd2075, %fd1980;
	sub.f64 	%fd2077, %fd2076, %fd1980;
	add.f64 	%fd2078, %fd2077, %fd1980;
	sub.f64 	%fd2079, %fd2078, %fd1980;
	add.f64 	%fd2080, %fd2079, %fd1980;
	sub.f64 	%fd2081, %fd2080, %fd1980;
	st.global.f64 	[%rd31], %fd2081;
	add.s32 	%r45, %r45, 8;
	add.s32 	%r44, %r44, 1;
	add.s32 	%r43, %r43, 1;
	setp.ne.s32 	%p2, %r43, 0;
	@%p2 bra 	$L__BB30_2;
$L__BB30_3:
	ret;

}
	// .globl	_Z20cu_mtxmq_integral_22PKdiS0_iPdiidd
.visible .entry _Z20cu_mtxmq_integral_22PKdiS0_iPdiidd(
	.param .u64 .ptr .align 1 _Z20cu_mtxmq_integral_22PKdiS0_iPdiidd_param_0,
	.param .u32 _Z20cu_mtxmq_integral_22PKdiS0_iPdiidd_param_1,
	.param .u64 .ptr .align 1 _Z20cu_mtxmq_integral_22PKdiS0_iPdiidd_param_2,
	.param .u32 _Z20cu_mtxmq_integral_22PKdiS0_iPdiidd_param_3,
	.param .u64 .ptr .align 1 _Z20cu_mtxmq_integral_22PKdiS0_iPdiidd_param_4,
	.param .u32 _Z20cu_mtxmq_integral_22PKdiS0_iPdiidd_param_5,
	.param .u32 _Z20cu_mtxmq_integral_22PKdiS0_iPdiidd_param_6,
	.param .f64 _Z20cu_mtxmq_integral_22PKdiS0_iPdiidd_param_7,
	.param .f64 _Z20cu_mtxmq_integral_22PKdiS0_iPdiidd_param_8
)
{
	.reg .pred 	%p<8>;
	.reg .b32 	%r<94>;
	.reg .b64 	%rd<41>;
	.reg .b64 	%fd<115>;

	ld.param.u64 	%rd2, [_Z20cu_mtxmq_integral_22PKdiS0_iPdiidd_param_0];
	ld.param.u32 	%r22, [_Z20cu_mtxmq_integral_22PKdiS0_iPdiidd_param_1];
	ld.param.u64 	%rd3, [_Z20cu_mtxmq_integral_22PKdiS0_iPdiidd_param_2];
	ld.param.u64 	%rd4, [_Z20cu_mtxmq_integral_22PKdiS0_iPdiidd_param_4];
	cvta.to.global.u64 	%rd5, %rd3;
	cvta.to.global.u64 	%rd1, %rd4;
	mov.u32 	%r25, %ctaid.x;
	mov.u32 	%r26, %ntid.x;
	mul.lo.s32 	%r1, %r25, %r26;
	mov.u32 	%r2, %tid.x;
	add.s32 	%r3, %r1, %r2;
	cvta.to.global.u64 	%rd6, %rd2;
	mul.wide.s32 	%rd7, %r3, 8;
	add.s64 	%rd8, %rd6, %rd7;
	ld.global.f64 	%fd1, [%rd8];
	mul.wide.s32 	%rd9, %r22, 8;
	add.s64 	%rd10, %rd8, %rd9;
	ld.global.f64 	%fd2, [%rd10];
	add.s64 	%rd11, %rd10, %rd9;
	ld.global.f64 	%fd3, [%rd11];
	add.s64 	%rd12, %rd11, %rd9;
	ld.global.f64 	%fd4, [%rd12];
	add.s64 	%rd13, %rd12, %rd9;
	ld.global.f64 	%fd5, [%rd13];
	add.s64 	%rd14, %rd13, %rd9;
	ld.global.f64 	%fd6, [%rd14];
	add.s64 	%rd15, %rd14, %rd9;
	ld.global.f64 	%fd7, [%rd15];
	add.s64 	%rd16, %rd15, %rd9;
	ld.global.f64 	%fd8, [%rd16];
	add.s64 	%rd17, %rd16, %rd9;
	ld.global.f64 	%fd9, [%rd17];
	add.s64 	%rd18, %rd17, %rd9;
	ld.global.f64 	%fd10, [%rd18];
	add.s64 	%rd19, %rd18, %rd9;
	ld.global.f64 	%fd11, [%rd19];
	add.s64 	%rd20, %rd19, %rd9;
	ld.global.f64 	%fd12, [%rd20];
	add.s64 	%rd21, %rd20, %rd9;
	ld.global.f64 	%fd13, [%rd21];
	add.s64 	%rd22, %rd21, %rd9;
	ld.global.f64 	%fd14, [%rd22];
	add.s64 	%rd23, %rd22, %rd9;
	ld.global.f64 	%fd15, [%rd23];
	add.s64 	%rd24, %rd23, %rd9;
	ld.global.f64 	%fd16, [%rd24];
	add.s64 	%rd25, %rd24, %rd9;
	ld.global.f64 	%fd17, [%rd25];
	add.s64 	%rd26, %rd25, %rd9;
	ld.global.f64 	%fd18, [%rd26];
	add.s64 	%rd27, %rd26, %rd9;
	ld.global.f64 	%fd19, [%rd27];
	add.s64 	%rd28, %rd27, %rd9;
	ld.global.f64 	%fd20, [%rd28];
	add.s64 	%rd29, %rd28, %rd9;
	ld.global.f64 	%fd21, [%rd29];
	add.s64 	%rd30, %rd29, %rd9;
	ld.global.f64 	%fd22, [%rd30];
	bar.sync 	0;
	mul.wide.u32 	%rd31, %r2, 8;
	add.s64 	%rd32, %rd5, %rd31;
	ld.global.f64 	%fd23, [%rd32];
	shl.b32 	%r27, %r2, 3;
	mov.u32 	%r28, Bs;
	add.s32 	%r29, %r28, %r27;
	st.shared.f64 	[%r29], %fd23;
	mul.wide.s32 	%rd33, %r26, 8;
	add.s64 	%rd34, %rd32, %rd33;
	ld.global.f64 	%fd24, [%rd34];
	shl.b32 	%r30, %r26, 3;
	add.s32 	%r31, %r29, %r30;
	st.shared.f64 	[%r31], %fd24;
	add.s64 	%rd35, %rd34, %rd33;
	ld.global.f64 	%fd25, [%rd35];
	add.s32 	%r32, %r31, %r30;
	st.shared.f64 	[%r32], %fd25;
	add.s64 	%rd36, %rd35, %rd33;
	ld.global.f64 	%fd26, [%rd36];
	add.s32 	%r33, %r32, %r30;
	st.shared.f64 	[%r33], %fd26;
	bar.sync 	0;
	mov.u32 	%r34, %nctaid.x;
	add.s32 	%r35, %r34, -1;
	setp.ge.u32 	%p1, %r25, %r35;
	@%p1 bra 	$L__BB31_4;
	ld.param.u32 	%r84, [_Z20cu_mtxmq_integral_22PKdiS0_iPdiidd_param_3];
	setp.lt.s32 	%p6, %r84, 1;
	@%p6 bra 	$L__BB31_7;
	ld.param.u32 	%r87, [_Z20cu_mtxmq_integral_22PKdiS0_iPdiidd_param_6];
	ld.param.u32 	%r85, [_Z20cu_mtxmq_integral_22PKdiS0_iPdiidd_param_3];
	mul.lo.s32 	%r89, %r85, %r3;
	neg.s32 	%r88, %r85;
	shl.b32 	%r6, %r87, 3;
	mov.u32 	%r90, Bs;
$L__BB31_3:
	ld.shared.f64 	%fd71, [%r90];
	fma.rn.f64 	%fd72, %fd1, %fd71, 0d0000000000000000;
	add.s32 	%r60, %r90, %r6;
	ld.shared.f64 	%fd73, [%r60];
	fma.rn.f64 	%fd74, %fd2, %fd73, %fd72;
	add.s32 	%r61, %r60, %r6;
	ld.shared.f64 	%fd75, [%r61];
	fma.rn.f64 	%fd76, %fd3, %fd75, %fd74;
	add.s32 	%r62, %r61, %r6;
	ld.shared.f64 	%fd77, [%r62];
	fma.rn.f64 	%fd78, %fd4, %fd77, %fd76;
	add.s32 	%r63, %r62, %r6;
	ld.shared.f64 	%fd79, [%r63];
	fma.rn.f64 	%fd80, %fd5, %fd79, %fd78;
	add.s32 	%r64, %r63, %r6;
	ld.shared.f64 	%fd81, [%r64];
	fma.rn.f64 	%fd82, %fd6, %fd81, %fd80;
	add.s32 	%r65, %r64, %r6;
	ld.shared.f64 	%fd83, [%r65];
	fma.rn.f64 	%fd84, %fd7, %fd83, %fd82;
	add.s32 	%r66, %r65, %r6;
	ld.shared.f64 	%fd85, [%r66];
	fma.rn.f64 	%fd86, %fd8, %fd85, %fd84;
	add.s32 	%r67, %r66, %r6;
	ld.shared.f64 	%fd87, [%r67];
	fma.rn.f64 	%fd88, %fd9, %fd87, %fd86;
	add.s32 	%r68, %r67, %r6;
	ld.shared.f64 	%fd89, [%r68];
	fma.rn.f64 	%fd90, %fd10, %fd89, %fd88;
	add.s32 	%r69, %r68, %r6;
	ld.shared.f64 	%fd91, [%r69];
	fma.rn.f64 	%fd92, %fd11, %fd91, %fd90;
	add.s32 	%r70, %r69, %r6;
	ld.shared.f64 	%fd93, [%r70];
	fma.rn.f64 	%fd94, %fd12, %fd93, %fd92;
	add.s32 	%r71, %r70, %r6;
	ld.shared.f64 	%fd95, [%r71];
	fma.rn.f64 	%fd96, %fd13, %fd95, %fd94;
	add.s32 	%r72, %r71, %r6;
	ld.shared.f64 	%fd97, [%r72];
	fma.rn.f64 	%fd98, %fd14, %fd97, %fd96;
	add.s32 	%r73, %r72, %r6;
	ld.shared.f64 	%fd99, [%r73];
	fma.rn.f64 	%fd100, %fd15, %fd99, %fd98;
	add.s32 	%r74, %r73, %r6;
	ld.shared.f64 	%fd101, [%r74];
	fma.rn.f64 	%fd102, %fd16, %fd101, %fd100;
	add.s32 	%r75, %r74, %r6;
	ld.shared.f64 	%fd103, [%r75];
	fma.rn.f64 	%fd104, %fd17, %fd103, %fd102;
	add.s32 	%r76, %r75, %r6;
	ld.shared.f64 	%fd105, [%r76];
	fma.rn.f64 	%fd106, %fd18, %fd105, %fd104;
	add.s32 	%r77, %r76, %r6;
	ld.shared.f64 	%fd107, [%r77];
	fma.rn.f64 	%fd108, %fd19, %fd107, %fd106;
	add.s32 	%r78, %r77, %r6;
	ld.shared.f64 	%fd109, [%r78];
	fma.rn.f64 	%fd110, %fd20, %fd109, %fd108;
	add.s32 	%r79, %r78, %r6;
	ld.shared.f64 	%fd111, [%r79];
	fma.rn.f64 	%fd112, %fd21, %fd111, %fd110;
	add.s32 	%r80, %r79, %r6;
	ld.shared.f64 	%fd113, [%r80];
	fma.rn.f64 	%fd114, %fd22, %fd113, %fd112;
	mul.wide.u32 	%rd39, %r89, 8;
	add.s64 	%rd40, %rd1, %rd39;
	st.global.f64 	[%rd40], %fd114;
	bar.sync 	0;
	add.s32 	%r90, %r90, 8;
	add.s32 	%r89, %r89, 1;
	add.s32 	%r88, %r88, 1;
	setp.eq.s32 	%p7, %r88, 0;
	@%p7 bra 	$L__BB31_7;
	bra.uni 	$L__BB31_3;
$L__BB31_4:
	ld.param.u32 	%r82, [_Z20cu_mtxmq_integral_22PKdiS0_iPdiidd_param_3];
	ld.param.u32 	%r81, [_Z20cu_mtxmq_integral_22PKdiS0_iPdiidd_param_1];
	sub.s32 	%r36, %r81, %r1;
	setp.ge.u32 	%p2, %r2, %r36;
	setp.lt.s32 	%p3, %r82, 1;
	or.pred  	%p4, %p2, %p3;
	@%p4 bra 	$L__BB31_7;
	ld.param.u32 	%r86, [_Z20cu_mtxmq_integral_22PKdiS0_iPdiidd_param_6];
	ld.param.u32 	%r83, [_Z20cu_mtxmq_integral_22PKdiS0_iPdiidd_param_3];
	mul.lo.s32 	%r92, %r83, %r3;
	neg.s32 	%r91, %r83;
	shl.b32 	%r15, %r86, 3;
	mov.u32 	%r93, Bs;
$L__BB31_6:
	ld.shared.f64 	%fd27, [%r93];
	fma.rn.f64 	%fd28, %fd1, %fd27, 0d0000000000000000;
	add.s32 	%r38, %r93, %r15;
	ld.shared.f64 	%fd29, [%r38];
	fma.rn.f64 	%fd30, %fd2, %fd29, %fd28;
	add.s32 	%r39, %r38, %r15;
	ld.shared.f64 	%fd31, [%r39];
	fma.rn.f64 	%fd32, %fd3, %fd31, %fd30;
	add.s32 	%r40, %r39, %r15;
	ld.shared.f64 	%fd33, [%r40];
	fma.rn.f64 	%fd34, %fd4, %fd33, %fd32;
	add.s32 	%r41, %r40, %r15;
	ld.shared.f64 	%fd35, [%r41];
	fma.rn.f64 	%fd36, %fd5, %fd35, %fd34;
	add.s32 	%r42, %r41, %r15;
	ld.shared.f64 	%fd37, [%r42];
	fma.rn.f64 	%fd38, %fd6, %fd37, %fd36;
	add.s32 	%r43, %r42, %r15;
	ld.shared.f64 	%fd39, [%r43];
	fma.rn.f64 	%fd40, %fd7, %fd39, %fd38;
	add.s32 	%r44, %r43, %r15;
	ld.shared.f64 	%fd41, [%r44];
	fma.rn.f64 	%fd42, %fd8, %fd41, %fd40;
	add.s32 	%r45, %r44, %r15;
	ld.shared.f64 	%fd43, [%r45];
	fma.rn.f64 	%fd44, %fd9, %fd43, %fd42;
	add.s32 	%r46, %r45, %r15;
	ld.shared.f64 	%fd45, [%r46];
	fma.rn.f64 	%fd46, %fd10, %fd45, %fd44;
	add.s32 	%r47, %r46, %r15;
	ld.shared.f64 	%fd47, [%r47];
	fma.rn.f64 	%fd48, %fd11, %fd47, %fd46;
	add.s32 	%r48, %r47, %r15;
	ld.shared.f64 	%fd49, [%r48];
	fma.rn.f64 	%fd50, %fd12, %fd49, %fd48;
	add.s32 	%r49, %r48, %r15;
	ld.shared.f64 	%fd51, [%r49];
	fma.rn.f64 	%fd52, %fd13, %fd51, %fd50;
	add.s32 	%r50, %r49, %r15;
	ld.shared.f64 	%fd53, [%r50];
	fma.rn.f64 	%fd54, %fd14, %fd53, %fd52;
	add.s32 	%r51, %r50, %r15;
	ld.shared.f64 	%fd55, [%r51];
	fma.rn.f64 	%fd56, %fd15, %fd55, %fd54;
	add.s32 	%r52, %r51, %r15;
	ld.shared.f64 	%fd57, [%r52];
	fma.rn.f64 	%fd58, %fd16, %fd57, %fd56;
	add.s32 	%r53, %r52, %r15;
	ld.shared.f64 	%fd59, [%r53];
	fma.rn.f64 	%fd60, %fd17, %fd59, %fd58;
	add.s32 	%r54, %r53, %r15;
	ld.shared.f64 	%fd61, [%r54];
	fma.rn.f64 	%fd62, %fd18, %fd61, %fd60;
	add.s32 	%r55, %r54, %r15;
	ld.shared.f64 	%fd63, [%r55];
	fma.rn.f64 	%fd64, %fd19, %fd63, %fd62;
	add.s32 	%r56, %r55, %r15;
	ld.shared.f64 	%fd65, [%r56];
	fma.rn.f64 	%fd66, %fd20, %fd65, %fd64;
	add.s32 	%r57, %r56, %r15;
	ld.shared.f64 	%fd67, [%r57];
	fma.rn.f64 	%fd68, %fd21, %fd67, %fd66;
	add.s32 	%r58, %r57, %r15;
	ld.shared.f64 	%fd69, [%r58];
	fma.rn.f64 	%fd70, %fd22, %fd69, %fd68;
	mul.wide.u32 	%rd37, %r92, 8;
	add.s64 	%rd38, %rd1, %rd37;
	st.global.f64 	[%rd38], %fd70;
	bar.sync 	0;
	add.s32 	%r93, %r93, 8;
	add.s32 	%r92, %r92, 1;
	add.s32 	%r91, %r91, 1;
	setp.ne.s32 	%p5, %r91, 0;
	@%p5 bra 	$L__BB31_6;
$L__BB31_7:
	ret;

}
	// .globl	_Z20cu_mtxmq_integral_24PKdiS0_iPdiidd
.visible .entry _Z20cu_mtxmq_integral_24PKdiS0_iPdiidd(
	.param .u64 .ptr .align 1 _Z20cu_mtxmq_integral_24PKdiS0_iPdiidd_param_0,
	.param .u32 _Z20cu_mtxmq_integral_24PKdiS0_iPdiidd_param_1,
	.param .u64 .ptr .align 1 _Z20cu_mtxmq_integral_24PKdiS0_iPdiidd_param_2,
	.param .u32 _Z20cu_mtxmq_integral_24PKdiS0_iPdiidd_param_3,
	.param .u64 .ptr .align 1 _Z20cu_mtxmq_integral_24PKdiS0_iPdiidd_param_4,
	.param .u32 _Z20cu_mtxmq_integral_24PKdiS0_iPdiidd_param_5,
	.param .u32 _Z20cu_mtxmq_integral_24PKdiS0_iPdiidd_param_6,
	.param .f64 _Z20cu_mtxmq_integral_24PKdiS0_iPdiidd_param_7,
	.param .f64 _Z20cu_mtxmq_integral_24PKdiS0_iPdiidd_param_8
)
{
	.reg .pred 	%p<8>;
	.reg .b32 	%r<98>;
	.reg .b64 	%rd<43>;
	.reg .b64 	%fd<125>;

	ld.param.u64 	%rd2, [_Z20cu_mtxmq_integral_24PKdiS0_iPdiidd_param_0];
	ld.param.u32 	%r22, [_Z20cu_mtxmq_integral_24PKdiS0_iPdiidd_param_1];
	ld.param.u64 	%rd3, [_Z20cu_mtxmq_integral_24PKdiS0_iPdiidd_param_2];
	ld.param.u64 	%rd4, [_Z20cu_mtxmq_integral_24PKdiS0_iPdiidd_param_4];
	cvta.to.global.u64 	%rd5, %rd3;
	cvta.to.global.u64 	%rd1, %rd4;
	mov.u32 	%r25, %ctaid.x;
	mov.u32 	%r26, %ntid.x;
	mul.lo.s32 	%r1, %r25, %r26;
	mov.u32 	%r2, %tid.x;
	add.s32 	%r3, %r1, %r2;
	cvta.to.global.u64 	%rd6, %rd2;
	mul.wide.s32 	%rd7, %r3, 8;
	add.s64 	%rd8, %rd6, %rd7;
	ld.global.f64 	%fd1, [%rd8];
	mul.wide.s32 	%rd9, %r22, 8;
	add.s64 	%rd10, %rd8, %rd9;
	ld.global.f64 	%fd2, [%rd10];
	add.s64 	%rd11, %rd10, %rd9;
	ld.global.f64 	%fd3, [%rd11];
	add.s64 	%rd12, %rd11, %rd9;
	ld.global.f64 	%fd4, [%rd12];
	add.s64 	%rd13, %rd12, %rd9;
	ld.global.f64 	%fd5, [%rd13];
	add.s64 	%rd14, %rd13, %rd9;
	ld.global.f64 	%fd6, [%rd14];
	add.s64 	%rd15, %rd14, %rd9;
	ld.global.f64 	%fd7, [%rd15];
	add.s64 	%rd16, %rd15, %rd9;
	ld.global.f64 	%fd8, [%rd16];
	add.s64 	%rd17, %rd16, %rd9;
	ld.global.f64 	%fd9, [%rd17];
	add.s64 	%rd18, %rd17, %rd9;
	ld.global.f64 	%fd10, [%rd18];
	add.s64 	%rd19, %rd18, %rd9;
	ld.global.f64 	%fd11, [%rd19];
	add.s64 	%rd20, %rd19, %rd9;
	ld.global.f64 	%fd12, [%rd20];
	add.s64 	%rd21, %rd20, %rd9;
	ld.global.f64 	%fd13, [%rd21];
	add.s64 	%rd22, %rd21, %rd9;
	ld.global.f64 	%fd14, [%rd22];
	add.s64 	%rd23, %rd22, %rd9;
	ld.global.f64 	%fd15, [%rd23];
	add.s64 	%rd24, %rd23, %rd9;
	ld.global.f64 	%fd16, [%rd24];
	add.s64 	%rd25, %rd24, %rd9;
	ld.global.f64 	%fd17, [%rd25];
	add.s64 	%rd26, %rd25, %rd9;
	ld.global.f64 	%fd18, [%rd26];
	add.s64 	%rd27, %rd26, %rd9;
	ld.global.f64 	%fd19, [%rd27];
	add.s64 	%rd28, %rd27, %rd9;
	ld.global.f64 	%fd20, [%rd28];
	add.s64 	%rd29, %rd28, %rd9;
	ld.global.f64 	%fd21, [%rd29];
	add.s64 	%rd30, %rd29, %rd9;
	ld.global.f64 	%fd22, [%rd30];
	add.s64 	%rd31, %rd30, %rd9;
	ld.global.f64 	%fd23, [%rd31];
	add.s64 	%rd32, %rd31, %rd9;
	ld.global.f64 	%fd24, [%rd32];
	bar.sync 	0;
	mul.wide.u32 	%rd33, %r2, 8;
	add.s64 	%rd34, %rd5, %rd33;
	ld.global.f64 	%fd25, [%rd34];
	shl.b32 	%r27, %r2, 3;
	mov.u32 	%r28, Bs;
	add.s32 	%r29, %r28, %r27;
	st.shared.f64 	[%r29], %fd25;
	mul.wide.s32 	%rd35, %r26, 8;
	add.s64 	%rd36, %rd34, %rd35;
	ld.global.f64 	%fd26, [%rd36];
	shl.b32 	%r30, %r26, 3;
	add.s32 	%r31, %r29, %r30;
	st.shared.f64 	[%r31], %fd26;
	add.s64 	%rd37, %rd36, %rd35;
	ld.global.f64 	%fd27, [%rd37];
	add.s32 	%r32, %r31, %r30;
	st.shared.f64 	[%r32], %fd27;
	add.s64 	%rd38, %rd37, %rd35;
	ld.global.f64 	%fd28, [%rd38];
	add.s32 	%r33, %r32, %r30;
	st.shared.f64 	[%r33], %fd28;
	bar.sync 	0;
	mov.u32 	%r34, %nctaid.x;
	add.s32 	%r35, %r34, -1;
	setp.ge.u32 	%p1, %r25, %r35;
	@%p1 bra 	$L__BB32_4;
	ld.param.u32 	%r88, [_Z20cu_mtxmq_integral_24PKdiS0_iPdiidd_param_3];
	setp.lt.s32 	%p6, %r88, 1;
	@%p6 bra 	$L__BB32_7;
	ld.param.u32 	%r91, [_Z20cu_mtxmq_integral_24PKdiS0_iPdiidd_param_6];
	ld.param.u32 	%r89, [_Z20cu_mtxmq_integral_24PKdiS0_iPdiidd_param_3];
	mul.lo.s32 	%r93, %r89, %r3;
	neg.s32 	%r92, %r89;
	shl.b32 	%r6, %r91, 3;
	mov.u32 	%r94, Bs;
$L__BB32_3:
	ld.shared.f64 	%fd77, [%r94];
	fma.rn.f64 	%fd78, %fd1, %fd77, 0d0000000000000000;
	add.s32 	%r62, %r94, %r6;
	ld.shared.f64 	%fd79, [%r62];
	fma.rn.f64 	%fd80, %fd2, %fd79, %fd78;
	add.s32 	%r63, %r62, %r6;
	ld.shared.f64 	%fd81, [%r63];
	fma.rn.f64 	%fd82, %fd3, %fd81, %fd80;
	add.s32 	%r64, %r63, %r6;
	ld.shared.f64 	%fd83, [%r64];
	fma.rn.f64 	%fd84, %fd4, %fd83, %fd82;
	add.s32 	%r65, %r64, %r6;
	ld.shared.f64 	%fd85, [%r65];
	fma.rn.f64 	%fd86, %fd5, %fd85, %fd84;
	add.s32 	%r66, %r65, %r6;
	ld.shared.f64 	%fd87, [%r66];
	fma.rn.f64 	%fd88, %fd6, %fd87, %fd86;
	add.s32 	%r67, %r66, %r6;
	ld.shared.f64 	%fd89, [%r67];
	fma.rn.f64 	%fd90, %fd7, %fd89, %fd88;
	add.s32 	%r68, %r67, %r6;
	ld.shared.f64 	%fd91, [%r68];
	fma.rn.f64 	%fd92, %fd8, %fd91, %fd90;
	add.s32 	%r69, %r68, %r6;
	ld.shared.f64 	%fd93, [%r69];
	fma.rn.f64 	%fd94, %fd9, %fd93, %fd92;
	add.s32 	%r70, %r69, %r6;
	ld.shared.f64 	%fd95, [%r70];
	fma.rn.f64 	%fd96, %fd10, %fd95, %fd94;
	add.s32 	%r71, %r70, %r6;
	ld.shared.f64 	%fd97, [%r71];
	fma.rn.f64 	%fd98, %fd11, %fd97, %fd96;
	add.s32 	%r72, %r71, %r6;
	ld.shared.f64 	%fd99, [%r72];
	fma.rn.f64 	%fd100, %fd12, %fd99, %fd98;
	add.s32 	%r73, %r72, %r6;
	ld.shared.f64 	%fd101, [%r73];
	fma.rn.f64 	%fd102, %fd13, %fd101, %fd100;
	add.s32 	%r74, %r73, %r6;
	ld.shared.f64 	%fd103, [%r74];
	fma.rn.f64 	%fd104, %fd14, %fd103, %fd102;
	add.s32 	%r75, %r74, %r6;
	ld.shared.f64 	%fd105, [%r75];
	fma.rn.f64 	%fd106, %fd15, %fd105, %fd104;
	add.s32 	%r76, %r75, %r6;
	ld.shared.f64 	%fd107, [%r76];
	fma.rn.f64 	%fd108, %fd16, %fd107, %fd106;
	add.s32 	%r77, %r76, %r6;
	ld.shared.f64 	%fd109, [%r77];
	fma.rn.f64 	%fd110, %fd17, %fd109, %fd108;
	add.s32 	%r78, %r77, %r6;
	ld.shared.f64 	%fd111, [%r78];
	fma.rn.f64 	%fd112, %fd18, %fd111, %fd110;
	add.s32 	%r79, %r78, %r6;
	ld.shared.f64 	%fd113, [%r79];
	fma.rn.f64 	%fd114, %fd19, %fd113, %fd112;
	add.s32 	%r80, %r79, %r6;
	ld.shared.f64 	%fd115, [%r80];
	fma.rn.f64 	%fd116, %fd20, %fd115, %fd114;
	add.s32 	%r81, %r80, %r6;
	ld.shared.f64 	%fd117, [%r81];
	fma.rn.f64 	%fd118, %fd21, %fd117, %fd116;
	add.s32 	%r82, %r81, %r6;
	ld.shared.f64 	%fd119, [%r82];
	fma.rn.f64 	%fd120, %fd22, %fd119, %fd118;
	add.s32 	%r83, %r82, %r6;
	ld.shared.f64 	%fd121, [%r83];
	fma.rn.f64 	%fd122, %fd23, %fd121, %fd120;
	add.s32 	%r84, %r83, %r6;
	ld.shared.f64 	%fd123, [%r84];
	fma.rn.f64 	%fd124, %fd24, %fd123, %fd122;
	mul.wide.u32 	%rd41, %r93, 8;
	add.s64 	%rd42, %rd1, %rd41;
	st.global.f64 	[%rd42], %fd124;
	bar.sync 	0;
	add.s32 	%r94, %r94, 8;
	add.s32 	%r93, %r93, 1;
	add.s32 	%r92, %r92, 1;
	setp.eq.s32 	%p7, %r92, 0;
	@%p7 bra 	$L__BB32_7;
	bra.uni 	$L__BB32_3;
$L__BB32_4:
	ld.param.u32 	%r86, [_Z20cu_mtxmq_integral_24PKdiS0_iPdiidd_param_3];
	ld.param.u32 	%r85, [_Z20cu_mtxmq_integral_24PKdiS0_iPdiidd_param_1];
	sub.s32 	%r36, %r85, %r1;
	setp.ge.u32 	%p2, %r2, %r36;
	setp.lt.s32 	%p3, %r86, 1;
	or.pred  	%p4, %p2, %p3;
	@%p4 bra 	$L__BB32_7;
	ld.param.u32 	%r90, [_Z20cu_mtxmq_integral_24PKdiS0_iPdiidd_param_6];
	ld.param.u32 	%r87, [_Z20cu_mtxmq_integral_24PKdiS0_iPdiidd_param_3];
	mul.lo.s32 	%r96, %r87, %r3;
	neg.s32 	%r95, %r87;
	shl.b32 	%r15, %r90, 3;
	mov.u32 	%r97, Bs;
$L__BB32_6:
	ld.shared.f64 	%fd29, [%r97];
	fma.rn.f64 	%fd30, %fd1, %fd29, 0d0000000000000000;
	add.s32 	%r38, %r97, %r15;
	ld.shared.f64 	%fd31, [%r38];
	fma.rn.f64 	%fd32, %fd2, %fd31, %fd30;
	add.s32 	%r39, %r38, %r15;
	ld.shared.f64 	%fd33, [%r39];
	fma.rn.f64 	%fd34, %fd3, %fd33, %fd32;
	add.s32 	%r40, %r39, %r15;
	ld.shared.f64 	%fd35, [%r40];
	fma.rn.f64 	%fd36, %fd4, %fd35, %fd34;
	add.s32 	%r41, %r40, %r15;
	ld.shared.f64 	%fd37, [%r41];
	fma.rn.f64 	%fd38, %fd5, %fd37, %fd36;
	add.s32 	%r42, %r41, %r15;
	ld.shared.f64 	%fd39, [%r42];
	fma.rn.f64 	%fd40, %fd6, %fd39, %fd38;
	add.s32 	%r43, %r42, %r15;
	ld.shared.f64 	%fd41, [%r43];
	fma.rn.f64 	%fd42, %fd7, %fd41, %fd40;
	add.s32 	%r44, %r43, %r15;
	ld.shared.f64 	%fd43, [%r44];
	fma.rn.f64 	%fd44, %fd8, %fd43, %fd42;
	add.s32 	%r45, %r44, %r15;
	ld.shared.f64 	%fd45, [%r45];
	fma.rn.f64 	%fd46, %fd9, %fd45, %fd44;
	add.s32 	%r46, %r45, %r15;
	ld.shared.f64 	%fd47, [%r46];
	fma.rn.f64 	%fd48, %fd10, %fd47, %fd46;
	add.s32 	%r47, %r46, %r15;
	ld.shared.f64 	%fd49, [%r47];
	fma.rn.f64 	%fd50, %fd11, %fd49, %fd48;
	add.s32 	%r48, %r47, %r15;
	ld.shared.f64 	%fd51, [%r48];
	fma.rn.f64 	%fd52, %fd12, %fd51, %fd50;
	add.s32 	%r49, %r48, %r15;
	ld.shared.f64 	%fd53, [%r49];
	fma.rn.f64 	%fd54, %fd13, %fd53, %fd52;
	add.s32 	%r50, %r49, %r15;
	ld.shared.f64 	%fd55, [%r50];
	fma.rn.f64 	%fd56, %fd14, %fd55, %fd54;
	add.s32 	%r51, %r50, %r15;
	ld.shared.f64 	%fd57, [%r51];
	fma.rn.f64 	%fd58, %fd15, %fd57, %fd56;
	add.s32 	%r52, %r51, %r15;
	ld.shared.f64 	%fd59, [%r52];
	fma.rn.f64 	%fd60, %fd16, %fd59, %fd58;
	add.s32 	%r53, %r52, %r15;
	ld.shared.f64 	%fd61, [%r53];
	fma.rn.f64 	%fd62, %fd17, %fd61, %fd60;
	add.s32 	%r54, %r53, %r15;
	ld.shared.f64 	%fd63, [%r54];
	fma.rn.f64 	%fd64, %fd18, %fd63, %fd62;
	add.s32 	%r55, %r54, %r15;
	ld.shared.f64 	%fd65, [%r55];
	fma.rn.f64 	%fd66, %fd19, %fd65, %fd64;
	add.s32 	%r56, %r55, %r15;
	ld.shared.f64 	%fd67, [%r56];
	fma.rn.f64 	%fd68, %fd20, %fd67, %fd66;
	add.s32 	%r57, %r56, %r15;
	ld.shared.f64 	%fd69, [%r57];
	fma.rn.f64 	%fd70, %fd21, %fd69, %fd68;
	add.s32 	%r58, %r57, %r15;
	ld.shared.f64 	%fd71, [%r58];
	fma.rn.f64 	%fd72, %fd22, %fd71, %fd70;
	add.s32 	%r59, %r58, %r15;
	ld.shared.f64 	%fd73, [%r59];
	fma.rn.f64 	%fd74, %fd23, %fd73, %fd72;
	add.s32 	%r60, %r59, %r15;
	ld.shared.f64 	%fd75, [%r60];
	fma.rn.f64 	%fd76, %fd24, %fd75, %fd74;
	mul.wide.u32 	%rd39, %r96, 8;
	add.s64 	%rd40, %rd1, %rd39;
	st.global.f64 	[%rd40], %fd76;
	bar.sync 	0;
	add.s32 	%r97, %r97, 8;
	add.s32 	%r96, %r96, 1;
	add.s32 	%r95, %r95, 1;
	setp.ne.s32 	%p5, %r95, 0;
	@%p5 bra 	$L__BB32_6;
$L__BB32_7:
	ret;

}
	// .globl	_Z20cu_mtxmq_integral_26PKdiS0_iPdiidd
.visible .entry _Z20cu_mtxmq_integral_26PKdiS0_iPdiidd(
	.param .u64 .ptr .align 1 _Z20cu_mtxmq_integral_26PKdiS0_iPdiidd_param_0,
	.param .u32 _Z20cu_mtxmq_integral_26PKdiS0_iPdiidd_param_1,
	.param .u64 .ptr .align 1 _Z20cu_mtxmq_integral_26PKdiS0_iPdiidd_param_2,
	.param .u32 _Z20cu_mtxmq_integral_26PKdiS0_iPdiidd_param_3,
	.param .u64 .ptr .align 1 _Z20cu_mtxmq_integral_26PKdiS0_iPdiidd_param_4,
	.param .u32 _Z20cu_mtxmq_integral_26PKdiS0_iPdiidd_param_5,
	.param .u32 _Z20cu_mtxmq_integral_26PKdiS0_iPdiidd_param_6,
	.param .f64 _Z20cu_mtxmq_integral_26PKdiS0_iPdiidd_param_7,
	.param .f64 _Z20cu_mtxmq_integral_26PKdiS0_iPdiidd_param_8
)
{
	.reg .pred 	%p<8>;
	.reg .b32 	%r<102>;
	.reg .b64 	%rd<48>;
	.reg .b64 	%fd<135>;

	ld.param.u64 	%rd2, [_Z20cu_mtxmq_integral_26PKdiS0_iPdiidd_param_0];
	ld.param.u32 	%r20, [_Z20cu_mtxmq_integral_26PKdiS0_iPdiidd_param_1];
	ld.param.u64 	%rd3, [_Z20cu_mtxmq_integral_26PKdiS0_iPdiidd_param_2];
	cvta.to.global.u64 	%rd4, %rd3;
	mov.u32 	%r23, %ctaid.x;
	mov.u32 	%r24, %ntid.x;
	mul.lo.s32 	%r1, %r23, %r24;
	mov.u32 	%r2, %tid.x;
	add.s32 	%r3, %r1, %r2;
	cvta.to.global.u64 	%rd5, %rd2;
	mul.wide.s32 	%rd6, %r3, 8;
	add.s64 	%rd7, %rd5, %rd6;
	ld.global.f64 	%fd1, [%rd7];
	mul.wide.s32 	%rd8, %r20, 8;
	add.s64 	%rd9, %rd7, %rd8;
	ld.global.f64 	%fd2, [%rd9];
	add.s64 	%rd10, %rd9, %rd8;
	ld.global.f64 	%fd3, [%rd10];
	add.s64 	%rd11, %rd10, %rd8;
	ld.global.f64 	%fd4, [%rd11];
	add.s64 	%rd12, %rd11, %rd8;
	ld.global.f64 	%fd5, [%rd12];
	add.s64 	%rd13, %rd12, %rd8;
	ld.global.f64 	%fd6, [%rd13];
	add.s64 	%rd14, %rd13, %rd8;
	ld.global.f64 	%fd7, [%rd14];
	add.s64 	%rd15, %rd14, %rd8;
	ld.global.f64 	%fd8, [%rd15];
	add.s64 	%rd16, %rd15, %rd8;
	ld.global.f64 	%fd9, [%rd16];
	add.s64 	%rd17, %rd16, %rd8;
	ld.global.f64 	%fd10, [%rd17];
	add.s64 	%rd18, %rd17, %rd8;
	ld.global.f64 	%fd11, [%rd18];
	add.s64 	%rd19, %rd18, %rd8;
	ld.global.f64 	%fd12, [%rd19];
	add.s64 	%rd20, %rd19, %rd8;
	ld.global.f64 	%fd13, [%rd20];
	add.s64 	%rd21, %rd20, %rd8;
	ld.global.f64 	%fd14, [%rd21];
	add.s64 	%rd22, %rd21, %rd8;
	ld.global.f64 	%fd15, [%rd22];
	add.s64 	%rd23, %rd22, %rd8;
	ld.global.f64 	%fd16, [%rd23];
	add.s64 	%rd24, %rd23, %rd8;
	ld.global.f64 	%fd17, [%rd24];
	add.s64 	%rd25, %rd24, %rd8;
	ld.global.f64 	%fd18, [%rd25];
	add.s64 	%rd26, %rd25, %rd8;
	ld.global.f64 	%fd19, [%rd26];
	add.s64 	%rd27, %rd26, %rd8;
	ld.global.f64 	%fd20, [%rd27];
	add.s64 	%rd28, %rd27, %rd8;
	ld.global.f64 	%fd21, [%rd28];
	add.s64 	%rd29, %rd28, %rd8;
	ld.global.f64 	%fd22, [%rd29];
	add.s64 	%rd30, %rd29, %rd8;
	ld.global.f64 	%fd23, [%rd30];
	add.s64 	%rd31, %rd30, %rd8;
	ld.global.f64 	%fd24, [%rd31];
	add.s64 	%rd32, %rd31, %rd8;
	ld.global.f64 	%fd25, [%rd32];
	add.s64 	%rd33, %rd32, %rd8;
	ld.global.f64 	%fd26, [%rd33];
	bar.sync 	0;
	mul.wide.u32 	%rd34, %r2, 8;
	add.s64 	%rd35, %rd4, %rd34;
	ld.global.f64 	%fd27, [%rd35];
	shl.b32 	%r25, %r2, 3;
	mov.u32 	%r26, Bs;
	add.s32 	%r27, %r26, %r25;
	st.shared.f64 	[%r27], %fd27;
	mul.wide.s32 	%rd36, %r24, 8;
	add.s64 	%rd37, %rd35, %rd36;
	ld.global.f64 	%fd28, [%rd37];
	shl.b32 	%r28, %r24, 3;
	add.s32 	%r29, %r27, %r28;
	st.shared.f64 	[%r29], %fd28;
	add.s64 	%rd38, %rd37, %rd36;
	ld.global.f64 	%fd29, [%rd38];
	add.s32 	%r30, %r29, %r28;
	st.shared.f64 	[%r30], %fd29;
	add.s64 	%rd39, %rd38, %rd36;
	ld.global.f64 	%fd30, [%rd39];
	add.s32 	%r31, %r30, %r28;
	st.shared.f64 	[%r31], %fd30;
	bar.sync 	0;
	mov.u32 	%r32, %nctaid.x;
	add.s32 	%r33, %r32, -1;
	setp.ge.u32 	%p1, %r23, %r33;
	@%p1 bra 	$L__BB33_4;
	ld.param.u32 	%r92, [_Z20cu_mtxmq_integral_26PKdiS0_iPdiidd_param_3];
	setp.lt.s32 	%p6, %r92, 1;
	@%p6 bra 	$L__BB33_7;
	ld.param.u32 	%r93, [_Z20cu_mtxmq_integral_26PKdiS0_iPdiidd_param_3];
	mul.lo.s32 	%r97, %r93, %r3;
	neg.s32 	%r96, %r93;
	mov.u32 	%r98, Bs;
$L__BB33_3:
	ld.param.u32 	%r95, [_Z20cu_mtxmq_integral_26PKdiS0_iPdiidd_param_6];
	ld.param.u64 	%rd47, [_Z20cu_mtxmq_integral_26PKdiS0_iPdiidd_param_4];
	ld.shared.f64 	%fd83, [%r98];
	fma.rn.f64 	%fd84, %fd1, %fd83, 0d0000000000000000;
	shl.b32 	%r63, %r95, 3;
	add.s32 	%r64, %r98, %r63;
	ld.shared.f64 	%fd85, [%r64];
	fma.rn.f64 	%fd86, %fd2, %fd85, %fd84;
	add.s32 	%r65, %r64, %r63;
	ld.shared.f64 	%fd87, [%r65];
	fma.rn.f64 	%fd88, %fd3, %fd87, %fd86;
	add.s32 	%r66, %r65, %r63;
	ld.shared.f64 	%fd89, [%r66];
	fma.rn.f64 	%fd90, %fd4, %fd89, %fd88;
	add.s32 	%r67, %r66, %r63;
	ld.shared.f64 	%fd91, [%r67];
	fma.rn.f64 	%fd92, %fd5, %fd91, %fd90;
	add.s32 	%r68, %r67, %r63;
	ld.shared.f64 	%fd93, [%r68];
	fma.rn.f64 	%fd94, %fd6, %fd93, %fd92;
	add.s32 	%r69, %r68, %r63;
	ld.shared.f64 	%fd95, [%r69];
	fma.rn.f64 	%fd96, %fd7, %fd95, %fd94;
	add.s32 	%r70, %r69, %r63;
	ld.shared.f64 	%fd97, [%r70];
	fma.rn.f64 	%fd98, %fd8, %fd97, %fd96;
	add.s32 	%r71, %r70, %r63;
	ld.shared.f64 	%fd99, [%r71];
	fma.rn.f64 	%fd100, %fd9, %fd99, %fd98;
	add.s32 	%r72, %r71, %r63;
	ld.shared.f64 	%fd101, [%r72];
	fma.rn.f64 	%fd102, %fd10, %fd101, %fd100;
	add.s32 	%r73, %r72, %r63;
	ld.shared.f64 	%fd103, [%r73];
	fma.rn.f64 	%fd104, %fd11, %fd103, %fd102;
	add.s32 	%r74, %r73, %r63;
	ld.shared.f64 	%fd105, [%r74];
	fma.rn.f64 	%fd106, %fd12, %fd105, %fd104;
	add.s32 	%r75, %r74, %r63;
	ld.shared.f64 	%fd107, [%r75];
	fma.rn.f64 	%fd108, %fd13, %fd107, %fd106;
	add.s32 	%r76, %r75, %r63;
	ld.shared.f64 	%fd109, [%r76];
	fma.rn.f64 	%fd110, %fd14, %fd109, %fd108;
	add.s32 	%r77, %r76, %r63;
	ld.shared.f64 	%fd111, [%r77];
	fma.rn.f64 	%fd112, %fd15, %fd111, %fd110;
	add.s32 	%r78, %r77, %r63;
	ld.shared.f64 	%fd113, [%r78];
	fma.rn.f64 	%fd114, %fd16, %fd113, %fd112;
	add.s32 	%r79, %r78, %r63;
	ld.shared.f64 	%fd115, [%r79];
	fma.rn.f64 	%fd116, %fd17, %fd115, %fd114;
	add.s32 	%r80, %r79, %r63;
	ld.shared.f64 	%fd117, [%r80];
	fma.rn.f64 	%fd118, %fd18, %fd117, %fd116;
	add.s32 	%r81, %r80, %r63;
	ld.shared.f64 	%fd119, [%r81];
	fma.rn.f64 	%fd120, %fd19, %fd119, %fd118;
	add.s32 	%r82, %r81, %r63;
	ld.shared.f64 	%fd121, [%r82];
	fma.rn.f64 	%fd122, %fd20, %fd121, %fd120;
	add.s32 	%r83, %r82, %r63;
	ld.shared.f64 	%fd123, [%r83];
	fma.rn.f64 	%fd124, %fd21, %fd123, %fd122;
	add.s32 	%r84, %r83, %r63;
	ld.shared.f64 	%fd125, [%r84];
	fma.rn.f64 	%fd126, %fd22, %fd125, %fd124;
	add.s32 	%r85, %r84, %r63;
	ld.shared.f64 	%fd127, [%r85];
	fma.rn.f64 	%fd128, %fd23, %fd127, %fd126;
	add.s32 	%r86, %r85, %r63;
	ld.shared.f64 	%fd129, [%r86];
	fma.rn.f64 	%fd130, %fd24, %fd129, %fd128;
	add.s32 	%r87, %r86, %r63;
	ld.shared.f64 	%fd131, [%r87];
	fma.rn.f64 	%fd132, %fd25, %fd131, %fd130;
	add.s32 	%r88, %r87, %r63;
	ld.shared.f64 	%fd133, [%r88];
	fma.rn.f64 	%fd134, %fd26, %fd133, %fd132;
	cvta.to.global.u64 	%rd43, %rd47;
	mul.wide.u32 	%rd44, %r97, 8;
	add.s64 	%rd45, %rd43, %rd44;
	st.global.f64 	[%rd45], %fd134;
	bar.sync 	0;
	add.s32 	%r98, %r98, 8;
	add.s32 	%r97, %r97, 1;
	add.s32 	%r96, %r96, 1;
	setp.eq.s32 	%p7, %r96, 0;
	@%p7 bra 	$L__BB33_7;
	bra.uni 	$L__BB33_3;
$L__BB33_4:
	ld.param.u32 	%r90, [_Z20cu_mtxmq_integral_26PKdiS0_iPdiidd_param_3];
	ld.param.u32 	%r89, [_Z20cu_mtxmq_integral_26PKdiS0_iPdiidd_param_1];
	sub.s32 	%r34, %r89, %r1;
	setp.ge.u32 	%p2, %r2, %r34;
	setp.lt.s32 	%p3, %r90, 1;
	or.pred  	%p4, %p2, %p3;
	@%p4 bra 	$L__BB33_7;
	ld.param.u32 	%r91, [_Z20cu_mtxmq_integral_26PKdiS0_iPdiidd_param_3];
	mul.lo.s32 	%r100, %r91, %r3;
	neg.s32 	%r99, %r91;
	mov.u32 	%r101, Bs;
$L__BB33_6:
	ld.param.u32 	%r94, [_Z20cu_mtxmq_integral_26PKdiS0_iPdiidd_param_6];
	ld.param.u64 	%rd46, [_Z20cu_mtxmq_integral_26PKdiS0_iPdiidd_param_4];
	ld.shared.f64 	%fd31, [%r101];
	fma.rn.f64 	%fd32, %fd1, %fd31, 0d0000000000000000;
	shl.b32 	%r36, %r94, 3;
	add.s32 	%r37, %r101, %r36;
	ld.shared.f64 	%fd33, [%r37];
	fma.rn.f64 	%fd34, %fd2, %fd33, %fd32;
	add.s32 	%r38, %r37, %r36;
	ld.shared.f64 	%fd35, [%r38];
	fma.rn.f64 	%fd36, %fd3, %fd35, %fd34;
	add.s32 	%r39, %r38, %r36;
	ld.shared.f64 	%fd37, [%r39];
	fma.rn.f64 	%fd38, %fd4, %fd37, %fd36;
	add.s32 	%r40, %r39, %r36;
	ld.shared.f64 	%fd39, [%r40];
	fma.rn.f64 	%fd40, %fd5, %fd39, %fd38;
	add.s32 	%r41, %r40, %r36;
	ld.shared.f64 	%fd41, [%r41];
	fma.rn.f64 	%fd42, %fd6, %fd41, %fd40;
	add.s32 	%r42, %r41, %r36;
	ld.shared.f64 	%fd43, [%r42];
	fma.rn.f64 	%fd44, %fd7, %fd43, %fd42;
	add.s32 	%r43, %r42, %r36;
	ld.shared.f64 	%fd45, [%r43];
	fma.rn.f64 	%fd46, %fd8, %fd45, %fd44;
	add.s32 	%r44, %r43, %r36;
	ld.shared.f64 	%fd47, [%r44];
	fma.rn.f64 	%fd48, %fd9, %fd47, %fd46;
	add.s32 	%r45, %r44, %r36;
	ld.shared.f64 	%fd49, [%r45];
	fma.rn.f64 	%fd50, %fd10, %fd49, %fd48;
	add.s32 	%r46, %r45, %r36;
	ld.shared.f64 	%fd51, [%r46];
	fma.rn.f64 	%fd52, %fd11, %fd51, %fd50;
	add.s32 	%r47, %r46, %r36;
	ld.shared.f64 	%fd53, [%r47];
	fma.rn.f64 	%fd54, %fd12, %fd53, %fd52;
	add.s32 	%r48, %r47, %r36;
	ld.shared.f64 	%fd55, [%r48];
	fma.rn.f64 	%fd56, %fd13, %fd55, %fd54;
	add.s32 	%r49, %r48, %r36;
	ld.shared.f64 	%fd57, [%r49];
	fma.rn.f64 	%fd58, %fd14, %fd57, %fd56;
	add.s32 	%r50, %r49, %r36;
	ld.shared.f64 	%fd59, [%r50];
	fma.rn.f64 	%fd60, %fd15, %fd59, %fd58;
	add.s32 	%r51, %r50, %r36;
	ld.shared.f64 	%fd61, [%r51];
	fma.rn.f64 	%fd62, %fd16, %fd61, %fd60;
	add.s32 	%r52, %r51, %r36;
	ld.shared.f64 	%fd63, [%r52];
	fma.rn.f64 	%fd64, %fd17, %fd63, %fd62;
	add.s32 	%r53, %r52, %r36;
	ld.shared.f64 	%fd65, [%r53];
	fma.rn.f64 	%fd66, %fd18, %fd65, %fd64;
	add.s32 	%r54, %r53, %r36;
	ld.shared.f64 	%fd67, [%r54];
	fma.rn.f64 	%fd68, %fd19, %fd67, %fd66;
	add.s32 	%r55, %r54, %r36;
	ld.shared.f64 	%fd69, [%r55];
	fma.rn.f64 	%fd70, %fd20, %fd69, %fd68;
	add.s32 	%r56, %r55, %r36;
	ld.shared.f64 	%fd71, [%r56];
	fma.rn.f64 	%fd72, %fd21, %fd71, %fd70;
	add.s32 	%r57, %r56, %r36;
	ld.shared.f64 	%fd73, [%r57];
	fma.rn.f64 	%fd74, %fd22, %fd73, %fd72;
	add.s32 	%r58, %r57, %r36;
	ld.shared.f64 	%fd75, [%r58];
	fma.rn.f64 	%fd76, %fd23, %fd75, %fd74;
	add.s32 	%r59, %r58, %r36;
	ld.shared.f64 	%fd77, [%r59];
	fma.rn.f64 	%fd78, %fd24, %fd77, %fd76;
	add.s32 	%r60, %r59, %r36;
	ld.shared.f64 	%fd79, [%r60];
	fma.rn.f64 	%fd80, %fd25, %fd79, %fd78;
	add.s32 	%r61, %r60, %r36;
	ld.shared.f64 	%fd81, [%r61];
	fma.rn.f64 	%fd82, %fd26, %fd81, %fd80;
	cvta.to.global.u64 	%rd40, %rd46;
	mul.wide.u32 	%rd41, %r100, 8;
	add.s64 	%rd42, %rd40, %rd41;
	st.global.f64 	[%rd42], %fd82;
	bar.sync 	0;
	add.s32 	%r101, %r101, 8;
	add.s32 	%r100, %r100, 1;
	add.s32 	%r99, %r99, 1;
	setp.ne.s32 	%p5, %r99, 0;
	@%p5 bra 	$L__BB33_6;
$L__BB33_7:
	ret;

}
	// .globl	_Z20cu_mtxmq_integral_28PKdiS0_iPdiidd
.visible .entry _Z20cu_mtxmq_integral_28PKdiS0_iPdiidd(
	.param .u64 .ptr .align 1 _Z20cu_mtxmq_integral_28PKdiS0_iPdiidd_param_0,
	.param .u32 _Z20cu_mtxmq_integral_28PKdiS0_iPdiidd_param_1,
	.param .u64 .ptr .align 1 _Z20cu_mtxmq_integral_28PKdiS0_iPdiidd_param_2,
	.param .u32 _Z20cu_mtxmq_integral_28PKdiS0_iPdiidd_param_3,
	.param .u64 .ptr .align 1 _Z20cu_mtxmq_integral_28PKdiS0_iPdiidd_param_4,
	.param .u32 _Z20cu_mtxmq_integral_28PKdiS0_iPdiidd_param_5,
	.param .u32 _Z20cu_mtxmq_integral_28PKdiS0_iPdiidd_param_6,
	.param .f64 _Z20cu_mtxmq_integral_28PKdiS0_iPdiidd_param_7,
	.param .f64 _Z20cu_mtxmq_integral_28PKdiS0_iPdiidd_param_8
)
{
	.reg .pred 	%p<8>;
	.reg .b32 	%r<117>;
	.reg .b64 	%rd<50>;
	.reg .b64 	%fd<145>;

	ld.param.u64 	%rd2, [_Z20cu_mtxmq_integral_28PKdiS0_iPdiidd_param_0];
	ld.param.u32 	%r17, [_Z20cu_mtxmq_integral_28PKdiS0_iPdiidd_param_1];
	ld.param.u64 	%rd3, [_Z20cu_mtxmq_integral_28PKdiS0_iPdiidd_param_2];
	cvta.to.global.u64 	%rd4, %rd3;
	mov.u32 	%r20, %ctaid.x;
	mov.u32 	%r21, %ntid.x;
	mov.u32 	%r22, %tid.x;
	mad.lo.s32 	%r23, %r20, %r21, %r22;
	cvta.to.global.u64 	%rd5, %rd2;
	mul.wide.s32 	%rd6, %r23, 8;
	add.s64 	%rd7, %rd5, %rd6;
	ld.global.f64 	%fd1, [%rd7];
	mul.wide.s32 	%rd8, %r17, 8;
	add.s64 	%rd9, %rd7, %rd8;
	ld.global.f64 	%fd2, [%rd9];
	add.s64 	%rd10, %rd9, %rd8;
	ld.global.f64 	%fd3, [%rd10];
	add.s64 	%rd11, %rd10, %rd8;
	ld.global.f64 	%fd4, [%rd11];
	add.s64 	%rd12, %rd11, %rd8;
	ld.global.f64 	%fd5, [%rd12];
	add.s64 	%rd13, %rd12, %rd8;
	ld.global.f64 	%fd6, [%rd13];
	add.s64 	%rd14, %rd13, %rd8;
	ld.global.f64 	%fd7, [%rd14];
	add.s64 	%rd15, %rd14, %rd8;
	ld.global.f64 	%fd8, [%rd15];
	add.s64 	%rd16, %rd15, %rd8;
	ld.global.f64 	%fd9, [%rd16];
	add.s64 	%rd17, %rd16, %rd8;
	ld.global.f64 	%fd10, [%rd17];
	add.s64 	%rd18, %rd17, %rd8;
	ld.global.f64 	%fd11, [%rd18];
	add.s64 	%rd19, %rd18, %rd8;
	ld.global.f64 	%fd12, [%rd19];
	add.s64 	%rd20, %rd19, %rd8;
	ld.global.f64 	%fd13, [%rd20];
	add.s64 	%rd21, %rd20, %rd8;
	ld.global.f64 	%fd14, [%rd21];
	add.s64 	%rd22, %rd21, %rd8;
	ld.global.f64 	%fd15, [%rd22];
	add.s64 	%rd23, %rd22, %rd8;
	ld.global.f64 	%fd16, [%rd23];
	add.s64 	%rd24, %rd23, %rd8;
	ld.global.f64 	%fd17, [%rd24];
	add.s64 	%rd25, %rd24, %rd8;
	ld.global.f64 	%fd18, [%rd25];
	add.s64 	%rd26, %rd25, %rd8;
	ld.global.f64 	%fd19, [%rd26];
	add.s64 	%rd27, %rd26, %rd8;
	ld.global.f64 	%fd20, [%rd27];
	add.s64 	%rd28, %rd27, %rd8;
	ld.global.f64 	%fd21, [%rd28];
	add.s64 	%rd29, %rd28, %rd8;
	ld.global.f64 	%fd22, [%rd29];
	add.s64 	%rd30, %rd29, %rd8;
	ld.global.f64 	%fd23, [%rd30];
	add.s64 	%rd31, %rd30, %rd8;
	ld.global.f64 	%fd24, [%rd31];
	add.s64 	%rd32, %rd31, %rd8;
	ld.global.f64 	%fd25, [%rd32];
	add.s64 	%rd33, %rd32, %rd8;
	ld.global.f64 	%fd26, [%rd33];
	add.s64 	%rd34, %rd33, %rd8;
	ld.global.f64 	%fd27, [%rd34];
	add.s64 	%rd35, %rd34, %rd8;
	ld.global.f64 	%fd28, [%rd35];
	bar.sync 	0;
	mul.wide.u32 	%rd36, %r22, 8;
	add.s64 	%rd37, %rd4, %rd36;
	ld.global.f64 	%fd29, [%rd37];
	shl.b32 	%r24, %r22, 3;
	mov.u32 	%r25, Bs;
	add.s32 	%r26, %r25, %r24;
	st.shared.f64 	[%r26], %fd29;
	mul.wide.s32 	%rd38, %r21, 8;
	add.s64 	%rd39, %rd37, %rd38;
	ld.global.f64 	%fd30, [%rd39];
	shl.b32 	%r27, %r21, 3;
	add.s32 	%r28, %r26, %r27;
	st.shared.f64 	[%r28], %fd30;
	add.s64 	%rd40, %rd39, %rd38;
	ld.global.f64 	%fd31, [%rd40];
	add.s32 	%r29, %r28, %r27;
	st.shared.f64 	[%r29], %fd31;
	add.s64 	%rd41, %rd40, %rd38;
	ld.global.f64 	%fd32, [%rd41];
	add.s32 	%r30, %r29, %r27;
	st.shared.f64 	[%r30], %fd32;
	bar.sync 	0;
	mov.u32 	%r31, %nctaid.x;
	add.s32 	%r32, %r31, -1;
	setp.ge.u32 	%p1, %r20, %r32;
	@%p1 bra 	$L__BB34_4;
	ld.param.u32 	%r107, [_Z20cu_mtxmq_integral_28PKdiS0_iPdiidd_param_3];
	setp.lt.s32 	%p6, %r107, 1;
	@%p6 bra 	$L__BB34_7;
	ld.param.u32 	%r108, [_Z20cu_mtxmq_integral_28PKdiS0_iPdiidd_param_3];
	mad.lo.s32 	%r75, %r20, %r21, %r22;
	mul.lo.s32 	%r112, %r108, %r75;
	neg.s32 	%r111, %r108;
	mov.u32 	%r113, Bs;
$L__BB34_3:
	ld.param.u32 	%r110, [_Z20cu_mtxmq_integral_28PKdiS0_iPdiidd_param_6];
	ld.param.u64 	%rd49, [_Z20cu_mtxmq_integral_28PKdiS0_iPdiidd_param_4];
	ld.shared.f64 	%fd89, [%r113];
	fma.rn.f64 	%fd90, %fd1, %fd89, 0d0000000000000000;
	shl.b32 	%r76, %r110, 3;
	add.s32 	%r77, %r113, %r76;
	ld.shared.f64 	%fd91, [%r77];
	fma.rn.f64 	%fd92, %fd2, %fd91, %fd90;
	add.s32 	%r78, %r77, %r76;
	ld.shared.f64 	%fd93, [%r78];
	fma.rn.f64 	%fd94, %fd3, %fd93, %fd92;
	add.s32 	%r79, %r78, %r76;
	ld.shared.f64 	%fd95, [%r79];
	fma.rn.f64 	%fd96, %fd4, %fd95, %fd94;
	add.s32 	%r80, %r79, %r76;
	ld.shared.f64 	%fd97, [%r80];
	fma.rn.f64 	%fd98, %fd5, %fd97, %fd96;
	add.s32 	%r81, %r80, %r76;
	ld.shared.f64 	%fd99, [%r81];
	fma.rn.f64 	%fd100, %fd6, %fd99, %fd98;
	add.s32 	%r82, %r81, %r76;
	ld.shared.f64 	%fd101, [%r82];
	fma.rn.f64 	%fd102, %fd7, %fd101, %fd100;
	add.s32 	%r83, %r82, %r76;
	ld.shared.f64 	%fd103, [%r83];
	fma.rn.f64 	%fd104, %fd8, %fd103, %fd102;
	add.s32 	%r84, %r83, %r76;
	ld.shared.f64 	%fd105, [%r84];
	fma.rn.f64 	%fd106, %fd9, %fd105, %fd104;
	add.s32 	%r85, %r84, %r76;
	ld.shared.f64 	%fd107, [%r85];
	fma.rn.f64 	%fd108, %fd10, %fd107, %fd106;
	add.s32 	%r86, %r85, %r76;
	ld.shared.f64 	%fd109, [%r86];
	fma.rn.f64 	%fd110, %fd11, %fd109, %fd108;
	add.s32 	%r87, %r86, %r76;
	ld.shared.f64 	%fd111, [%r87];
	fma.rn.f64 	%fd112, %fd12, %fd111, %fd110;
	add.s32 	%r88, %r87, %r76;
	ld.shared.f64 	%fd113, [%r88];
	fma.rn.f64 	%fd114, %fd13, %fd113, %fd112;
	add.s32 	%r89, %r88, %r76;
	ld.shared.f64 	%fd115, [%r89];
	fma.rn.f64 	%fd116, %fd14, %fd115, %fd114;
	add.s32 	%r90, %r89, %r76;
	ld.shared.f64 	%fd117, [%r90];
	fma.rn.f64 	%fd118, %fd15, %fd117, %fd116;
	add.s32 	%r91, %r90, %r76;
	ld.shared.f64 	%fd119, [%r91];
	fma.rn.f64 	%fd120, %fd16, %fd119, %fd118;
	add.s32 	%r92, %r91, %r76;
	ld.shared.f64 	%fd121, [%r92];
	fma.rn.f64 	%fd122, %fd17, %fd121, %fd120;
	add.s32 	%r93, %r92, %r76;
	ld.shared.f64 	%fd123, [%r93];
	fma.rn.f64 	%fd124, %fd18, %fd123, %fd122;
	add.s32 	%r94, %r93, %r76;
	ld.shared.f64 	%fd125, [%r94];
	fma.rn.f64 	%fd126, %fd19, %fd125, %fd124;
	add.s32 	%r95, %r94, %r76;
	ld.shared.f64 	%fd127, [%r95];
	fma.rn.f64 	%fd128, %fd20, %fd127, %fd126;
	add.s32 	%r96, %r95, %r76;
	ld.shared.f64 	%fd129, [%r96];
	fma.rn.f64 	%fd130, %fd21, %fd129, %fd128;
	add.s32 	%r97, %r96, %r76;
	ld.shared.f64 	%fd131, [%r97];
	fma.rn.f64 	%fd132, %fd22, %fd131, %fd130;
	add.s32 	%r98, %r97, %r76;
	ld.shared.f64 	%fd133, [%r98];
	fma.rn.f64 	%fd134, %fd23, %fd133, %fd132;
	add.s32 	%r99, %r98, %r76;
	ld.shared.f64 	%fd135, [%r99];
	fma.rn.f64 	%fd136, %fd24, %fd135, %fd134;
	add.s32 	%r100, %r99, %r76;
	ld.shared.f64 	%fd137, [%r100];
	fma.rn.f64 	%fd138, %fd25, %fd137, %fd136;
	add.s32 	%r101, %r100, %r76;
	ld.shared.f64 	%fd139, [%r101];
	fma.rn.f64 	%fd140, %fd26, %fd139, %fd138;
	add.s32 	%r102, %r101, %r76;
	ld.shared.f64 	%fd141, [%r102];
	fma.rn.f64 	%fd142, %fd27, %fd141, %fd140;
	add.s32 	%r103, %r102, %r76;
	ld.shared.f64 	%fd143, [%r103];
	fma.rn.f64 	%fd144, %fd28, %fd143, %fd142;
	cvta.to.global.u64 	%rd45, %rd49;
	mul.wide.u32 	%rd46, %r112, 8;
	add.s64 	%rd47, %rd45, %rd46;
	st.global.f64 	[%rd47], %fd144;
	bar.sync 	0;
	add.s32 	%r113, %r113, 8;
	add.s32 	%r112, %r112, 1;
	add.s32 	%r111, %r111, 1;
	setp.eq.s32 	%p7, %r111, 0;
	@%p7 bra 	$L__BB34_7;
	bra.uni 	$L__BB34_3;
$L__BB34_4:
	ld.param.u32 	%r105, [_Z20cu_mtxmq_integral_28PKdiS0_iPdiidd_param_3];
	ld.param.u32 	%r104, [_Z20cu_mtxmq_integral_28PKdiS0_iPdiidd_param_1];
	mul.lo.s32 	%r35, %r20, %r21;
	sub.s32 	%r36, %r104, %r35;
	setp.ge.u32 	%p2, %r22, %r36;
	setp.lt.s32 	%p3, %r105, 1;
	or.pred  	%p4, %p2, %p3;
	@%p4 bra 	$L__BB34_7;
	ld.param.u32 	%r106, [_Z20cu_mtxmq_integral_28PKdiS0_iPdiidd_param_3];
	mov.u32 	%r40, %ntid.x;
	mov.u32 	%r41, %tid.x;
	mad.lo.s32 	%r42, %r20, %r40, %r41;
	mul.lo.s32 	%r115, %r106, %r42;
	neg.s32 	%r114, %r106;
	mov.u32 	%r116, Bs;
$L__BB34_6:
	ld.param.u32 	%r109, [_Z20cu_mtxmq_integral_28PKdiS0_iPdiidd_param_6];
	ld.param.u64 	%rd48, [_Z20cu_mtxmq_integral_28PKdiS0_iPdiidd_param_4];
	ld.shared.f64 	%fd33, [%r116];
	fma.rn.f64 	%fd34, %fd1, %fd33, 0d0000000000000000;
	shl.b32 	%r43, %r109, 3;
	add.s32 	%r44, %r116, %r43;
	ld.shared.f64 	%fd35, [%r44];
	fma.rn.f64 	%fd36, %fd2, %fd35, %fd34;
	add.s32 	%r45, %r44, %r43;
	ld.shared.f64 	%fd37, [%r45];
	fma.rn.f64 	%fd38, %fd3, %fd37, %fd36;
	add.s32 	%r46, %r45, %r43;
	ld.shared.f64 	%fd39, [%r46];
	fma.rn.f64 	%fd40, %fd4, %fd39, %fd38;
	add.s32 	%r47, %r46, %r43;
	ld.shared.f64 	%fd41, [%r47];
	fma.rn.f64 	%fd42, %fd5, %fd41, %fd40;
	add.s32 	%r48, %r47, %r43;
	ld.shared.f64 	%fd43, [%r48];
	fma.rn.f64 	%fd44, %fd6, %fd43, %fd42;
	add.s32 	%r49, %r48, %r43;
	ld.shared.f64 	%fd45, [%r49];
	fma.rn.f64 	%fd46, %fd7, %fd45, %fd44;
	add.s32 	%r50, %r49, %r43;
	ld.shared.f64 	%fd47, [%r50];
	fma.rn.f64 	%fd48, %fd8, %fd47, %fd46;
	add.s32 	%r51, %r50, %r43;
	ld.shared.f64 	%fd49, [%r51];
	fma.rn.f64 	%fd50, %fd9, %fd49, %fd48;
	add.s32 	%r52, %r51, %r43;
	ld.shared.f64 	%fd51, [%r52];
	fma.rn.f64 	%fd52, %fd10, %fd51, %fd50;
	add.s32 	%r53, %r52, %r43;
	ld.shared.f64 	%fd53, [%r53];
	fma.rn.f64 	%fd54, %fd11, %fd53, %fd52;
	add.s32 	%r54, %r53, %r43;
	ld.shared.f64 	%fd55, [%r54];
	fma.rn.f64 	%fd56, %fd12, %fd55, %fd54;
	add.s32 	%r55, %r54, %r43;
	ld.shared.f64 	%fd57, [%r55];
	fma.rn.f64 	%fd58, %fd13, %fd57, %fd56;
	add.s32 	%r56, %r55, %r43;
	ld.shared.f64 	%fd59, [%r56];
	fma.rn.f64 	%fd60, %fd14, %fd59, %fd58;
	add.s32 	%r57, %r56, %r43;
	ld.shared.f64 	%fd61, [%r57];
	fma.rn.f64 	%fd62, %fd15, %fd61, %fd60;
	add.s32 	%r58, %r57, %r43;
	ld.shared.f64 	%fd63, [%r58];
	fma.rn.f64 	%fd64, %fd16, %fd63, %fd62;
	add.s32 	%r59, %r58, %r43;
	ld.shared.f64 	%fd65, [%r59];
	fma.rn.f64 	%fd66, %fd17, %fd65, %fd64;
	add.s32 	%r60, %r59, %r43;
	ld.shared.f64 	%fd67, [%r60];
	fma.rn.f64 	%fd68, %fd18, %fd67, %fd66;
	add.s32 	%r61, %r60, %r43;
	ld.shared.f64 	%fd69, [%r61];
	fma.rn.f64 	%fd70, %fd19, %fd69, %fd68;
	add.s32 	%r62, %r61, %r43;
	ld.shared.f64 	%fd71, [%r62];
	fma.rn.f64 	%fd72, %fd20, %fd71, %fd70;
	add.s32 	%r63, %r62, %r43;
	ld.shared.f64 	%fd73, [%r63];
	fma.rn.f64 	%fd74, %fd21, %fd73, %fd72;
	add.s32 	%r64, %r63, %r43;
	ld.shared.f64 	%fd75, [%r64];
	fma.rn.f64 	%fd76, %fd22, %fd75, %fd74;
	add.s32 	%r65, %r64, %r43;
	ld.shared.f64 	%fd77, [%r65];
	fma.rn.f64 	%fd78, %fd23, %fd77, %fd76;
	add.s32 	%r66, %r65, %r43;
	ld.shared.f64 	%fd79, [%r66];
	fma.rn.f64 	%fd80, %fd24, %fd79, %fd78;
	add.s32 	%r67, %r66, %r43;
	ld.shared.f64 	%fd81, [%r67];
	fma.rn.f64 	%fd82, %fd25, %fd81, %fd80;
	add.s32 	%r68, %r67, %r43;
	ld.shared.f64 	%fd83, [%r68];
	fma.rn.f64 	%fd84, %fd26, %fd83, %fd82;
	add.s32 	%r69, %r68, %r43;
	ld.shared.f64 	%fd85, [%r69];
	fma.rn.f64 	%fd86, %fd27, %fd85, %fd84;
	add.s32 	%r70, %r69, %r43;
	ld.shared.f64 	%fd87, [%r70];
	fma.rn.f64 	%fd88, %fd28, %fd87, %fd86;
	cvta.to.global.u64 	%rd42, %rd48;
	mul.wide.u32 	%rd43, %r115, 8;
	add.s64 	%rd44, %rd42, %rd43;
	st.global.f64 	[%rd44], %fd88;
	bar.sync 	0;
	add.s32 	%r116, %r116, 8;
	add.s32 	%r115, %r115, 1;
	add.s32 	%r114, %r114, 1;
	setp.ne.s32 	%p5, %r114, 0;
	@%p5 bra 	$L__BB34_6;
$L__BB34_7:
	ret;

}
	// .globl	_Z13simple_kernelv
.visible .entry _Z13simple_kernelv()
{


	ret;

}
	// .globl	_Z14simple_kernel1Pdi
.visible .entry _Z14simple_kernel1Pdi(
	.param .u64 .ptr .align 1 _Z14simple_kernel1Pdi_param_0,
	.param .u32 _Z14simple_kernel1Pdi_param_1
)
{


	ret;

}
	// .globl	_Z21cu_mtxmq_integral_211PKdiS0_iPdiiddS0_PbS1_S1_iPlS0_
.visible .entry _Z21cu_mtxmq_integral_211PKdiS0_iPdiiddS0_PbS1_S1_iPlS0_(
	.param .u64 .ptr .align 1 _Z21cu_mtxmq_integral_211PKdiS0_iPdiiddS0_PbS1_S1_iPlS0__param_0,
	.param .u32 _Z21cu_mtxmq_integral_211PKdiS0_iPdiiddS0_PbS1_S1_iPlS0__param_1,
	.param .u64 .ptr .align 1 _Z21cu_mtxmq_integral_211PKdiS0_iPdiiddS0_PbS1_S1_iPlS0__param_2,
	.param .u32 _Z21cu_mtxmq_integral_211PKdiS0_iPdiiddS0_PbS1_S1_iPlS0__param_3,
	.param .u64 .ptr .align 1 _Z21cu_mtxmq_integral_211PKdiS0_iPdiiddS0_PbS1_S1_iPlS0__param_4,
	.param .u32 _Z21cu_mtxmq_integral_211PKdiS0_iPdiiddS0_PbS1_S1_iPlS0__param_5,
	.param .u32 _Z21cu_mtxmq_integral_211PKdiS0_iPdiiddS0_PbS1_S1_iPlS0__param_6,
	.param .f64 _Z21cu_mtxmq_integral_211PKdiS0_iPdiiddS0_PbS1_S1_iPlS0__param_7,
	.param .f64 _Z21cu_mtxmq_integral_211PKdiS0_iPdiiddS0_PbS1_S1_iPlS0__param_8,
	.param .u64 .ptr .align 1 _Z21cu_mtxmq_integral_211PKdiS0_iPdiiddS0_PbS1_S1_iPlS0__param_9,
	.param .u64 .ptr .align 1 _Z21cu_mtxmq_integral_211PKdiS0_iPdiiddS0_PbS1_S1_iPlS0__param_10,
	.param .u64 .ptr .align 1 _Z21cu_mtxmq_integral_211PKdiS0_iPdiiddS0_PbS1_S1_iPlS0__param_11,
	.param .u64 .ptr .align 1 _Z21cu_mtxmq_integral_211PKdiS0_iPdiiddS0_PbS1_S1_iPlS0__param_12,
	.param .u32 _Z21cu_mtxmq_integral_211PKdiS0_iPdiiddS0_PbS1_S1_iPlS0__param_13,
	.param .u64 .ptr .align 1 _Z21cu_mtxmq_integral_211PKdiS0_iPdiiddS0_PbS1_S1_iPlS0__param_14,
	.param .u64 .ptr .align 1 _Z21cu_mtxmq_integral_211PKdiS0_iPdiiddS0_PbS1_S1_iPlS0__param_15
)
{
	.reg .pred 	%p<138>;
	.reg .b16 	%rs<5>;
	.reg .b32 	%r<737>;
	.reg .b64 	%rd<902>;
	.reg .b64 	%fd<10551>;
	// demoted variable
	.shared .align 8 .b8 _ZZ21cu_mtxmq_integral_211PKdiS0_iPdiiddS0_PbS1_S1_iPlS0_E2Cs[20480];
	// demoted variable
	.shared .align 1 .b8 _ZZ21cu_mtxmq_integral_211PKdiS0_iPdiiddS0_PbS1_S1_iPlS0_E5doitS[128];
	// demoted variable
	.shared .align 8 .b8 _ZZ21cu_mtxmq_integral_211PKdiS0_iPdiiddS0_PbS1_S1_iPlS0_E6mufacS[1024];
	// demoted variable
	.shared .align 8 .b8 _ZZ21cu_mtxmq_integral_211PKdiS0_iPdiiddS0_PbS1_S1_iPlS0_E7resultS[20480];
	// demoted variable
	.shared .align 4 .b8 _ZZ21cu_mtxmq_integral_211PKdiS0_iPdiiddS0_PbS1_S1_iPlS0_E5trank[2048];
	ld.param.u64 	%rd93, [_Z21cu_mtxmq_integral_211PKdiS0_iPdiiddS0_PbS1_S1_iPlS0__param_10];
	ld.param.u64 	%rd94, [_Z21cu_mtxmq_integral_211PKdiS0_iPdiiddS0_PbS1_S1_iPlS0__param_11];
	ld.param.u32 	%r39, [_Z21cu_mtxmq_integral_211PKdiS0_iPdiiddS0_PbS1_S1_iPlS0__param_13];
	ld.param.u64 	%rd96, [_Z21cu_mtxmq_integral_211PKdiS0_iPdiiddS0_PbS1_S1_iPlS0__param_14];
	mov.u32 	%r1, %tid.x;
	setp.ge.u32 	%p1, %r1, %r39;
	@%p1 bra 	$L__BB37_2;
	cvta.to.global.u64 	%rd98, %rd93;
	cvt.u64.u32 	%rd99, %r1;
	add.s64 	%rd100, %rd98, %rd99;
	ld.global.u8 	%rs1, [%rd100];
	mov.u32 	%r40, _ZZ21cu_mtxmq_integral_211PKdiS0_iPdiiddS0_PbS1_S1_iPlS0_E5doitS;
	add.s32 	%r41, %r40, %r1;
	st.volatile.shared.u8 	[%r41], %rs1;
$L__BB37_2:
	ld.param.u32 	%r732, [_Z21cu_mtxmq_integral_211PKdiS0_iPdiiddS0_PbS1_S1_iPlS0__param_13];
	setp.ge.u32 	%p2, %r1, %r732;
	bar.sync 	0;
	@%p2 bra 	$L__BB37_4;
	cvta.to.global.u64 	%rd101, %rd94;
	mul.wide.u32 	%rd102, %r1, 8;
	add.s64 	%rd103, %rd101, %rd102;
	ld.global.f64 	%fd361, [%rd103];
	shl.b32 	%r42, %r1, 3;
	mov.u32 	%r43, _ZZ21cu_mtxmq_integral_211PKdiS0_iPdiiddS0_PbS1_S1_iPlS0_E6mufacS;
	add.s32 	%r44, %r43, %r42;
	st.volatile.shared.f64 	[%r44], %fd361;
$L__BB37_4:
	ld.param.u32 	%r733, [_Z21cu_mtxmq_integral_211PKdiS0_iPdiiddS0_PbS1_S1_iPlS0__param_13];
	bar.sync 	0;
	mul.lo.s32 	%r2, %r733, 3;
	setp.ge.s32 	%p3, %r1, %r2;
	cvta.to.global.u64 	%rd104, %rd96;
	mul.wide.u32 	%rd105, %r1, 8;
	add.s64 	%rd1, %rd104, %rd105;
	shl.b32 	%r45, %r1, 2;
	mov.u32 	%r46, _ZZ21cu_mtxmq_integral_211PKdiS0_iPdiiddS0_PbS1_S1_iPlS0_E5trank;
	add.s32 	%r3, %r46, %r45;
	@%p3 bra 	$L__BB37_6;
	ld.global.u64 	%rd106, [%rd1];
	st.shared.u32 	[%r3], %rd106;
$L__BB37_6:
	add.s32 	%r47, %r1, 128;
	setp.ge.s32 	%p4, %r47, %r2;
	@%p4 bra 	$L__BB37_8;
	ld.global.u64 	%rd107, [%rd1+1024];
	st.shared.u32 	[%r3+512], %rd107;
$L__BB37_8:
	add.s32 	%r48, %r1, 256;
	setp.ge.s32 	%p5, %r48, %r2;
	@%p5 bra 	$L__BB37_10;
	ld.global.u64 	%rd108, [%rd1+2048];
	st.shared.u32 	[%r3+1024], %rd108;
$L__BB37_10:
	add.s32 	%r49, %r1, 384;
	setp.ge.s32 	%p6, %r49, %r2;
	@%p6 bra 	$L__BB37_12;
	ld.global.u64 	%rd109, [%rd1+3072];
	st.shared.u32 	[%r3+1536], %rd109;
$L__BB37_12:
	ld.param.u32 	%r734, [_Z21cu_mtxmq_integral_211PKdiS0_iPdiiddS0_PbS1_S1_iPlS0__param_13];
	bar.sync 	0;
	shl.b32 	%r50, %r1, 3;
	mov.u32 	%r51, _ZZ21cu_mtxmq_integral_211PKdiS0_iPdiiddS0_PbS1_S1_iPlS0_E7resultS;
	add.s32 	%r52, %r51, %r50;
	mov.b64 	%rd110, 0;
	st.shared.u64 	[%r52], %rd110;
	st.shared.u64 	[%r52+1024], %rd110;
	st.shared.u64 	[%r52+2048], %rd110;
	st.shared.u64 	[%r52+3072], %rd110;
	st.shared.u64 	[%r52+4096], %rd110;
	st.shared.u64 	[%r52+5120], %rd110;
	st.shared.u64 	[%r52+6144], %rd110;
	st.shared.u64 	[%r52+7168], %rd110;
	st.shared.u64 	[%r52+8192], %rd110;
	st.shared.u64 	[%r52+9216], %rd110;
	st.shared.u64 	[%r52+10240], %rd110;
	st.shared.u64 	[%r52+11264], %rd110;
	st.shared.u64 	[%r52+12288], %rd110;
	st.shared.u64 	[%r52+13312], %rd110;
	st.shared.u64 	[%r52+14336], %rd110;
	st.shared.u64 	[%r52+15360], %rd110;
	st.shared.u64 	[%r52+16384], %rd110;
	st.shared.u64 	[%r52+17408], %rd110;
	st.shared.u64 	[%r52+18432], %rd110;
	st.shared.u64 	[%r52+19456], %rd110;
	bar.sync 	0;
	setp.lt.s32 	%p7, %r734, 1;
	@%p7 bra 	$L__BB37_260;
	ld.param.u64 	%rd814, [_Z21cu_mtxmq_integral_211PKdiS0_iPdiiddS0_PbS1_S1_iPlS0__param_4];
	ld.param.u32 	%r695, [_Z21cu_mtxmq_integral_211PKdiS0_iPdiiddS0_PbS1_S1_iPlS0__param_1];
	ld.param.u64 	%rd799, [_Z21cu_mtxmq_integral_211PKdiS0_iPdiiddS0_PbS1_S1_iPlS0__param_0];
	cvta.to.global.u64 	%rd111, %rd799;
	cvta.to.global.u64 	%rd112, %rd814;
	mov.u32 	%r54, %ctaid.x;
	mov.u32 	%r55, %tid.x;
	mad.lo.s32 	%r56, %r54, 200, %r55;
	add.s32 	%r57, %r56, %r695;
	add.s32 	%r58, %r57, %r695;
	mul.wide.u32 	%rd113, %r58, 8;
	add.s64 	%rd2, %rd111, %rd113;
	add.s32 	%r59, %r58, %r695;
	mul.wide.u32 	%rd114, %r59, 8;
	add.s64 	%rd3, %rd111, %rd114;
	add.s32 	%r60, %r59, %r695;
	mul.wide.u32 	%rd115, %r60, 8;
	add.s64 	%rd4, %rd111, %rd115;
	add.s32 	%r61, %r60, %r695;
	mul.wide.u32 	%rd116, %r61, 8;
	add.s64 	%rd5, %rd111, %rd116;
	add.s32 	%r62, %r61, %r695;
	mul.wide.u32 	%rd117, %r62, 8;
	add.s64 	%rd6, %rd111, %rd117;
	add.s32 	%r63, %r62, %r695;
	mul.wide.u32 	%rd118, %r63, 8;
	add.s64 	%rd7, %rd111, %rd118;
	add.s32 	%r64, %r63, %r695;
	mul.wide.u32 	%rd119, %r64, 8;
	add.s64 	%rd8, %rd111, %rd119;
	add.s32 	%r65, %r64, %r695;
	mul.wide.u32 	%rd120, %r65, 8;
	add.s64 	%rd9, %rd111, %rd120;
	add.s32 	%r66, %r65, %r695;
	mul.wide.u32 	%rd121, %r66, 8;
	add.s64 	%rd10, %rd111, %rd121;
	add.s32 	%r67, %r66, %r695;
	mul.wide.u32 	%rd122, %r67, 8;
	add.s64 	%rd11, %rd111, %rd122;
	add.s32 	%r68, %r67, %r695;
	mul.wide.u32 	%rd123, %r68, 8;
	add.s64 	%rd12, %rd111, %rd123;
	add.s32 	%r69, %r68, %r695;
	mul.wide.u32 	%rd124, %r69, 8;
	add.s64 	%rd13, %rd111, %rd124;
	add.s32 	%r70, %r69, %r695;
	mul.wide.u32 	%rd125, %r70, 8;
	add.s64 	%rd14, %rd111, %rd125;
	add.s32 	%r71, %r70, %r695;
	mul.wide.u32 	%rd126, %r71, 8;
	add.s64 	%rd15, %rd111, %rd126;
	add.s32 	%r72, %r71, %r695;
	mul.wide.u32 	%rd127, %r72, 8;
	add.s64 	%rd16, %rd111, %rd127;
	add.s32 	%r73, %r72, %r695;
	mul.wide.u32 	%rd128, %r73, 8;
	add.s64 	%rd17, %rd111, %rd128;
	add.s32 	%r74, %r73, %r695;
	mul.wide.u32 	%rd129, %r74, 8;
	add.s64 	%rd18, %rd111, %rd129;
	add.s32 	%r75, %r74, %r695;
	mul.wide.u32 	%rd130, %r75, 8;
	add.s64 	%rd19, %rd111, %rd130;
	add.s32 	%r76, %r58, 128;
	mul.wide.u32 	%rd131, %r76, 8;
	add.s64 	%rd20, %rd111, %rd131;
	add.s32 	%r77, %r59, 128;
	mul.wide.u32 	%rd132, %r77, 8;
	add.s64 	%rd21, %rd111, %rd132;
	add.s32 	%r78, %r60, 128;
	mul.wide.u32 	%rd133, %r78, 8;
	add.s64 	%rd22, %rd111, %rd133;
	add.s32 	%r79, %r61, 128;
	mul.wide.u32 	%rd134, %r79, 8;
	add.s64 	%rd23, %rd111, %rd134;
	add.s32 	%r80, %r62, 128;
	mul.wide.u32 	%rd135, %r80, 8;
	add.s64 	%rd24, %rd111, %rd135;
	add.s32 	%r81, %r63, 128;
	mul.wide.u32 	%rd136, %r81, 8;
	add.s64 	%rd25, %rd111, %rd136;
	add.s32 	%r82, %r64, 128;
	mul.wide.u32 	%rd137, %r82, 8;
	add.s64 	%rd26, %rd111, %rd137;
	add.s32 	%r83, %r65, 128;
	mul.wide.u32 	%rd138, %r83, 8;
	add.s64 	%rd27, %rd111, %rd138;
	add.s32 	%r84, %r66, 128;
	mul.wide.u32 	%rd139, %r84, 8;
	add.s64 	%rd28, %rd111, %rd139;
	add.s32 	%r85, %r67, 128;
	mul.wide.u32 	%rd140, %r85, 8;
	add.s64 	%rd29, %rd111, %rd140;
	add.s32 	%r86, %r68, 128;
	mul.wide.u32 	%rd141, %r86, 8;
	add.s64 	%rd30, %rd111, %rd141;
	add.s32 	%r87, %r69, 128;
	mul.wide.u32 	%rd142, %r87, 8;
	add.s64 	%rd31, %rd111, %rd142;
	add.s32 	%r88, %r70, 128;
	mul.wide.u32 	%rd143, %r88, 8;
	add.s64 	%rd32, %rd111, %rd143;
	add.s32 	%r89, %r71, 128;
	mul.wide.u32 	%rd144, %r89, 8;
	add.s64 	%rd33, %rd111, %rd144;
	add.s32 	%r90, %r72, 128;
	mul.wide.u32 	%rd145, %r90, 8;
	add.s64 	%rd34, %rd111, %rd145;
	add.s32 	%r91, %r73, 128;
	mul.wide.u32 	%rd146, %r91, 8;
	add.s64 	%rd35, %rd111, %rd146;
	add.s32 	%r92, %r74, 128;
	mul.wide.u32 	%rd147, %r92, 8;
	add.s64 	%rd36, %rd111, %rd147;
	add.s32 	%r93, %r75, 128;
	mul.wide.u32 	%rd148, %r93, 8;
	add.s64 	%rd37, %rd111, %rd148;
	add.s64 	%rd38, %rd112, %rd113;
	add.s64 	%rd39, %rd112, %rd114;
	add.s64 	%rd40, %rd112, %rd115;
	add.s64 	%rd41, %rd112, %rd116;
	add.s64 	%rd42, %rd112, %rd117;
	add.s64 	%rd43, %rd112, %rd118;
	add.s64 	%rd44, %rd112, %rd119;
	add.s64 	%rd45, %rd112, %rd120;
	add.s64 	%rd46, %rd112, %rd121;
	add.s64 	%rd47, %rd112, %rd122;
	add.s64 	%rd48, %rd112, %rd123;
	add.s64 	%rd49, %rd112, %rd124;
	add.s64 	%rd50, %rd112, %rd125;
	add.s64 	%rd51, %rd112, %rd126;
	add.s64 	%rd52, %rd112, %rd127;
	add.s64 	%rd53, %rd112, %rd128;
	add.s64 	%rd54, %rd112, %rd129;
	add.s64 	%rd55, %rd112, %rd130;
	add.s64 	%rd56, %rd112, %rd131;
	add.s64 	%rd57, %rd112, %rd132;
	add.s64 	%rd58, %rd112, %rd133;
	add.s64 	%rd59, %rd112, %rd134;
	add.s64 	%rd60, %rd112, %rd135;
	add.s64 	%rd61, %rd112, %rd136;
	add.s64 	%rd62, %rd112, %rd137;
	add.s64 	%rd63, %rd112, %rd138;
	add.s64 	%rd64, %rd112, %rd139;
	add.s64 	%rd65, %rd112, %rd140;
	add.s64 	%rd66, %rd112, %rd141;
	add.s64 	%rd67, %rd112, %rd142;
	add.s64 	%rd68, %rd112, %rd143;
	add.s64 	%rd69, %rd112, %rd144;
	add.s64 	%rd70, %rd112, %rd145;
	add.s64 	%rd71, %rd112, %rd146;
	add.s64 	%rd72, %rd112, %rd147;
	add.s64 	%rd73, %rd112, %rd148;
	mov.b32 	%r736, 0;
$L__BB37_14:
	shl.b32 	%r94, %r736, 3;
	mov.u32 	%r95, _ZZ21cu_mtxmq_integral_211PKdiS0_iPdiiddS0_PbS1_S1_iPlS0_E6mufacS;
	add.s32 	%r96, %r95, %r94;
	ld.volatile.shared.f64 	%fd362, [%r96];
	setp.eq.f64 	%p8, %fd362, 0d0000000000000000;
	@%p8 bra 	$L__BB37_259;
	mov.u32 	%r5, %tid.x;
	shl.b32 	%r97, %r5, 3;
	mov.u32 	%r98, Bs;
	add.s32 	%r6, %r98, %r97;
	setp.gt.u32 	%p9, %r5, 399;
	mov.u32 	%r99, _ZZ21cu_mtxmq_integral_211PKdiS0_iPdiiddS0_PbS1_S1_iPlS0_E5trank;
	mad.lo.s32 	%r7, %r736, 12, %r99;
	@%p9 bra 	$L__BB37_19;
	ld.param.u32 	%r708, [_Z21cu_mtxmq_integral_211PKdiS0_iPdiiddS0_PbS1_S1_iPlS0__param_3];
	ld.shared.u32 	%r100, [%r7];
	setp.ne.s32 	%p10, %r100, %r708;
	@%p10 bra 	$L__BB37_18;
	ld.param.u64 	%rd802, [_Z21cu_mtxmq_integral_211PKdiS0_iPdiiddS0_PbS1_S1_iPlS0__param_2];
	mad.lo.s32 	%r102, %r736, 1200, %r5;
	cvta.to.global.u64 	%rd152, %rd802;
	mul.wide.u32 	%rd153, %r102, 8;
	add.s64 	%rd154, %rd152, %rd153;
	ld.global.f64 	%fd364, [%rd154];
	st.shared.f64 	[%r6], %fd364;
	bra.uni 	$L__BB37_19;
$L__BB37_18:
	ld.param.u64 	%rd890, [_Z21cu_mtxmq_integral_211PKdiS0_iPdiiddS0_PbS1_S1_iPlS0__param_15];
	mad.lo.s32 	%r101, %r736, 1200, %r5;
	cvta.to.global.u64 	%rd149, %rd890;
	mul.wide.u32 	%rd150, %r101, 8;
	add.s64 	%rd151, %rd149, %rd150;
	ld.global.f64 	%fd363, [%rd151];
	st.shared.f64 	[%r6], %fd363;
$L__BB37_19:
	setp.gt.u32 	%p11, %r5, 271;
	@%p11 bra 	$L__BB37_23;
	ld.param.u32 	%r709, [_Z21cu_mtxmq_integral_211PKdiS0_iPdiiddS0_PbS1_S1_iPlS0__param_3];
	ld.shared.u32 	%r103, [%r7];
	setp.eq.s32 	%p12, %r103, %r709;
	@%p12 bra 	$L__BB37_22;
	ld.param.u64 	%rd891, [_Z21cu_mtxmq_integral_211PKdiS0_iPdiiddS0_PbS1_S1_iPlS0__param_15];
	cvta.to.global.u64 	%rd155, %rd891;
	mad.lo.s32 	%r104, %r736, 1200, %r5;
	mul.wide.u32 	%rd156, %r104, 8;
	add.s64 	%rd157, %rd155, %rd156;
	ld.global.f64 	%fd365, [%rd157+1024];
	st.shared.f64 	[%r6+1024], %fd365;
	bra.uni 	$L__BB37_23;
$L__BB37_22:
	ld.param.u64 	%rd803, [_Z21cu_mtxmq_integral_211PKdiS0_iPdiiddS0_PbS1_S1_iPlS0__param_2];
	cvta.to.global.u64 	%rd158, %rd803;
	mad.lo.s32 	%r105, %r736, 1200, %r5;
	mul.wide.u32 	%rd159, %r105, 8;
	add.s64 	%rd160, %rd158, %rd159;
	ld.global.f64 	%fd366, [%rd160+1024];
	st.shared.f64 	[%r6+1024], %fd366;
$L__BB37_23:
	setp.gt.u32 	%p13, %r5, 143;
	@%p13 bra 	$L__BB37_27;
	ld.param.u32 	%r710, [_Z21cu_mtxmq_integral_211PKdiS0_iPdiiddS0_PbS1_S1_iPlS0__param_3];
	ld.shared.u32 	%r106, [%r7];
	setp.eq.s32 	%p14, %r106, %r710;
	@%p14 bra 	$L__BB37_26;
	ld.param.u64 	%rd892, [_Z21cu_mtxmq_integral_211PKdiS0_iPdiiddS0_PbS1_S1_iPlS0__param_15];
	cvta.to.global.u64 	%rd161, %rd892;
	mad.lo.s32 	%r107, %r736, 1200, %r5;
	mul.wide.u32 	%rd162, %r107, 8;
	add.s64 	%rd163, %rd161, %rd162;
	ld.global.f64 	%fd367, [%rd163+2048];
	st.shared.f64 	[%r6+2048], %fd367;
	bra.uni 	$L__BB37_27;
$L__BB37_26:
	ld.param.u64 	%rd804, [_Z21cu_mtxmq_integral_211PKdiS0_iPdiiddS0_PbS1_S1_iPlS0__param_2];
	cvta.to.global.u64 	%rd164, %rd804;
	mad.lo.s32 	%r108, %r736, 1200, %r5;
	mul.wide.u32 	%rd165, %r108, 8;
	add.s64 	%rd166, %rd164, %rd165;
	ld.global.f64 	%fd368, [%rd166+2048];
	st.shared.f64 	[%r6+2048], %fd368;
$L__BB37_27:
	setp.gt.u32 	%p15, %r5, 15;
	@%p15 bra 	$L__BB37_31;
	ld.param.u32 	%r711, [_Z21cu_mtxmq_integral_211PKdiS0_iPdiiddS0_PbS1_S1_iPlS0__param_3];
	ld.shared.u32 	%r109, [%r7];
	setp.eq.s32 	%p16, %r109, %r711;
	@%p16 bra 	$L__BB37_30;
	ld.param.u64 	%rd893, [_Z21cu_mtxmq_integral_211PKdiS0_iPdiiddS0_PbS1_S1_iPlS0__param_15];
	cvta.to.global.u64 	%rd167, %rd893;
	mad.lo.s32 	%r110, %r736, 1200, %r5;
	mul.wide.u32 	%rd168, %r110, 8;
	add.s64 	%rd169, %rd167, %rd168;
	ld.global.f64 	%fd369, [%rd169+3072];
	st.shared.f64 	[%r6+3072], %fd369;
	bra.uni 	$L__BB37_31;
$L__BB37_30:
	ld.param.u64 	%rd805, [_Z21cu_mtxmq_integral_211PKdiS0_iPdiiddS0_PbS1_S1_iPlS0__param_2];
	cvta.to.global.u64 	%rd170, %rd805;
	mad.lo.s32 	%r111, %r736, 1200, %r5;
	mul.wide.u32 	%rd171, %r111, 8;
	add.s64 	%rd172, %rd170, %rd171;
	ld.global.f64 	%fd370, [%rd172+3072];
	st.shared.f64 	[%r6+3072], %fd370;
$L__BB37_31:
	ld.param.u32 	%r696, [_Z21cu_mtxmq_integral_211PKdiS0_iPdiiddS0_PbS1_S1_iPlS0__param_1];
	ld.param.u64 	%rd800, [_Z21cu_mtxmq_integral_211PKdiS0_iPdiiddS0_PbS1_S1_iPlS0__param_0];
	mov.u32 	%r8, %tid.x;
	setp.gt.u32 	%p17, %r8, 71;
	bar.sync 	0;
	cvta.to.global.u64 	%rd173, %rd800;
	mov.u32 	%r112, %ctaid.x;
	mad.lo.s32 	%r113, %r112, 200, %r8;
	mul.wide.u32 	%rd174, %r113, 8;
	add.s64 	%rd175, %rd173, %rd174;
	ld.global.f64 	%fd10450, [%rd175];
	add.s32 	%r114, %r113, %r696;
	mul.wide.u32 	%rd176, %r114, 8;
	add.s64 	%rd177, %rd173, %rd176;
	ld.global.f64 	%fd10449, [%rd177];
	ld.global.f64 	%fd10448, [%rd2];
	ld.global.f64 	%fd10447, [%rd3];
	ld.global.f64 	%fd10446, [%rd4];
	ld.global.f64 	%fd10445, [%rd5];
	ld.global.f64 	%fd10444, [%rd6];
	ld.global.f64 	%fd10443, [%rd7];
	ld.global.f64 	%fd10442, [%rd8];
	ld.global.f64 	%fd10441, [%rd9];
	ld.global.f64 	%fd10440, [%rd10];
	ld.global.f64 	%fd10439, [%rd11];
	ld.global.f64 	%fd10438, [%rd12];
	ld.global.f64 	%fd10437, [%rd13];
	ld.global.f64 	%fd10436, [%rd14];
	ld.global.f64 	%fd10435, [%rd15];
	ld.global.f64 	%fd10434, [%rd16];
	ld.global.f64 	%fd10433, [%rd17];
	ld.global.f64 	%fd10432, [%rd18];
	ld.global.f64 	%fd10431, [%rd19];
	ld.shared.v2.f64 	{%fd371, %fd372}, [Bs];
	fma.rn.f64 	%fd373, %fd10450, %fd371, 0d0000000000000000;
	ld.shared.v2.f64 	{%fd374, %fd375}, [Bs+160];
	fma.rn.f64 	%fd376, %fd10449, %fd374, %fd373;
	ld.shared.v2.f64 	{%fd377, %fd378}, [Bs+320];
	fma.rn.f64 	%fd379, %fd10448, %fd377, %fd376;
	ld.shared.v2.f64 	{%fd380, %fd381}, [Bs+480];
	fma.rn.f64 	%fd382, %fd10447, %fd380, %fd379;
	ld.shared.v2.f64 	{%fd383, %fd384}, [Bs+640];
	fma.rn.f64 	%fd385, %fd10446, %fd383, %fd382;
	ld.shared.v2.f64 	{%fd386, %fd387}, [Bs+800];
	fma.rn.f64 	%fd388, %fd10445, %fd386, %fd385;
	ld.shared.v2.f64 	{%fd389, %fd390}, [Bs+960];
	fma.rn.f64 	%fd391, %fd10444, %fd389, %fd388;
	ld.shared.v2.f64 	{%fd392, %fd393}, [Bs+1120];
	fma.rn.f64 	%fd394, %fd10443, %fd392, %fd391;
	ld.shared.v2.f64 	{%fd395, %fd396}, [Bs+1280];
	fma.rn.f64 	%fd397, %fd10442, %fd395, %fd394;
	ld.shared.v2.f64 	{%fd398, %fd399}, [Bs+1440];
	fma.rn.f64 	%fd400, %fd10441, %fd398, %fd397;
	ld.shared.v2.f64 	{%fd401, %fd402}, [Bs+1600];
	fma.rn.f64 	%fd403, %fd10440, %fd401, %fd400;
	ld.shared.v2.f64 	{%fd404, %fd405}, [Bs+1760];
	fma.rn.f64 	%fd406, %fd10439, %fd404, %fd403;
	ld.shared.v2.f64 	{%fd407, %fd408}, [Bs+1920];
	fma.rn.f64 	%fd409, %fd10438, %fd407, %fd406;
	ld.shared.v2.f64 	{%fd410, %fd411}, [Bs+2080];
	fma.rn.f64 	%fd412, %fd10437, %fd410, %fd409;
	ld.shared.v2.f64 	{%fd413, %fd414}, [Bs+2240];
	fma.rn.f64 	%fd415, %fd10436, %fd413, %fd412;
	ld.shared.v2.f64 	{%fd416, %fd417}, [Bs+2400];
	fma.rn.f64 	%fd418, %fd10435, %fd416, %fd415;
	ld.shared.v2.f64 	{%fd419, %fd420}, [Bs+2560];
	fma.rn.f64 	%fd421, %fd10434, %fd419, %fd418;
	ld.shared.v2.f64 	{%fd422, %fd423}, [Bs+2720];
	fma.rn.f64 	%fd424, %fd10433, %fd422, %fd421;
	ld.shared.v2.f64 	{%fd425, %fd426}, [Bs+2880];
	fma.rn.f64 	%fd427, %fd10432, %fd425, %fd424;
	ld.shared.v2.f64 	{%fd428, %fd429}, [Bs+3040];
	fma.rn.f64 	%fd430, %fd10431, %fd428, %fd427;
	mov.u32 	%r115, _ZZ21cu_mtxmq_integral_211PKdiS0_iPdiiddS0_PbS1_S1_iPlS0_E2Cs;
	mad.lo.s32 	%r116, %r8, 160, %r115;
	st.volatile.shared.f64 	[%r116], %fd430;
	fma.rn.f64 	%fd431, %fd10450, %fd372, 0d0000000000000000;
	fma.rn.f64 	%fd432, %fd10449, %fd375, %fd431;
	fma.rn.f64 	%fd433, %fd10448, %fd378, %fd432;
	fma.rn.f64 	%fd434, %fd10447, %fd381, %fd433;
	fma.rn.f64 	%fd435, %fd10446, %fd384, %fd434;
	fma.rn.f64 	%fd436, %fd10445, %fd387, %fd435;
	fma.rn.f64 	%fd437, %fd10444, %fd390, %fd436;
	fma.rn.f64 	%fd438, %fd10443, %fd393, %fd437;
	fma.rn.f64 	%fd439, %fd10442, %fd396, %fd438;
	fma.rn.f64 	%fd440, %fd10441, %fd399, %fd439;
	fma.rn.f64 	%fd441, %fd10440, %fd402, %fd440;
	fma.rn.f64 	%fd442, %fd10439, %fd405, %fd441;
	fma.rn.f64 	%fd443, %fd10438, %fd408, %fd442;
	fma.rn.f64 	%fd444, %fd10437, %fd411, %fd443;
	fma.rn.f64 	%fd445, %fd10436, %fd414, %fd444;
	fma.rn.f64 	%fd446, %fd10435, %fd417, %fd445;
	fma.rn.f64 	%fd447, %fd10434, %fd420, %fd446;
	fma.rn.f64 	%fd448, %fd10433, %fd423, %fd447;
	fma.rn.f64 	%fd449, %fd10432, %fd426, %fd448;
	fma.rn.f64 	%fd450, %fd10431, %fd429, %fd449;
	st.volatile.shared.f64 	[%r116+8], %fd450;
	ld.shared.v2.f64 	{%fd451, %fd452}, [Bs+16];
	fma.rn.f64 	%fd453, %fd10450, %fd451, 0d0000000000000000;
	ld.shared.v2.f64 	{%fd454, %fd455}, [Bs+176];
	fma.rn.f64 	%fd456, %fd10449, %fd454, %fd453;
	ld.shared.v2.f64 	{%fd457, %fd458}, [Bs+336];
	fma.rn.f64 	%fd459, %fd10448, %fd457, %fd456;
	ld.shared.v2.f64 	{%fd460, %fd461}, [Bs+496];
	fma.rn.f64 	%fd462, %fd10447, %fd460, %fd459;
	ld.shared.v2.f64 	{%fd463, %fd464}, [Bs+656];
	fma.rn.f64 	%fd465, %fd10446, %fd463, %fd462;
	ld.shared.v2.f64 	{%fd466, %fd467}, [Bs+816];
	fma.rn.f64 	%fd468, %fd10445, %fd466, %fd465;
	ld.shared.v2.f64 	{%fd469, %fd470}, [Bs+976];
	fma.rn.f64 	%fd471, %fd10444, %fd469, %fd468;
	ld.shared.v2.f64 	{%fd472, %fd473}, [Bs+1136];
	fma.rn.f64 	%fd474, %fd10443, %fd472, %fd471;
	ld.shared.v2.f64 	{%fd475, %fd476}, [Bs+1296];
	fma.rn.f64 	%fd477, %fd10442, %fd475, %fd474;
	ld.shared.v2.f64 	{%fd478, %fd479}, [Bs+1456];
	fma.rn.f64 	%fd480, %fd10441, %fd478, %fd477;
	ld.shared.v2.f64 	{%fd481, %fd482}, [Bs+1616];
	fma.rn.f64 	%fd483, %fd10440, %fd481, %fd480;
	ld.shared.v2.f64 	{%fd484, %fd485}, [Bs+1776];
	fma.rn.f64 	%fd486, %fd10439, %fd484, %fd483;
	ld.shared.v2.f64 	{%fd487, %fd488}, [Bs+1936];
	fma.rn.f64 	%fd489, %fd10438, %fd487, %fd486;
	ld.shared.v2.f64 	{%fd490, %fd491}, [Bs+2096];
	fma.rn.f64 	%fd492, %fd10437, %fd490, %fd489;
	ld.shared.v2.f64 	{%fd493, %fd494}, [Bs+2256];
	fma.rn.f64 	%fd495, %fd10436, %fd493, %fd492;
	ld.shared.v2.f64 	{%fd496, %fd497}, [Bs+2416];
	fma.rn.f64 	%fd498, %fd10435, %fd496, %fd495;
	ld.shared.v2.f64 	{%fd499, %fd500}, [Bs+2576];
	fma.rn.f64 	%fd501, %fd10434, %fd499, %fd498;
	ld.shared.v2.f64 	{%fd502, %fd503}, [Bs+2736];
	fma.rn.f64 	%fd504, %fd10433, %fd502, %fd501;
	ld.shared.v2.f64 	{%fd505, %fd506}, [Bs+2896];
	fma.rn.f64 	%fd507, %fd10432, %fd505, %fd504;
	ld.shared.v2.f64 	{%fd508, %fd509}, [Bs+3056];
	fma.rn.f64 	%fd510, %fd10431, %fd508, %fd507;
	st.volatile.shared.f64 	[%r116+16], %fd510;
	fma.rn.f64 	%fd511, %fd10450, %fd452, 0d0000000000000000;
	fma.rn.f64 	%fd512, %fd10449, %fd455, %fd511;
	fma.rn.f64 	%fd513, %fd10448, %fd458, %fd512;
	fma.rn.f64 	%fd514, %fd10447, %fd461, %fd513;
	fma.rn.f64 	%fd515, %fd10446, %fd464, %fd514;
	fma.rn.f64 	%fd516, %fd10445, %fd467, %fd515;
	fma.rn.f64 	%fd517, %fd10444, %fd470, %fd516;
	fma.rn.f64 	%fd518, %fd10443, %fd473, %fd517;
	fma.rn.f64 	%fd519, %fd10442, %fd476, %fd518;
	fma.rn.f64 	%fd520, %fd10441, %fd479, %fd519;
	fma.rn.f64 	%fd521, %fd10440, %fd482, %fd520;
	fma.rn.f64 	%fd522, %fd10439, %fd485, %fd521;
	fma.rn.f64 	%fd523, %fd10438, %fd488, %fd522;
	fma.rn.f64 	%fd524, %fd10437, %fd491, %fd523;
	fma.rn.f64 	%fd525, %fd10436, %fd494, %fd524;
	fma.rn.f64 	%fd526, %fd10435, %fd497, %fd525;
	fma.rn.f64 	%fd527, %fd10434, %fd500, %fd526;
	fma.rn.f64 	%fd528, %fd10433, %fd503, %fd527;
	fma.rn.f64 	%fd529, %fd10432, %fd506, %fd528;
	fma.rn.f64 	%fd530, %fd10431, %fd509, %fd529;
	st.volatile.shared.f64 	[%r116+24], %fd530;
	ld.shared.v2.f64 	{%fd531, %fd532}, [Bs+32];
	fma.rn.f64 	%fd533, %fd10450, %fd531, 0d0000000000000000;
	ld.shared.v2.f64 	{%fd534, %fd535}, [Bs+192];
	fma.rn.f64 	%fd536, %fd10449, %fd534, %fd533;
	ld.shared.v2.f64 	{%fd537, %fd538}, [Bs+352];
	fma.rn.f64 	%fd539, %fd10448, %fd537, %fd536;
	ld.shared.v2.f64 	{%fd540, %fd541}, [Bs+512];
	fma.rn.f64 	%fd542, %fd10447, %fd540, %fd539;
	ld.shared.v2.f64 	{%fd543, %fd544}, [Bs+672];
	fma.rn.f64 	%fd545, %fd10446, %fd543, %fd542;
	ld.shared.v2.f64 	{%fd546, %fd547}, [Bs+832];
	fma.rn.f64 	%fd548, %fd10445, %fd546, %fd545;
	ld.shared.v2.f64 	{%fd549, %fd550}, [Bs+992];
	fma.rn.f64 	%fd551, %fd10444, %fd549, %fd548;
	ld.shared.v2.f64 	{%fd552, %fd553}, [Bs+1152];
	fma.rn.f64 	%fd554, %fd10443, %fd552, %fd551;
	ld.shared.v2.f64 	{%fd555, %fd556}, [Bs+1312];
	fma.rn.f64 	%fd557, %fd10442, %fd555, %fd554;
	ld.shared.v2.f64 	{%fd558, %fd559}, [Bs+1472];
	fma.rn.f64 	%fd560, %fd10441, %fd558, %fd557;
	ld.shared.v2.f64 	{%fd561, %fd562}, [Bs+1632];
	fma.rn.f64 	%fd563, %fd10440, %fd561, %fd560;
	ld.shared.v2.f64 	{%fd564, %fd565}, [Bs+1792];
	fma.rn.f64 	%fd566, %fd10439, %fd564, %fd563;
	ld.shared.v2.f64 	{%fd567, %fd568}, [Bs+1952];
	fma.rn.f64 	%fd569, %fd10438, %fd567, %fd566;
	ld.shared.v2.f64 	{%fd570, %fd571}, [Bs+2112];
	fma.rn.f64 	%fd572, %fd10437, %fd570, %fd569;
	ld.shared.v2.f64 	{%fd573, %fd574}, [Bs+2272];
	fma.rn.f64 	%fd575, %fd10436, %fd573, %fd572;
	ld.shared.v2.f64 	{%fd576, %fd577}, [Bs+2432];
	fma.rn.f64 	%fd578, %fd10435, %fd576, %fd575;
	ld.shared.v2.f64 	{%fd579, %fd580}, [Bs+2592];
	fma.rn.f64 	%fd581, %fd10434, %fd579, %fd578;
	ld.shared.v2.f64 	{%fd582, %fd583}, [Bs+2752];
	fma.rn.f64 	%fd584, %fd10433, %fd582, %fd581;
	ld.shared.v2.f64 	{%fd585, %fd586}, [Bs+2912];
	fma.rn.f64 	%fd587, %fd10432, %fd585, %fd584;
	ld.shared.v2.f64 	{%fd588, %fd589}, [Bs+3072];
	fma.rn.f64 	%fd590, %fd10431, %fd588, %fd587;
	st.volatile.shared.f64 	[%r116+32], %fd590;
	fma.rn.f64 	%fd591, %fd10450, %fd532, 0d0000000000000000;
	fma.rn.f64 	%fd592, %fd10449, %fd535, %fd591;
	fma.rn.f64 	%fd593, %fd10448, %fd538, %fd592;
	fma.rn.f64 	%fd594, %fd10447, %fd541, %fd593;
	fma.rn.f64 	%fd595, %fd10446, %fd544, %fd594;
	fma.rn.f64 	%fd596, %fd10445, %fd547, %fd595;
	fma.rn.f64 	%fd597, %fd10444, %fd550, %fd596;
	fma.rn.f64 	%fd598, %fd10443, %fd553, %fd597;
	fma.rn.f64 	%fd599, %fd10442, %fd556, %fd598;
	fma.rn.f64 	%fd600, %fd10441, %fd559, %fd599;
	fma.rn.f64 	%fd601, %fd10440, %fd562, %fd600;
	fma.rn.f64 	%fd602, %fd10439, %fd565, %fd601;
	fma.rn.f64 	%fd603, %fd10438, %fd568, %fd602;
	fma.rn.f64 	%fd604, %fd10437, %fd571, %fd603;
	fma.rn.f64 	%fd605, %fd10436, %fd574, %fd604;
	fma.rn.f64 	%fd606, %fd10435, %fd577, %fd605;
	fma.rn.f64 	%fd607, %fd10434, %fd580, %fd606;
	fma.rn.f64 	%fd608, %fd10433, %fd583, %fd607;
	fma.rn.f64 	%fd609, %fd10432, %fd586, %fd608;
	fma.rn.f64 	%fd610, %fd10431, %fd589, %fd609;
	st.volatile.shared.f64 	[%r116+40], %fd610;
	ld.shared.v2.f64 	{%fd611, %fd612}, [Bs+48];
	fma.rn.f64 	%fd613, %fd10450, %fd611, 0d0000000000000000;
	ld.shared.v2.f64 	{%fd614, %fd615}, [Bs+208];
	fma.rn.f64 	%fd616, %fd10449, %fd614, %fd613;
	ld.shared.v2.f64 	{%fd617, %fd618}, [Bs+368];
	fma.rn.f64 	%fd619, %fd10448, %fd617, %fd616;
	ld.shared.v2.f64 	{%fd620, %fd621}, [Bs+528];
	fma.rn.f64 	%fd622, %fd10447, %fd620, %fd619;
	ld.shared.v2.f64 	{%fd623, %fd624}, [Bs+688];
	fma.rn.f64 	%fd625, %fd10446, %fd623, %fd622;
	ld.shared.v2.f64 	{%fd626, %fd627}, [Bs+848];
	fma.rn.f64 	%fd628, %fd10445, %fd626, %fd625;
	ld.shared.v2.f64 	{%fd629, %fd630}, [Bs+1008];
	fma.rn.f64 	%fd631, %fd10444, %fd629, %fd628;
	ld.shared.v2.f64 	{%fd632, %fd633}, [Bs+1168];
	fma.rn.f64 	%fd634, %fd10443, %fd632, %fd631;
	ld.shared.v2.f64 	{%fd635, %fd636}, [Bs+1328];
	fma.rn.f64 	%fd637, %fd10442, %fd635, %fd634;
	ld.shared.v2.f64 	{%fd638, %fd639}, [Bs+1488];
	fma.rn.f64 	%fd640, %fd10441, %fd638, %fd637;
	ld.shared.v2.f64 	{%fd641, %fd642}, [Bs+1648];
	fma.rn.f64 	%fd643, %fd10440, %fd641, %fd640;
	ld.shared.v2.f64 	{%fd644, %fd645}, [Bs+1808];
	fma.rn.f64 	%fd646, %fd10439, %fd644, %fd643;
	ld.shared.v2.f64 	{%fd647, %fd648}, [Bs+1968];
	fma.rn.f64 	%fd649, %fd10438, %fd647, %fd646;
	ld.shared.v2.f64 	{%fd650, %fd651}, [Bs+2128];
	fma.rn.f64 	%fd652, %fd10437, %fd650, %fd649;
	ld.shared.v2.f64 	{%fd653, %fd654}, [Bs+2288];
	fma.rn.f64 	%fd655, %fd10436, %fd653, %fd652;
	ld.shared.v2.f64 	{%fd656, %fd657}, [Bs+2448];
	fma.rn.f64 	%fd658, %fd10435, %fd656, %fd655;
	ld.shared.v2.f64 	{%fd659, %fd660}, [Bs+2608];
	fma.rn.f64 	%fd661, %fd10434, %fd659, %fd658;
	ld.shared.v2.f64 	{%fd662, %fd663}, [Bs+2768];
	fma.rn.f64 	%fd664, %fd10433, %fd662, %fd661;
	ld.shared.v2.f64 	{%fd665, %fd666}, [Bs+2928];
	fma.rn.f64 	%fd667, %fd10432, %fd665, %fd664;
	ld.shared.v2.f64 	{%fd668, %fd669}, [Bs+3088];
	fma.rn.f64 	%fd670, %fd10431, %fd668, %fd667;
	st.volatile.shared.f64 	[%r116+48], %fd670;
	fma.rn.f64 	%fd671, %fd10450, %fd612, 0d0000000000000000;
	fma.rn.f64 	%fd672, %fd10449, %fd615, %fd671;
	fma.rn.f64 	%fd673, %fd10448, %fd618, %fd672;
	fma.rn.f64 	%fd674, %fd10447, %fd621, %fd673;
	fma.rn.f64 	%fd675, %fd10446, %fd624, %fd674;
	fma.rn.f64 	%fd676, %fd10445, %fd627, %fd675;
	fma.rn.f64 	%fd677, %fd10444, %fd630, %fd676;
	fma.rn.f64 	%fd678, %fd10443, %fd633, %fd677;
	fma.rn.f64 	%fd679, %fd10442, %fd636, %fd678;
	fma.rn.f64 	%fd680, %fd10441, %fd639, %fd679;
	fma.rn.f64 	%fd681, %fd10440, %fd642, %fd680;
	fma.rn.f64 	%fd682, %fd10439, %fd645, %fd681;
	fma.rn.f64 	%fd683, %fd10438, %fd648, %fd682;
	fma.rn.f64 	%fd684, %fd10437, %fd651, %fd683;
	fma.rn.f64 	%fd685, %fd10436, %fd654, %fd684;
	fma.rn.f64 	%fd686, %fd10435, %fd657, %fd685;
	fma.rn.f64 	%fd687, %fd10434, %fd660, %fd686;
	fma.rn.f64 	%fd688, %fd10433, %fd663, %fd687;
	fma.rn.f64 	%fd689, %fd10432, %fd666, %fd688;
	fma.rn.f64 	%fd690, %fd10431, %fd669, %fd689;
	st.volatile.shared.f64 	[%r116+56], %fd690;
	ld.shared.v2.f64 	{%fd691, %fd692}, [Bs+64];
	fma.rn.f64 	%fd693, %fd10450, %fd691, 0d0000000000000000;
	ld.shared.v2.f64 	{%fd694, %fd695}, [Bs+224];
	fma.rn.f64 	%fd696, %fd10449, %fd694, %fd693;
	ld.shared.v2.f64 	{%fd697, %fd698}, [Bs+384];
	fma.rn.f64 	%fd699, %fd10448, %fd697, %fd696;
	ld.shared.v2.f64 	{%fd700, %fd701}, [Bs+544];
	fma.rn.f64 	%fd702, %fd10447, %fd700, %fd699;
	ld.shared.v2.f64 	{%fd703, %fd704}, [Bs+704];
	fma.rn.f64 	%fd705, %fd10446, %fd703, %fd702;
	ld.shared.v2.f64 	{%fd706, %fd707}, [Bs+864];
	fma.rn.f64 	%fd708, %fd10445, %fd706, %fd705;
	ld.shared.v2.f64 	{%fd709, %fd710}, [Bs+1024];
	fma.rn.f64 	%fd711, %fd10444, %fd709, %fd708;
	ld.shared.v2.f64 	{%fd712, %fd713}, [Bs+1184];
	fma.rn.f64 	%fd714, %fd10443, %fd712, %fd711;
	ld.shared.v2.f64 	{%fd715, %fd716}, [Bs+1344];
	fma.rn.f64 	%fd717, %fd10442, %fd715, %fd714;
	ld.shared.v2.f64 	{%fd718, %fd719}, [Bs+1504];
	fma.rn.f64 	%fd720, %fd10441, %fd718, %fd717;
	ld.shared.v2.f64 	{%fd721, %fd722}, [Bs+1664];
	fma.rn.f64 	%fd723, %fd10440, %fd721, %fd720;
	ld.shared.v2.f64 	{%fd724, %fd725}, [Bs+1824];
	fma.rn.f64 	%fd726, %fd10439, %fd724, %fd723;
	ld.shared.v2.f64 	{%fd727, %fd728}, [Bs+1984];
	fma.rn.f64 	%fd729, %fd10438, %fd727, %fd726;
	ld.shared.v2.f64 	{%fd730, %fd731}, [Bs+2144];
	fma.rn.f64 	%fd732, %fd10437, %fd730, %fd729;
	ld.shared.v2.f64 	{%fd733, %fd734}, [Bs+2304];
	fma.rn.f64 	%fd735, %fd10436, %fd733, %fd732;
	ld.shared.v2.f64 	{%fd736, %fd737}, [Bs+2464];
	fma.rn.f64 	%fd738, %fd10435, %fd736, %fd735;
	ld.shared.v2.f64 	{%fd739, %fd740}, [Bs+2624];
	fma.rn.f64 	%fd741, %fd10434, %fd739, %fd738;
	ld.shared.v2.f64 	{%fd742, %fd743}, [Bs+2784];
	fma.rn.f64 	%fd744, %fd10433, %fd742, %fd741;
	ld.shared.v2.f64 	{%fd745, %fd746}, [Bs+2944];
	fma.rn.f64 	%fd747, %fd10432, %fd745, %fd744;
	ld.shared.v2.f64 	{%fd748, %fd749}, [Bs+3104];
	fma.rn.f64 	%fd750, %fd10431, %fd748, %fd747;
	st.volatile.shared.f64 	[%r116+64], %fd750;
	fma.rn.f64 	%fd751, %fd10450, %fd692, 0d0000000000000000;
	fma.rn.f64 	%fd752, %fd10449, %fd695, %fd751;
	fma.rn.f64 	%fd753, %fd10448, %fd698, %fd752;
	fma.rn.f64 	%fd754, %fd10447, %fd701, %fd753;
	fma.rn.f64 	%fd755, %fd10446, %fd704, %fd754;
	fma.rn.f64 	%fd756, %fd10445, %fd707, %fd755;
	fma.rn.f64 	%fd757, %fd10444, %fd710, %fd756;
	fma.rn.f64 	%fd758, %fd10443, %fd713, %fd757;
	fma.rn.f64 	%fd759, %fd10442, %fd716, %fd758;
	fma.rn.f64 	%fd760, %fd10441, %fd719, %fd759;
	fma.rn.f64 	%fd761, %fd10440, %fd722, %fd760;
	fma.rn.f64 	%fd762, %fd10439, %fd725, %fd761;
	fma.rn.f64 	%fd763, %fd10438, %fd728, %fd762;
	fma.rn.f64 	%fd764, %fd10437, %fd731, %fd763;
	fma.rn.f64 	%fd765, %fd10436, %fd734, %fd764;
	fma.rn.f64 	%fd766, %fd10435, %fd737, %fd765;
	fma.rn.f64 	%fd767, %fd10434, %fd740, %fd766;
	fma.rn.f64 	%fd768, %fd10433, %fd743, %fd767;
	fma.rn.f64 	%fd769, %fd10432, %fd746, %fd768;
	fma.rn.f64 	%fd770, %fd10431, %fd749, %fd769;
	st.volatile.shared.f64 	[%r116+72], %fd770;
	ld.shared.v2.f64 	{%fd771, %fd772}, [Bs+80];
	fma.rn.f64 	%fd773, %fd10450, %fd771, 0d0000000000000000;
	ld.shared.v2.f64 	{%fd774, %fd775}, [Bs+240];
	fma.rn.f64 	%fd776, %fd10449, %fd774, %fd773;
	ld.shared.v2.f64 	{%fd777, %fd778}, [Bs+400];
	fma.rn.f64 	%fd779, %fd10448, %fd777, %fd776;
	ld.shared.v2.f64 	{%fd780, %fd781}, [Bs+560];
	fma.rn.f64 	%fd782, %fd10447, %fd780, %fd779;
	ld.shared.v2.f64 	{%fd783, %fd784}, [Bs+720];
	fma.rn.f64 	%fd785, %fd10446, %fd783, %fd782;
	ld.shared.v2.f64 	{%fd786, %fd787}, [Bs+880];
	fma.rn.f64 	%fd788, %fd10445, %fd786, %fd785;
	ld.shared.v2.f64 	{%fd789, %fd790}, [Bs+1040];
	fma.rn.f64 	%fd791, %fd10444, %fd789, %fd788;
	ld.shared.v2.f64 	{%fd792, %fd793}, [Bs+1200];
	fma.rn.f64 	%fd794, %fd10443, %fd792, %fd791;
	ld.shared.v2.f64 	{%fd795, %fd796}, [Bs+1360];
	fma.rn.f64 	%fd797, %fd10442, %fd795, %fd794;
	ld.shared.v2.f64 	{%fd798, %fd799}, [Bs+1520];
	fma.rn.f64 	%fd800, %fd10441, %fd798, %fd797;
	ld.shared.v2.f64 	{%fd801, %fd802}, [Bs+1680];
	fma.rn.f64 	%fd803, %fd10440, %fd801, %fd800;
	ld.shared.v2.f64 	{%fd804, %fd805}, [Bs+1840];
	fma.rn.f64 	%fd806, %fd10439, %fd804, %fd803;
	ld.shared.v2.f64 	{%fd807, %fd808}, [Bs+2000];
	fma.rn.f64 	%fd809, %fd10438, %fd807, %fd806;
	ld.shared.v2.f64 	{%fd810, %fd811}, [Bs+2160];
	fma.rn.f64 	%fd812, %fd10437, %fd810, %fd809;
	ld.shared.v2.f64 	{%fd813, %fd814}, [Bs+2320];
	fma.rn.f64 	%fd815, %fd10436, %fd813, %fd812;
	ld.shared.v2.f64 	{%fd816, %fd817}, [Bs+2480];
	fma.rn.f64 	%fd818, %fd10435, %fd816, %fd815;
	ld.shared.v2.f64 	{%fd819, %fd820}, [Bs+2640];
	fma.rn.f64 	%fd821, %fd10434, %fd819, %fd818;
	ld.shared.v2.f64 	{%fd822, %fd823}, [Bs+2800];
	fma.rn.f64 	%fd824, %fd10433, %fd822, %fd821;
	ld.shared.v2.f64 	{%fd825, %fd826}, [Bs+2960];
	fma.rn.f64 	%fd827, %fd10432, %fd825, %fd824;
	ld.shared.v2.f64 	{%fd828, %fd829}, [Bs+3120];
	fma.rn.f64 	%fd830, %fd10431, %fd828, %fd827;
	st.volatile.shared.f64 	[%r116+80], %fd830;
	fma.rn.f64 	%fd831, %fd10450, %fd772, 0d0000000000000000;
	fma.rn.f64 	%fd832, %fd10449, %fd775, %fd831;
	fma.rn.f64 	%fd833, %fd10448, %fd778, %fd832;
	fma.rn.f64 	%fd834, %fd10447, %fd781, %fd833;
	fma.rn.f64 	%fd835, %fd10446, %fd784, %fd834;
	fma.rn.f64 	%fd836, %fd10445, %fd787, %fd835;
	fma.rn.f64 	%fd837, %fd10444, %fd790, %fd836;
	fma.rn.f64 	%fd838, %fd10443, %fd793, %fd837;
	fma.rn.f64 	%fd839, %fd10442, %fd796, %fd838;
	fma.rn.f64 	%fd840, %fd10441, %fd799, %fd839;
	fma.rn.f64 	%fd841, %fd10440, %fd802, %fd840;
	fma.rn.f64 	%fd842, %fd10439, %fd805, %fd841;
	fma.rn.f64 	%fd843, %fd10438, %fd808, %fd842;
	fma.rn.f64 	%fd844, %fd10437, %fd811, %fd843;
	fma.rn.f64 	%fd845, %fd10436, %fd814, %fd844;
	fma.rn.f64 	%fd846, %fd10435, %fd817, %fd845;
	fma.rn.f64 	%fd847, %fd10434, %fd820, %fd846;
	fma.rn.f64 	%fd848, %fd10433, %fd823, %fd847;
	fma.rn.f64 	%fd849, %fd10432, %fd826, %fd848;
	fma.rn.f64 	%fd850, %fd10431, %fd829, %fd849;
	st.volatile.shared.f64 	[%r116+88], %fd850;
	ld.shared.v2.f64 	{%fd851, %fd852}, [Bs+96];
	fma.rn.f64 	%fd853, %fd10450, %fd851, 0d0000000000000000;
	ld.shared.v2.f64 	{%fd854, %fd855}, [Bs+256];
	fma.rn.f64 	%fd856, %fd10449, %fd854, %fd853;
	ld.shared.v2.f64 	{%fd857, %fd858}, [Bs+416];
	fma.rn.f64 	%fd859, %fd10448, %fd857, %fd856;
	ld.shared.v2.f64 	{%fd860, %fd861}, [Bs+576];
	fma.rn.f64 	%fd862, %fd10447, %fd860, %fd859;
	ld.shared.v2.f64 	{%fd863, %fd864}, [Bs+736];
	fma.rn.f64 	%fd865, %fd10446, %fd863, %fd862;
	ld.shared.v2.f64 	{%fd866, %fd867}, [Bs+896];
	fma.rn.f64 	%fd868, %fd10445, %fd866, %fd865;
	ld.shared.v2.f64 	{%fd869, %fd870}, [Bs+1056];
	fma.rn.f64 	%fd871, %fd10444, %fd869, %fd868;
	ld.shared.v2.f64 	{%fd872, %fd873}, [Bs+1216];
	fma.rn.f64 	%fd874, %fd10443, %fd872, %fd871;
	ld.shared.v2.f64 	{%fd875, %fd876}, [Bs+1376];
	fma.rn.f64 	%fd877, %fd10442, %fd875, %fd874;
	ld.shared.v2.f64 	{%fd878, %fd879}, [Bs+1536];
	fma.rn.f64 	%fd880, %fd10441, %fd878, %fd877;
	ld.shared.v2.f64 	{%fd881, %fd882}, [Bs+1696];
	fma.rn.f64 	%fd883, %fd10440, %fd881, %fd880;
	ld.shared.v2.f64 	{%fd884, %fd885}, [Bs+1856];
	fma.rn.f64 	%fd886, %fd10439, %fd884, %fd883;
	ld.shared.v2.f64 	{%fd887, %fd888}, [Bs+2016];
	fma.rn.f64 	%fd889, %fd10438, %fd887, %fd886;
	ld.shared.v2.f64 	{%fd890, %fd891}, [Bs+2176];
	fma.rn.f64 	%fd892, %fd10437, %fd890, %fd889;
	ld.shared.v2.f64 	{%fd893, %fd894}, [Bs+2336];
	fma.rn.f64 	%fd895, %fd10436, %fd893, %fd892;
	ld.shared.v2.f64 	{%fd896, %fd897}, [Bs+2496];
	fma.rn.f64 	%fd898, %fd10435, %fd896, %fd895;
	ld.shared.v2.f64 	{%fd899, %fd900}, [Bs+2656];
	fma.rn.f64 	%fd901, %fd10434, %fd899, %fd898;
	ld.shared.v2.f64 	{%fd902, %fd903}, [Bs+2816];
	fma.rn.f64 	%fd904, %fd10433, %fd902, %fd901;
	ld.shared.v2.f64 	{%fd905, %fd906}, [Bs+2976];
	fma.rn.f64 	%fd907, %fd10432, %fd905, %fd904;
	ld.shared.v2.f64 	{%fd908, %fd909}, [Bs+3136];
	fma.rn.f64 	%fd910, %fd10431, %fd908, %fd907;
	st.volatile.shared.f64 	[%r116+96], %fd910;
	fma.rn.f64 	%fd911, %fd10450, %fd852, 0d0000000000000000;
	fma.rn.f64 	%fd912, %fd10449, %fd855, %fd911;
	fma.rn.f64 	%fd913, %fd10448, %fd858, %fd912;
	fma.rn.f64 	%fd914, %fd10447, %fd861, %fd913;
	fma.rn.f64 	%fd915, %fd10446, %fd864, %fd914;
	fma.rn.f64 	%fd916, %fd10445, %fd867, %fd915;
	fma.rn.f64 	%fd917, %fd10444, %fd870, %fd916;
	fma.rn.f64 	%fd918, %fd10443, %fd873, %fd917;
	fma.rn.f64 	%fd919, %fd10442, %fd876, %fd918;
	fma.rn.f64 	%fd920, %fd10441, %fd879, %fd919;
	fma.rn.f64 	%fd921, %fd10440, %fd882, %fd920;
	fma.rn.f64 	%fd922, %fd10439, %fd885, %fd921;
	fma.rn.f64 	%fd923, %fd10438, %fd888, %fd922;
	fma.rn.f64 	%fd924, %fd10437, %fd891, %fd923;
	fma.rn.f64 	%fd925, %fd10436, %fd894, %fd924;
	fma.rn.f64 	%fd926, %fd10435, %fd897, %fd925;
	fma.rn.f64 	%fd927, %fd10434, %fd900, %fd926;
	fma.rn.f64 	%fd928, %fd10433, %fd903, %fd927;
	fma.rn.f64 	%fd929, %fd10432, %fd906, %fd928;
	fma.rn.f64 	%fd930, %fd10431, %fd909, %fd929;
	st.volatile.shared.f64 	[%r116+104], %fd930;
	ld.shared.v2.f64 	{%fd931, %fd932}, [Bs+112];
	fma.rn.f64 	%fd933, %fd10450, %fd931, 0d0000000000000000;
	ld.shared.v2.f64 	{%fd934, %fd935}, [Bs+272];
	fma.rn.f64 	%fd936, %fd10449, %fd934, %fd933;
	ld.shared.v2.f64 	{%fd937, %fd938}, [Bs+432];
	fma.rn.f64 	%fd939, %fd10448, %fd937, %fd936;
	ld.shared.v2.f64 	{%fd940, %fd941}, [Bs+592];
	fma.rn.f64 	%fd942, %fd10447, %fd940, %fd939;
	ld.shared.v2.f64 	{%fd943, %fd944}, [Bs+752];
	fma.rn.f64 	%fd945, %fd10446, %fd943, %fd942;
	ld.shared.v2.f64 	{%fd946, %fd947}, [Bs+912];
	fma.rn.f64 	%fd948, %fd10445, %fd946, %fd945;
	ld.shared.v2.f64 	{%fd949, %fd950}, [Bs+1072];
	fma.rn.f64 	%fd951, %fd10444, %fd949, %fd948;
	ld.shared.v2.f64 	{%fd952, %fd953}, [Bs+1232];
	fma.rn.f64 	%fd954, %fd10443, %fd952, %fd951;
	ld.shared.v2.f64 	{%fd955, %fd956}, [Bs+1392];
	fma.rn.f64 	%fd957, %fd10442, %fd955, %fd954;
	ld.shared.v2.f64 	{%fd958, %fd959}, [Bs+1552];
	fma.rn.f64 	%fd960, %fd10441, %fd958, %fd957;
	ld.shared.v2.f64 	{%fd961, %fd962}, [Bs+1712];
	fma.rn.f64 	%fd963, %fd10440, %fd961, %fd960;
	ld.shared.v2.f64 	{%fd964, %fd965}, [Bs+1872];
	fma.rn.f64 	%fd966, %fd10439, %fd964, %fd963;
	ld.shared.v2.f64 	{%fd967, %fd968}, [Bs+2032];
	fma.rn.f64 	%fd969, %fd10438, %fd967, %fd966;
	ld.shared.v2.f64 	{%fd970, %fd971}, [Bs+2192];
	fma.rn.f64 	%fd972, %fd10437, %fd970, %fd969;
	ld.shared.v2.f64 	{%fd973, %fd974}, [Bs+2352];
	fma.rn.f64 	%fd975, %fd10436, %fd973, %fd972;
	ld.shared.v2.f64 	{%fd976, %fd977}, [Bs+2512];
	fma.rn.f64 	%fd978, %fd10435, %fd976, %fd975;
	ld.shared.v2.f64 	{%fd979, %fd980}, [Bs+2672];
	fma.rn.f64 	%fd981, %fd10434, %fd979, %fd978;
	ld.shared.v2.f64 	{%fd982, %fd983}, [Bs+2832];
	fma.rn.f64 	%fd984, %fd10433, %fd982, %fd981;
	ld.shared.v2.f64 	{%fd985, %fd986}, [Bs+2992];
	fma.rn.f64 	%fd987, %fd10432, %fd985, %fd984;
	ld.shared.v2.f64 	{%fd988, %fd989}, [Bs+3152];
	fma.rn.f64 	%fd990, %fd10431, %fd988, %fd987;
	st.volatile.shared.f64 	[%r116+112], %fd990;
	fma.rn.f64 	%fd991, %fd10450, %fd932, 0d0000000000000000;
	fma.rn.f64 	%fd992, %fd10449, %fd935, %fd991;
	fma.rn.f64 	%fd993, %fd10448, %fd938, %fd992;
	fma.rn.f64 	%fd994, %fd10447, %fd941, %fd993;
	fma.rn.f64 	%fd995, %fd10446, %fd944, %fd994;
	fma.rn.f64 	%fd996, %fd10445, %fd947, %fd995;
	fma.rn.f64 	%fd997, %fd10444, %fd950, %fd996;
	fma.rn.f64 	%fd998, %fd10443, %fd953, %fd997;
	fma.rn.f64 	%fd999, %fd10442, %fd956, %fd998;
	fma.rn.f64 	%fd1000, %fd10441, %fd959, %fd999;
	fma.rn.f64 	%fd1001, %fd10440, %fd962, %fd1000;
	fma.rn.f64 	%fd1002, %fd10439, %fd965, %fd1001;
	fma.rn.f64 	%fd1003, %fd10438, %fd968, %fd1002;
	fma.rn.f64 	%fd1004, %fd10437, %fd971, %fd1003;
	fma.rn.f64 	%fd1005, %fd10436, %fd974, %fd1004;
	fma.rn.f64 	%fd1006, %fd10435, %fd977, %fd1005;
	fma.rn.f64 	%fd1007, %fd10434, %fd980, %fd1006;
	fma.rn.f64 	%fd1008, %fd10433, %fd983, %fd1007;
	fma.rn.f64 	%fd1009, %fd10432, %fd986, %fd1008;
	fma.rn.f64 	%fd1010, %fd10431, %fd989, %fd1009;
	st.volatile.shared.f64 	[%r116+120], %fd1010;
	ld.shared.v2.f64 	{%fd1011, %fd1012}, [Bs+128];
	fma.rn.f64 	%fd1013, %fd10450, %fd1011, 0d0000000000000000;
	ld.shared.v2.f64 	{%fd1014, %fd1015}, [Bs+288];
	fma.rn.f64 	%fd1016, %fd10449, %fd1014, %fd1013;
	ld.shared.v2.f64 	{%fd1017, %fd1018}, [Bs+448];
	fma.rn.f64 	%fd1019, %fd10448, %fd1017, %fd1016;
	ld.shared.v2.f64 	{%fd1020, %fd1021}, [Bs+608];
	fma.rn.f64 	%fd1022, %fd10447, %fd1020, %fd1019;
	ld.shared.v2.f64 	{%fd1023, %fd1024}, [Bs+768];
	fma.rn.f64 	%fd1025, %fd10446, %fd1023, %fd1022;
	ld.shared.v2.f64 	{%fd1026, %fd1027}, [Bs+928];
	fma.rn.f64 	%fd1028, %fd10445, %fd1026, %fd1025;
	ld.shared.v2.f64 	{%fd1029, %fd1030}, [Bs+1088];
	fma.rn.f64 	%fd1031, %fd10444, %fd1029, %fd1028;
	ld.shared.v2.f64 	{%fd1032, %fd1033}, [Bs+1248];
	fma.rn.f64 	%fd1034, %fd10443, %fd1032, %fd1031;
	ld.shared.v2.f64 	{%fd1035, %fd1036}, [Bs+1408];
	fma.rn.f64 	%fd1037, %fd10442, %fd1035, %fd1034;
	ld.shared.v2.f64 	{%fd1038, %fd1039}, [Bs+1568];
	fma.rn.f64 	%fd1040, %fd10441, %fd1038, %fd1037;
	ld.shared.v2.f64 	{%fd1041, %fd1042}, [Bs+1728];
	fma.rn.f64 	%fd1043, %fd10440, %fd1041, %fd1040;
	ld.shared.v2.f64 	{%fd1044, %fd1045}, [Bs+1888];
	fma.rn.f64 	%fd1046, %fd10439, %fd1044, %fd1043;
	ld.shared.v2.f64 	{%fd1047, %fd1048}, [Bs+2048];
	fma.rn.f64 	%fd1049, %fd10438, %fd1047, %fd1046;
	ld.shared.v2.f64 	{%fd1050, %fd1051}, [Bs+2208];
	fma.rn.f64 	%fd1052, %fd10437, %fd1050, %fd1049;
	ld.shared.v2.f64 	{%fd1053, %fd1054}, [Bs+2368];
	fma.rn.f64 	%fd1055, %fd10436, %fd1053, %fd1052;
	ld.shared.v2.f64 	{%fd1056, %fd1057}, [Bs+2528];
	fma.rn.f64 	%fd1058, %fd10435, %fd1056, %fd1055;
	ld.shared.v2.f64 	{%fd1059, %fd1060}, [Bs+2688];
	fma.rn.f64 	%fd1061, %fd10434, %fd1059, %fd1058;
	ld.shared.v2.f64 	{%fd1062, %fd1063}, [Bs+2848];
	fma.rn.f64 	%fd1064, %fd10433, %fd1062, %fd1061;
	ld.shared.v2.f64 	{%fd1065, %fd1066}, [Bs+3008];
	fma.rn.f64 	%fd1067, %fd10432, %fd1065, %fd1064;
	ld.shared.v2.f64 	{%fd1068, %fd1069}, [Bs+3168];
	fma.rn.f64 	%fd1070, %fd10431, %fd1068, %fd1067;
	st.volatile.shared.f64 	[%r116+128], %fd1070;
	fma.rn.f64 	%fd1071, %fd10450, %fd1012, 0d0000000000000000;
	fma.rn.f64 	%fd1072, %fd10449, %fd1015, %fd1071;
	fma.rn.f64 	%fd1073, %fd10448, %fd1018, %fd1072;
	fma.rn.f64 	%fd1074, %fd10447, %fd1021, %fd1073;
	fma.rn.f64 	%fd1075, %fd10446, %fd1024, %fd1074;
	fma.rn.f64 	%fd1076, %fd10445, %fd1027, %fd1075;
	fma.rn.f64 	%fd1077, %fd10444, %fd1030, %fd1076;
	fma.rn.f64 	%fd1078, %fd10443, %fd1033, %fd1077;
	fma.rn.f64 	%fd1079, %fd10442, %fd1036, %fd1078;
	fma.rn.f64 	%fd1080, %fd10441, %fd1039, %fd1079;
	fma.rn.f64 	%fd1081, %fd10440, %fd1042, %fd1080;
	fma.rn.f64 	%fd1082, %fd10439, %fd1045, %fd1081;
	fma.rn.f64 	%fd1083, %fd10438, %fd1048, %fd1082;
	fma.rn.f64 	%fd1084, %fd10437, %fd1051, %fd1083;
	fma.rn.f64 	%fd1085, %fd10436, %fd1054, %fd1084;
	fma.rn.f64 	%fd1086, %fd10435, %fd1057, %fd1085;
	fma.rn.f64 	%fd1087, %fd10434, %fd1060, %fd1086;
	fma.rn.f64 	%fd1088, %fd10433, %fd1063, %fd1087;
	fma.rn.f64 	%fd1089, %fd10432, %fd1066, %fd1088;
	fma.rn.f64 	%fd1090, %fd10431, %fd1069, %fd1089;
	st.volatile.shared.f64 	[%r116+136], %fd1090;
	ld.shared.v2.f64 	{%fd1091, %fd1092}, [Bs+144];
	fma.rn.f64 	%fd1093, %fd10450, %fd1091, 0d0000000000000000;
	ld.shared.v2.f64 	{%fd1094, %fd1095}, [Bs+304];
	fma.rn.f64 	%fd1096, %fd10449, %fd1094, %fd1093;
	ld.shared.v2.f64 	{%fd1097, %fd1098}, [Bs+464];
	fma.rn.f64 	%fd1099, %fd10448, %fd1097, %fd1096;
	ld.shared.v2.f64 	{%fd1100, %fd1101}, [Bs+624];
	fma.rn.f64 	%fd1102, %fd10447, %fd1100, %fd1099;
	ld.shared.v2.f64 	{%fd1103, %fd1104}, [Bs+784];
	fma.rn.f64 	%fd1105, %fd10446, %fd1103, %fd1102;
	ld.shared.v2.f64 	{%fd1106, %fd1107}, [Bs+944];
	fma.rn.f64 	%fd1108, %fd10445, %fd1106, %fd1105;
	ld.shared.v2.f64 	{%fd1109, %fd1110}, [Bs+1104];
	fma.rn.f64 	%fd1111, %fd10444, %fd1109, %fd1108;
	ld.shared.v2.f64 	{%fd1112, %fd1113}, [Bs+1264];
	fma.rn.f64 	%fd1114, %fd10443, %fd1112, %fd1111;
	ld.shared.v2.f64 	{%fd1115, %fd1116}, [Bs+1424];
	fma.rn.f64 	%fd1117, %fd10442, %fd1115, %fd1114;
	ld.shared.v2.f64 	{%fd1118, %fd1119}, [Bs+1584];
	fma.rn.f64 	%fd1120, %fd10441, %fd1118, %fd1117;
	ld.shared.v2.f64 	{%fd1121, %fd1122}, [Bs+1744];
	fma.rn.f64 	%fd1123, %fd10440, %fd1121, %fd1120;
	ld.shared.v2.f64 	{%fd1124, %fd1125}, [Bs+1904];
	fma.rn.f64 	%fd1126, %fd10439, %fd1124, %fd1123;
	ld.shared.v2.f64 	{%fd1127, %fd1128}, [Bs+2064];
	fma.rn.f64 	%fd1129, %fd10438, %fd1127, %fd1126;
	ld.shared.v2.f64 	{%fd1130, %fd1131}, [Bs+2224];
	fma.rn.f64 	%fd1132, %fd10437, %fd1130, %fd1129;
	ld.shared.v2.f64 	{%fd1133, %fd1134}, [Bs+2384];
	fma.rn.f64 	%fd1135, %fd10436, %fd1133, %fd1132;
	ld.shared.v2.f64 	{%fd1136, %fd1137}, [Bs+2544];
	fma.rn.f64 	%fd1138, %fd10435, %fd1136, %fd1135;
	ld.shared.v2.f64 	{%fd1139, %fd1140}, [Bs+2704];
	fma.rn.f64 	%fd1141, %fd10434, %fd1139, %fd1138;
	ld.shared.v2.f64 	{%fd1142, %fd1143}, [Bs+2864];
	fma.rn.f64 	%fd1144, %fd10433, %fd1142, %fd1141;
	ld.shared.v2.f64 	{%fd1145, %fd1146}, [Bs+3024];
	fma.rn.f64 	%fd1147, %fd10432, %fd1145, %fd1144;
	ld.shared.v2.f64 	{%fd1148, %fd1149}, [Bs+3184];
	fma.rn.f64 	%fd1150, %fd10431, %fd1148, %fd1147;
	st.volatile.shared.f64 	[%r116+144], %fd1150;
	fma.rn.f64 	%fd1151, %fd10450, %fd1092, 0d0000000000000000;
	fma.rn.f64 	%fd1152, %fd10449, %fd1095, %fd1151;
	fma.rn.f64 	%fd1153, %fd10448, %fd1098, %fd1152;
	fma.rn.f64 	%fd1154, %fd10447, %fd1101, %fd1153;
	fma.rn.f64 	%fd1155, %fd10446, %fd1104, %fd1154;
	fma.rn.f64 	%fd1156, %fd10445, %fd1107, %fd1155;
	fma.rn.f64 	%fd1157, %fd10444, %fd1110, %fd1156;
	fma.rn.f64 	%fd1158, %fd10443, %fd1113, %fd1157;
	fma.rn.f64 	%fd1159, %fd10442, %fd1116, %fd1158;
	fma.rn.f64 	%fd1160, %fd10441, %fd1119, %fd1159;
	fma.rn.f64 	%fd1161, %fd10440, %fd1122, %fd1160;
	fma.rn.f64 	%fd1162, %fd10439, %fd1125, %fd1161;
	fma.rn.f64 	%fd1163, %fd10438, %fd1128, %fd1162;
	fma.rn.f64 	%fd1164, %fd10437, %fd1131, %fd1163;
	fma.rn.f64 	%fd1165, %fd10436, %fd1134, %fd1164;
	fma.rn.f64 	%fd1166, %fd10435, %fd1137, %fd1165;
	fma.rn.f64 	%fd1167, %fd10434, %fd1140, %fd1166;
	fma.rn.f64 	%fd1168, %fd10433, %fd1143, %fd1167;
	fma.rn.f64 	%fd1169, %fd10432, %fd1146, %fd1168;
	fma.rn.f64 	%fd1170, %fd10431, %fd1149, %fd1169;
	st.volatile.shared.f64 	[%r116+152], %fd1170;
	bar.sync 	0;
	@%p17 bra 	$L__BB37_33;
	ld.param.u32 	%r697, [_Z21cu_mtxmq_integral_211PKdiS0_iPdiiddS0_PbS1_S1_iPlS0__param_1];
	ld.param.u64 	%rd801, [_Z21cu_mtxmq_integral_211PKdiS0_iPdiiddS0_PbS1_S1_iPlS0__param_0];
	cvta.to.global.u64 	%rd178, %rd801;
	mov.u32 	%r117, %ctaid.x;
	mad.lo.s32 	%r118, %r117, 200, %r8;
	add.s32 	%r119, %r118, 128;
	mul.wide.u32 	%rd179, %r119, 8;
	add.s64 	%rd180, %rd178, %rd179;
	ld.global.f64 	%fd10450, [%rd180];
	add.s32 	%r120, %r119, %r697;
	mul.wide.u32 	%rd181, %r120, 8;
	add.s64 	%rd182, %rd178, %rd181;
	ld.global.f64 	%fd10449, [%rd182];
	ld.global.f64 	%fd10448, [%rd20];
	ld.global.f64 	%fd10447, [%rd21];
	ld.global.f64 	%fd10446, [%rd22];
	ld.global.f64 	%fd10445, [%rd23];
	ld.global.f64 	%fd10444, [%rd24];
	ld.global.f64 	%fd10443, [%rd25];
	ld.global.f64 	%fd10442, [%rd26];
	ld.global.f64 	%fd10441, [%rd27];
	ld.global.f64 	%fd10440, [%rd28];
	ld.global.f64 	%fd10439, [%rd29];
	ld.global.f64 	%fd10438, [%rd30];
	ld.global.f64 	%fd10437, [%rd31];
	ld.global.f64 	%fd10436, [%rd32];
	ld.global.f64 	%fd10435, [%rd33];
	ld.global.f64 	%fd10434, [%rd34];
	ld.global.f64 	%fd10433, [%rd35];
	ld.global.f64 	%fd10432, [%rd36];
	ld.global.f64 	%fd10431, [%rd37];
$L__BB37_33:
	setp.ne.s32 	%p18, %r8, 0;
	bar.sync 	0;
	bar.sync 	0;
	@%p18 bra 	$L__BB37_36;
	ld.param.u32 	%r720, [_Z21cu_mtxmq_integral_211PKdiS0_iPdiiddS0_PbS1_S1_iPlS0__param_6];
	mul.wide.s32 	%rd183, %r720, 4;
	mov.u64 	%rd184, count;
	add.s64 	%rd74, %rd184, %rd183;
	atom.global.add.u32 	%r121, [%rd74], 1;
$L__BB37_35:
	ld.volatile.global.u32 	%r122, [%rd74];
	setp.lt.s32 	%p19, %r122, 3;
	@%p19 bra 	$L__BB37_35;
$L__BB37_36:
	ld.param.u64 	%rd815, [_Z21cu_mtxmq_integral_211PKdiS0_iPdiiddS0_PbS1_S1_iPlS0__param_4];
	bar.sync 	0;
	mov.u32 	%r123, _ZZ21cu_mtxmq_integral_211PKdiS0_iPdiiddS0_PbS1_S1_iPlS0_E2Cs;
	mad.lo.s32 	%r124, %r8, 160, %r123;
	mad.lo.s32 	%r125, %r8, -152, %r124;
	ld.volatile.shared.f64 	%fd1171, [%r125];
	cvta.to.global.u64 	%rd185, %rd815;
	mov.u32 	%r126, %ctaid.x;
	mad.lo.s32 	%r127, %r126, 200, %r8;
	mad.lo.s32 	%r128, %r126, 3800, %r127;
	mul.wide.u32 	%rd186, %r128, 8;
	add.s64 	%rd187, %rd185, %rd186;
	st.global.f64 	[%rd187], %fd1171;
	ld.volatile.shared.f64 	%fd1172, [%r125+1024];
	add.s32 	%r129, %r128, 128;
	mul.wide.u32 	%rd188, %r129, 8;
	add.s64 	%rd189, %rd185, %rd188;
	st.global.f64 	[%rd189], %fd1172;
	ld.volatile.shared.f64 	%fd1173, [%r125+2048];
	add.s32 	%r130, %r128, 256;
	mul.wide.u32 	%rd190, %r130, 8;
	add.s64 	%rd191, %rd185, %rd190;
	st.global.f64 	[%rd191], %fd1173;
	ld.volatile.shared.f64 	%fd1174, [%r125+3072];
	add.s32 	%r131, %r128, 384;
	mul.wide.u32 	%rd192, %r131, 8;
	add.s64 	%rd193, %rd185, %rd192;
	st.global.f64 	[%rd193], %fd1174;
	ld.volatile.shared.f64 	%fd1175, [%r125+4096];
	add.s32 	%r132, %r128, 512;
	mul.wide.u32 	%rd194, %r132, 8;
	add.s64 	%rd195, %rd185, %rd194;
	st.global.f64 	[%rd195], %fd1175;
	ld.volatile.shared.f64 	%fd1176, [%r125+5120];
	add.s32 	%r133, %r128, 640;
	mul.wide.u32 	%rd196, %r133, 8;
	add.s64 	%rd197, %rd185, %rd196;
	st.global.f64 	[%rd197], %fd1176;
	ld.volatile.shared.f64 	%fd1177, [%r125+6144];
	add.s32 	%r134, %r128, 768;
	mul.wide.u32 	%rd198, %r134, 8;
	add.s64 	%rd199, %rd185, %rd198;
	st.global.f64 	[%rd199], %fd1177;
	ld.volatile.shared.f64 	%fd1178, [%r125+7168];
	add.s32 	%r135, %r128, 896;
	mul.wide.u32 	%rd200, %r135, 8;
	add.s64 	%rd201, %rd185, %rd200;
	st.global.f64 	[%rd201], %fd1178;
	ld.volatile.shared.f64 	%fd1179, [%r125+8192];
	add.s32 	%r136, %r128, 1024;
	mul.wide.u32 	%rd202, %r136, 8;
	add.s64 	%rd203, %rd185, %rd202;
	st.global.f64 	[%rd203], %fd1179;
	ld.volatile.shared.f64 	%fd1180, [%r125+9216];
	add.s32 	%r137, %r128, 1152;
	mul.wide.u32 	%rd204, %r137, 8;
	add.s64 	%rd205, %rd185, %rd204;
	st.global.f64 	[%rd205], %fd1180;
	ld.volatile.shared.f64 	%fd1181, [%r125+10240];
	add.s32 	%r138, %r128, 1280;
	mul.wide.u32 	%rd206, %r138, 8;
	add.s64 	%rd207, %rd185, %rd206;
	st.global.f64 	[%rd207], %fd1181;
	ld.volatile.shared.f64 	%fd1182, [%r125+11264];
	add.s32 	%r139, %r128, 1408;
	mul.wide.u32 	%rd208, %r139, 8;
	add.s64 	%rd209, %rd185, %rd208;
	st.global.f64 	[%rd209], %fd1182;
	ld.volatile.shared.f64 	%fd1183, [%r125+12288];
	add.s32 	%r140, %r128, 1536;
	mul.wide.u32 	%rd210, %r140, 8;
	add.s64 	%rd211, %rd185, %rd210;
	st.global.f64 	[%rd211], %fd1183;
	ld.volatile.shared.f64 	%fd1184, [%r125+13312];
	add.s32 	%r141, %r128, 1664;
	mul.wide.u32 	%rd212, %r141, 8;
	add.s64 	%rd213, %rd185, %rd212;
	st.global.f64 	[%rd213], %fd1184;
	ld.volatile.shared.f64 	%fd1185, [%r125+14336];
	add.s32 	%r142, %r128, 1792;
	mul.wide.u32 	%rd214, %r142, 8;
	add.s64 	%rd215, %rd185, %rd214;
	st.global.f64 	[%rd215], %fd1185;
	ld.volatile.shared.f64 	%fd1186, [%r125+15360];
	add.s32 	%r143, %r128, 1920;
	mul.wide.u32 	%rd216, %r143, 8;
	add.s64 	%rd217, %rd185, %rd216;
	st.global.f64 	[%rd217], %fd1186;
	ld.volatile.shared.f64 	%fd1187, [%r125+16384];
	add.s32 	%r144, %r128, 2048;
	mul.wide.u32 	%rd218, %r144, 8;
	add.s64 	%rd219, %rd185, %rd218;
	st.global.f64 	[%rd219], %fd1187;
	ld.volatile.shared.f64 	%fd1188, [%r125+17408];
	add.s32 	%r145, %r128, 2176;
	mul.wide.u32 	%rd220, %r145, 8;
	add.s64 	%rd221, %rd185, %rd220;
	st.global.f64 	[%rd221], %fd1188;
	ld.volatile.shared.f64 	%fd1189, [%r125+18432];
	add.s32 	%r146, %r128, 2304;
	mul.wide.u32 	%rd222, %r146, 8;
	add.s64 	%rd223, %rd185, %rd222;
	st.global.f64 	[%rd223], %fd1189;
	ld.volatile.shared.f64 	%fd1190, [%r125+19456];
	add.s32 	%r147, %r128, 2432;
	mul.wide.u32 	%rd224, %r147, 8;
	add.s64 	%rd225, %rd185, %rd224;
	st.global.f64 	[%rd225], %fd1190;
	bar.sync 	0;
	@%p17 bra 	$L__BB37_38;
	ld.shared.v2.f64 	{%fd1191, %fd1192}, [Bs];
	fma.rn.f64 	%fd1193, %fd10450, %fd1191, 0d0000000000000000;
	ld.shared.v2.f64 	{%fd1194, %fd1195}, [Bs+160];
	fma.rn.f64 	%fd1196, %fd10449, %fd1194, %fd1193;
	ld.shared.v2.f64 	{%fd1197, %fd1198}, [Bs+320];
	fma.rn.f64 	%fd1199, %fd10448, %fd1197, %fd1196;
	ld.shared.v2.f64 	{%fd1200, %fd1201}, [Bs+480];
	fma.rn.f64 	%fd1202, %fd10447, %fd1200, %fd1199;
	ld.shared.v2.f64 	{%fd1203, %fd1204}, [Bs+640];
	fma.rn.f64 	%fd1205, %fd10446, %fd1203, %fd1202;
	ld.shared.v2.f64 	{%fd1206, %fd1207}, [Bs+800];
	fma.rn.f64 	%fd1208, %fd10445, %fd1206, %fd1205;
	ld.shared.v2.f64 	{%fd1209, %fd1210}, [Bs+960];
	fma.rn.f64 	%fd1211, %fd10444, %fd1209, %fd1208;
	ld.shared.v2.f64 	{%fd1212, %fd1213}, [Bs+1120];
	fma.rn.f64 	%fd1214, %fd10443, %fd1212, %fd1211;
	ld.shared.v2.f64 	{%fd1215, %fd1216}, [Bs+1280];
	fma.rn.f64 	%fd1217, %fd10442, %fd1215, %fd1214;
	ld.shared.v2.f64 	{%fd1218, %fd1219}, [Bs+1440];
	fma.rn.f64 	%fd1220, %fd10441, %fd1218, %fd1217;
	ld.shared.v2.f64 	{%fd1221, %fd1222}, [Bs+1600];
	fma.rn.f64 	%fd1223, %fd10440, %fd1221, %fd1220;
	ld.shared.v2.f64 	{%fd1224, %fd1225}, [Bs+1760];
	fma.rn.f64 	%fd1226, %fd10439, %fd1224, %fd1223;
	ld.shared.v2.f64 	{%fd1227, %fd1228}, [Bs+1920];
	fma.rn.f64 	%fd1229, %fd10438, %fd1227, %fd1226;
	ld.shared.v2.f64 	{%fd1230, %fd1231}, [Bs+2080];
	fma.rn.f64 	%fd1232, %fd10437, %fd1230, %fd1229;
	ld.shared.v2.f64 	{%fd1233, %fd1234}, [Bs+2240];
	fma.rn.f64 	%fd1235, %fd10436, %fd1233, %fd1232;
	ld.shared.v2.f64 	{%fd1236, %fd1237}, [Bs+2400];
	fma.rn.f64 	%fd1238, %fd10435, %fd1236, %fd1235;
	ld.shared.v2.f64 	{%fd1239, %fd1240}, [Bs+2560];
	fma.rn.f64 	%fd1241, %fd10434, %fd1239, %fd1238;
	ld.shared.v2.f64 	{%fd1242, %fd1243}, [Bs+2720];
	fma.rn.f64 	%fd1244, %fd10433, %fd1242, %fd1241;
	ld.shared.v2.f64 	{%fd1245, %fd1246}, [Bs+2880];
	fma.rn.f64 	%fd1247, %fd10432, %fd1245, %fd1244;
	ld.shared.v2.f64 	{%fd1248, %fd1249}, [Bs+3040];
	fma.rn.f64 	%fd1250, %fd10431, %fd1248, %fd1247;
	mov.u32 	%r148, %tid.x;
	mov.u32 	%r149, _ZZ21cu_mtxmq_integral_211PKdiS0_iPdiiddS0_PbS1_S1_iPlS0_E2Cs;
	mad.lo.s32 	%r150, %r148, 160, %r149;
	st.volatile.shared.f64 	[%r150], %fd1250;
	fma.rn.f64 	%fd1251, %fd10450, %fd1192, 0d0000000000000000;
	fma.rn.f64 	%fd1252, %fd10449, %fd1195, %fd1251;
	fma.rn.f64 	%fd1253, %fd10448, %fd1198, %fd1252;
	fma.rn.f64 	%fd1254, %fd10447, %fd1201, %fd1253;
	fma.rn.f64 	%fd1255, %fd10446, %fd1204, %fd1254;
	fma.rn.f64 	%fd1256, %fd10445, %fd1207, %fd1255;
	fma.rn.f64 	%fd1257, %fd10444, %fd1210, %fd1256;
	fma.rn.f64 	%fd1258, %fd10443, %fd1213, %fd1257;
	fma.rn.f64 	%fd1259, %fd10442, %fd1216, %fd1258;
	fma.rn.f64 	%fd1260, %fd10441, %fd1219, %fd1259;
	fma.rn.f64 	%fd1261, %fd10440, %fd1222, %fd1260;
	fma.rn.f64 	%fd1262, %fd10439, %fd1225, %fd1261;
	fma.rn.f64 	%fd1263, %fd10438, %fd1228, %fd1262;
	fma.rn.f64 	%fd1264, %fd10437, %fd1231, %fd1263;
	fma.rn.f64 	%fd1265, %fd10436, %fd1234, %fd1264;
	fma.rn.f64 	%fd1266, %fd10435, %fd1237, %fd1265;
	fma.rn.f64 	%fd1267, %fd10434, %fd1240, %fd1266;
	fma.rn.f64 	%fd1268, %fd10433, %fd1243, %fd1267;
	fma.rn.f64 	%fd1269, %fd10432, %fd1246, %fd1268;
	fma.rn.f64 	%fd1270, %fd10431, %fd1249, %fd1269;
	st.volatile.shared.f64 	[%r150+8], %fd1270;
	ld.shared.v2.f64 	{%fd1271, %fd1272}, [Bs+16];
	fma.rn.f64 	%fd1273, %fd10450, %fd1271, 0d0000000000000000;
	ld.shared.v2.f64 	{%fd1274, %fd1275}, [Bs+176];
	fma.rn.f64 	%fd1276, %fd10449, %fd1274, %fd1273;
	ld.shared.v2.f64 	{%fd1277, %fd1278}, [Bs+336];
	fma.rn.f64 	%fd1279, %fd10448, %fd1277, %fd1276;
	ld.shared.v2.f64 	{%fd1280, %fd1281}, [Bs+496];
	fma.rn.f64 	%fd1282, %fd10447, %fd1280, %fd1279;
	ld.shared.v2.f64 	{%fd1283, %fd1284}, [Bs+656];
	fma.rn.f64 	%fd1285, %fd10446, %fd1283, %fd1282;
	ld.shared.v2.f64 	{%fd1286, %fd1287}, [Bs+816];
	fma.rn.f64 	%fd1288, %fd10445, %fd1286, %fd1285;
	ld.shared.v2.f64 	{%fd1289, %fd1290}, [Bs+976];
	fma.rn.f64 	%fd1291, %fd10444, %fd1289, %fd1288;
	ld.shared.v2.f64 	{%fd1292, %fd1293}, [Bs+1136];
	fma.rn.f64 	%fd1294, %fd10443, %fd1292, %fd1291;
	ld.shared.v2.f64 	{%fd1295, %fd1296}, [Bs+1296];
	fma.rn.f64 	%fd1297, %fd10442, %fd1295, %fd1294;
	ld.shared.v2.f64 	{%fd1298, %fd1299}, [Bs+1456];
	fma.rn.f64 	%fd1300, %fd10441, %fd1298, %fd1297;
	ld.shared.v2.f64 	{%fd1301, %fd1302}, [Bs+1616];
	fma.rn.f64 	%fd1303, %fd10440, %fd1301, %fd1300;
	ld.shared.v2.f64 	{%fd1304, %fd1305}, [Bs+1776];
	fma.rn.f64 	%fd1306, %fd10439, %fd1304, %fd1303;
	ld.shared.v2.f64 	{%fd1307, %fd1308}, [Bs+1936];
	fma.rn.f64 	%fd1309, %fd10438, %fd1307, %fd1306;
	ld.shared.v2.f64 	{%fd1310, %fd1311}, [Bs+2096];
	fma.rn.f64 	%fd1312, %fd10437, %fd1310, %fd1309;
	ld.shared.v2.f64 	{%fd1313, %fd1314}, [Bs+2256];
	fma.rn.f64 	%fd1315, %fd10436, %fd1313, %fd1312;
	ld.shared.v2.f64 	{%fd1316, %fd1317}, [Bs+2416];
	fma.rn.f64 	%fd1318, %fd10435, %fd1316, %fd1315;
	ld.shared.v2.f64 	{%fd1319, %fd1320}, [Bs+2576];
	fma.rn.f64 	%fd1321, %fd10434, %fd1319, %fd1318;
	ld.shared.v2.f64 	{%fd1322, %fd1323}, [Bs+2736];
	fma.rn.f64 	%fd1324, %fd10433, %fd1322, %fd1321;
	ld.shared.v2.f64 	{%fd1325, %fd1326}, [Bs+2896];
	fma.rn.f64 	%fd1327, %fd10432, %fd1325, %fd1324;
	ld.shared.v2.f64 	{%fd1328, %fd1329}, [Bs+3056];
	fma.rn.f64 	%fd1330, %fd10431, %fd1328, %fd1327;
	st.volatile.shared.f64 	[%r150+16], %fd1330;
	fma.rn.f64 	%fd1331, %fd10450, %fd1272, 0d0000000000000000;
	fma.rn.f64 	%fd1332, %fd10449, %fd1275, %fd1331;
	fma.rn.f64 	%fd1333, %fd10448, %fd1278, %fd1332;
	fma.rn.f64 	%fd1334, %fd10447, %fd1281, %fd1333;
	fma.rn.f64 	%fd1335, %fd10446, %fd1284, %fd1334;
	fma.rn.f64 	%fd1336, %fd10445, %fd1287, %fd1335;
	fma.rn.f64 	%fd1337, %fd10444, %fd1290, %fd1336;
	fma.rn.f64 	%fd1338, %fd10443, %fd1293, %fd1337;
	fma.rn.f64 	%fd1339, %fd10442, %fd1296, %fd1338;
	fma.rn.f64 	%fd1340, %fd10441, %fd1299, %fd1339;
	fma.rn.f64 	%fd1341, %fd10440, %fd1302, %fd1340;
	fma.rn.f64 	%fd1342, %fd10439, %fd1305, %fd1341;
	fma.rn.f64 	%fd1343, %fd10438, %fd1308, %fd1342;
	fma.rn.f64 	%fd1344, %fd10437, %fd1311, %fd1343;
	fma.rn.f64 	%fd1345, %fd10436, %fd1314, %fd1344;
	fma.rn.f64 	%fd1346, %fd10435, %fd1317, %fd1345;
	fma.rn.f64 	%fd1347, %fd10434, %fd1320, %fd1346;
	fma.rn.f64 	%fd1348, %fd10433, %fd1323, %fd1347;
	fma.rn.f64 	%fd1349, %fd10432, %fd1326, %fd1348;
	fma.rn.f64 	%fd1350, %fd10431, %fd1329, %fd1349;
	st.volatile.shared.f64 	[%r150+24], %fd1350;
	ld.shared.v2.f64 	{%fd1351, %fd1352}, [Bs+32];
	fma.rn.f64 	%fd1353, %fd10450, %fd1351, 0d0000000000000000;
	ld.shared.v2.f64 	{%fd1354, %fd1355}, [Bs+192];
	fma.rn.f64 	%fd1356, %fd10449, %fd1354, %fd1353;
	ld.shared.v2.f64 	{%fd1357, %fd1358}, [Bs+352];
	fma.rn.f64 	%fd1359, %fd10448, %fd1357, %fd1356;
	ld.shared.v2.f64 	{%fd1360, %fd1361}, [Bs+512];
	fma.rn.f64 	%fd1362, %fd10447, %fd1360, %fd1359;
	ld.shared.v2.f64 	{%fd1363, %fd1364}, [Bs+672];
	fma.rn.f64 	%fd1365, %fd10446, %fd1363, %fd1362;
	ld.shared.v2.f64 	{%fd1366, %fd1367}, [Bs+832];
	fma.rn.f64 	%fd1368, %fd10445, %fd1366, %fd1365;
	ld.shared.v2.f64 	{%fd1369, %fd1370}, [Bs+992];
	fma.rn.f64 	%fd1371, %fd10444, %fd1369, %fd1368;
	ld.shared.v2.f64 	{%fd1372, %fd1373}, [Bs+1152];
	fma.rn.f64 	%fd1374, %fd10443, %fd1372, %fd1371;
	ld.shared.v2.f64 	{%fd1375, %fd1376}, [Bs+1312];
	fma.rn.f64 	%fd1377, %fd10442, %fd1375, %fd1374;
	ld.shared.v2.f64 	{%fd1378, %fd1379}, [Bs+1472];
	fma.rn.f64 	%fd1380, %fd10441, %fd1378, %fd1377;
	ld.shared.v2.f64 	{%fd1381, %fd1382}, [Bs+1632];
	fma.rn.f64 	%fd1383, %fd10440, %fd1381, %fd1380;
	ld.shared.v2.f64 	{%fd1384, %fd1385}, [Bs+1792];
	fma.rn.f64 	%fd1386, %fd10439, %fd1384, %fd1383;
	ld.shared.v2.f64 	{%fd1387, %fd1388}, [Bs+1952];
	fma.rn.f64 	%fd1389, %fd10438, %fd1387, %fd1386;
	ld.shared.v2.f64 	{%fd1390, %fd1391}, [Bs+2112];
	fma.rn.f64 	%fd1392, %fd10437, %fd1390, %fd1389;
	ld.shared.v2.f64 	{%fd1393, %fd1394}, [Bs+2272];
	fma.rn.f64 	%fd1395, %fd10436, %fd1393, %fd1392;
	ld.shared.v2.f64 	{%fd1396, %fd1397}, [Bs+2432];
	fma.rn.f64 	%fd1398, %fd10435, %fd1396, %fd1395;
	ld.shared.v2.f64 	{%fd1399, %fd1400}, [Bs+2592];
	fma.rn.f64 	%fd1401, %fd10434, %fd1399, %fd1398;
	ld.shared.v2.f64 	{%fd1402, %fd1403}, [Bs+2752];
	fma.rn.f64 	%fd1404, %fd10433, %fd1402, %fd1401;
	ld.shared.v2.f64 	{%fd1405, %fd1406}, [Bs+2912];
	fma.rn.f64 	%fd1407, %fd10432, %fd1405, %fd1404;
	ld.shared.v2.f64 	{%fd1408, %fd1409}, [Bs+3072];
	fma.rn.f64 	%fd1410, %fd10431, %fd1408, %fd1407;
	st.volatile.shared.f64 	[%r150+32], %fd1410;
	fma.rn.f64 	%fd1411, %fd10450, %fd1352, 0d0000000000000000;
	fma.rn.f64 	%fd1412, %fd10449, %fd1355, %fd1411;
	fma.rn.f64 	%fd1413, %fd10448, %fd1358, %fd1412;
	fma.rn.f64 	%fd1414, %fd10447, %fd1361, %fd1413;
	fma.rn.f64 	%fd1415, %fd10446, %fd1364, %fd1414;
	fma.rn.f64 	%fd1416, %fd10445, %fd1367, %fd1415;
	fma.rn.f64 	%fd1417, %fd10444, %fd1370, %fd1416;
	fma.rn.f64 	%fd1418, %fd10443, %fd1373, %fd1417;
	fma.rn.f64 	%fd1419, %fd10442, %fd1376, %fd1418;
	fma.rn.f64 	%fd1420, %fd10441, %fd1379, %fd1419;
	fma.rn.f64 	%fd1421, %fd10440, %fd1382, %fd1420;
	fma.rn.f64 	%fd1422, %fd10439, %fd1385, %fd1421;
	fma.rn.f64 	%fd1423, %fd10438, %fd1388, %fd1422;
	fma.rn.f64 	%fd1424, %fd10437, %fd1391, %fd1423;
	fma.rn.f64 	%fd1425, %fd10436, %fd1394, %fd1424;
	fma.rn.f64 	%fd1426, %fd10435, %fd1397, %fd1425;
	fma.rn.f64 	%fd1427, %fd10434, %fd1400, %fd1426;
	fma.rn.f64 	%fd1428, %fd10433, %fd1403, %fd1427;
	fma.rn.f64 	%fd1429, %fd10432, %fd1406, %fd1428;
	fma.rn.f64 	%fd1430, %fd10431, %fd1409, %fd1429;
	st.volatile.shared.f64 	[%r150+40], %fd1430;
	ld.shared.v2.f64 	{%fd1431, %fd1432}, [Bs+48];
	fma.rn.f64 	%fd1433, %fd10450, %fd1431, 0d0000000000000000;
	ld.shared.v2.f64 	{%fd1434, %fd1435}, [Bs+208];
	fma.rn.f64 	%fd1436, %fd10449, %fd1434, %fd1433;
	ld.shared.v2.f64 	{%fd1437, %fd1438}, [Bs+368];
	fma.rn.f64 	%fd1439, %fd10448, %fd1437, %fd1436;
	ld.shared.v2.f64 	{%fd1440, %fd1441}, [Bs+528];
	fma.rn.f64 	%fd1442, %fd10447, %fd1440, %fd1439;
	ld.shared.v2.f64 	{%fd1443, %fd1444}, [Bs+688];
	fma.rn.f64 	%fd1445, %fd10446, %fd1443, %fd1442;
	ld.shared.v2.f64 	{%fd1446, %fd1447}, [Bs+848];
	fma.rn.f64 	%fd1448, %fd10445, %fd1446, %fd1445;
	ld.shared.v2.f64 	{%fd1449, %fd1450}, [Bs+1008];
	fma.rn.f64 	%fd1451, %fd10444, %fd1449, %fd1448;
	ld.shared.v2.f64 	{%fd1452, %fd1453}, [Bs+1168];
	fma.rn.f64 	%fd1454, %fd10443, %fd1452, %fd1451;
	ld.shared.v2.f64 	{%fd1455, %fd1456}, [Bs+1328];
	fma.rn.f64 	%fd1457, %fd10442, %fd1455, %fd1454;
	ld.shared.v2.f64 	{%fd1458, %fd1459}, [Bs+1488];
	fma.rn.f64 	%fd1460, %fd10441, %fd1458, %fd1457;
	ld.shared.v2.f64 	{%fd1461, %fd1462}, [Bs+1648];
	fma.rn.f64 	%fd1463, %fd10440, %fd1461, %fd1460;
	ld.shared.v2.f64 	{%fd1464, %fd1465}, [Bs+1808];
	fma.rn.f64 	%fd1466, %fd10439, %fd1464, %fd1463;
	ld.shared.v2.f64 	{%fd1467, %fd1468}, [Bs+1968];
	fma.rn.f64 	%fd1469, %fd10438, %fd1467, %fd1466;
	ld.shared.v2.f64 	{%fd1470, %fd1471}, [Bs+2128];
	fma.rn.f64 	%fd1472, %fd10437, %fd1470, %fd1469;
	ld.shared.v2.f64 	{%fd1473, %fd1474}, [Bs+2288];
	fma.rn.f64 	%fd1475, %fd10436, %fd1473, %fd1472;
	ld.shared.v2.f64 	{%fd1476, %fd1477}, [Bs+2448];
	fma.rn.f64 	%fd1478, %fd10435, %fd1476, %fd1475;
	ld.shared.v2.f64 	{%fd1479, %fd1480}, [Bs+2608];
	fma.rn.f64 	%fd1481, %fd10434, %fd1479, %fd1478;
	ld.shared.v2.f64 	{%fd1482, %fd1483}, [Bs+2768];
	fma.rn.f64 	%fd1484, %fd10433, %fd1482, %fd1481;
	ld.shared.v2.f64 	{%fd1485, %fd1486}, [Bs+2928];
	fma.rn.f64 	%fd1487, %fd10432, %fd1485, %fd1484;
	ld.shared.v2.f64 	{%fd1488, %fd1489}, [Bs+3088];
	fma.rn.f64 	%fd1490, %fd10431, %fd1488, %fd1487;
	st.volatile.shared.f64 	[%r150+48], %fd1490;
	fma.rn.f64 	%fd1491, %fd10450, %fd1432, 0d0000000000000000;
	fma.rn.f64 	%fd1492, %fd10449, %fd1435, %fd1491;
	fma.rn.f64 	%fd1493, %fd10448, %fd1438, %fd1492;
	fma.rn.f64 	%fd1494, %fd10447, %fd1441, %fd1493;
	fma.rn.f64 	%fd1495, %fd10446, %fd1444, %fd1494;
	fma.rn.f64 	%fd1496, %fd10445, %fd1447, %fd1495;
	fma.rn.f64 	%fd1497, %fd10444, %fd1450, %fd1496;
	fma.rn.f64 	%fd1498, %fd10443, %fd1453, %fd1497;
	fma.rn.f64 	%fd1499, %fd10442, %fd1456, %fd1498;
	fma.rn.f64 	%fd1500, %fd10441, %fd1459, %fd1499;
	fma.rn.f64 	%fd1501, %fd10440, %fd1462, %fd1500;
	fma.rn.f64 	%fd1502, %fd10439, %fd1465, %fd1501;
	fma.rn.f64 	%fd1503, %fd10438, %fd1468, %fd1502;
	fma.rn.f64 	%fd1504, %fd10437, %fd1471, %fd1503;
	fma.rn.f64 	%fd1505, %fd10436, %fd1474, %fd1504;
	fma.rn.f64 	%fd1506, %fd10435, %fd1477, %fd1505;
	fma.rn.f64 	%fd1507, %fd10434, %fd1480, %fd1506;
	fma.rn.f64 	%fd1508, %fd10433, %fd1483, %fd1507;
	fma.rn.f64 	%fd1509, %fd10432, %fd1486, %fd1508;
	fma.rn.f64 	%fd1510, %fd10431, %fd1489, %fd1509;
	st.volatile.shared.f64 	[%r150+56], %fd1510;
	ld.shared.v2.f64 	{%fd1511, %fd1512}, [Bs+64];
	fma.rn.f64 	%fd1513, %fd10450, %fd1511, 0d0000000000000000;
	ld.shared.v2.f64 	{%fd1514, %fd1515}, [Bs+224];
	fma.rn.f64 	%fd1516, %fd10449, %fd1514, %fd1513;
	ld.shared.v2.f64 	{%fd1517, %fd1518}, [Bs+384];
	fma.rn.f64 	%fd1519, %fd10448, %fd1517, %fd1516;
	ld.shared.v2.f64 	{%fd1520, %fd1521}, [Bs+544];
	fma.rn.f64 	%fd1522, %fd10447, %fd1520, %fd1519;
	ld.shared.v2.f64 	{%fd1523, %fd1524}, [Bs+704];
	fma.rn.f64 	%fd1525, %fd10446, %fd1523, %fd1522;
	ld.shared.v2.f64 	{%fd1526, %fd1527}, [Bs+864];
	fma.rn.f64 	%fd1528, %fd10445, %fd1526, %fd1525;
	ld.shared.v2.f64 	{%fd1529, %fd1530}, [Bs+1024];
	fma.rn.f64 	%fd1531, %fd10444, %fd1529, %fd1528;
	ld.shared.v2.f64 	{%fd1532, %fd1533}, [Bs+1184];
	fma.rn.f64 	%fd1534, %fd10443, %fd1532, %fd1531;
	ld.shared.v2.f64 	{%fd1535, %fd1536}, [Bs+1344];
	fma.rn.f64 	%fd1537, %fd10442, %fd1535, %fd1534;
	ld.shared.v2.f64 	{%fd1538, %fd1539}, [Bs+1504];
	fma.rn.f64 	%fd1540, %fd10441, %fd1538, %fd1537;
	ld.shared.v2.f64 	{%fd1541, %fd1542}, [Bs+1664];
	fma.rn.f64 	%fd1543, %fd10440, %fd1541, %fd1540;
	ld.shared.v2.f64 	{%fd1544, %fd1545}, [Bs+1824];
	fma.rn.f64 	%fd1546, %fd10439, %fd1544, %fd1543;
	ld.shared.v2.f64 	{%fd1547, %fd1548}, [Bs+1984];
	fma.rn.f64 	%fd1549, %fd10438, %fd1547, %fd1546;
	ld.shared.v2.f64 	{%fd1550, %fd1551}, [Bs+2144];
	fma.rn.f64 	%fd1552, %fd10437, %fd1550, %fd1549;
	ld.shared.v2.f64 	{%fd1553, %fd1554}, [Bs+2304];
	fma.rn.f64 	%fd1555, %fd10436, %fd1553, %fd1552;
	ld.shared.v2.f64 	{%fd1556, %fd1557}, [Bs+2464];
	fma.rn.f64 	%fd1558, %fd10435, %fd1556, %fd1555;
	ld.shared.v2.f64 	{%fd1559, %fd1560}, [Bs+2624];
	fma.rn.f64 	%fd1561, %fd10434, %fd1559, %fd1558;
	ld.shared.v2.f64 	{%fd1562, %fd1563}, [Bs+2784];
	fma.rn.f64 	%fd1564, %fd10433, %fd1562, %fd1561;
	ld.shared.v2.f64 	{%fd1565, %fd1566}, [Bs+2944];
	fma.rn.f64 	%fd1567, %fd10432, %fd1565, %fd1564;
	ld.shared.v2.f64 	{%fd1568, %fd1569}, [Bs+3104];
	fma.rn.f64 	%fd1570, %fd10431, %fd1568, %fd1567;
	st.volatile.shared.f64 	[%r150+64], %fd1570;
	fma.rn.f64 	%fd1571, %fd10450, %fd1512, 0d0000000000000000;
	fma.rn.f64 	%fd1572, %fd10449, %fd1515, %fd1571;
	fma.rn.f64 	%fd1573, %fd10448, %fd1518, %fd1572;
	fma.rn.f64 	%fd1574, %fd10447, %fd1521, %fd1573;
	fma.rn.f64 	%fd1575, %fd10446, %fd1524, %fd1574;
	fma.rn.f64 	%fd1576, %fd10445, %fd1527, %fd1575;
	fma.rn.f64 	%fd1577, %fd10444, %fd1530, %fd1576;
	fma.rn.f64 	%fd1578, %fd10443, %fd1533, %fd1577;
	fma.rn.f64 	%fd1579, %fd10442, %fd1536, %fd1578;
	fma.rn.f64 	%fd1580, %fd10441, %fd1539, %fd1579;
	fma.rn.f64 	%fd1581, %fd10440, %fd1542, %fd1580;
	fma.rn.f64 	%fd1582, %fd10439, %fd1545, %fd1581;
	fma.rn.f64 	%fd1583, %fd10438, %fd1548, %fd1582;
	fma.rn.f64 	%fd1584, %fd10437, %fd1551, %fd1583;
	fma.rn.f64 	%fd1585, %fd10436, %fd1554, %fd1584;
	fma.rn.f64 	%fd1586, %fd10435, %fd1557, %fd1585;
	fma.rn.f64 	%fd1587, %fd10434, %fd1560, %fd1586;
	fma.rn.f64 	%fd1588, %fd10433, %fd1563, %fd1587;
	fma.rn.f64 	%fd1589, %fd10432, %fd1566, %fd1588;
	fma.rn.f64 	%fd1590, %fd10431, %fd1569, %fd1589;
	st.volatile.shared.f64 	[%r150+72], %fd1590;
	ld.shared.v2.f64 	{%fd1591, %fd1592}, [Bs+80];
	fma.rn.f64 	%fd1593, %fd10450, %fd1591, 0d0000000000000000;
	ld.shared.v2.f64 	{%fd1594, %fd1595}, [Bs+240];
	fma.rn.f64 	%fd1596, %fd10449, %fd1594, %fd1593;
	ld.shared.v2.f64 	{%fd1597, %fd1598}, [Bs+400];
	fma.rn.f64 	%fd1599, %fd10448, %fd1597, %fd1596;
	ld.shared.v2.f64 	{%fd1600, %fd1601}, [Bs+560];
	fma.rn.f64 	%fd1602, %fd10447, %fd1600, %fd1599;
	ld.shared.v2.f64 	{%fd1603, %fd1604}, [Bs+720];
	fma.rn.f64 	%fd1605, %fd10446, %fd1603, %fd1602;
	ld.shared.v2.f64 	{%fd1606, %fd1607}, [Bs+880];
	fma.rn.f64 	%fd1608, %fd10445, %fd1606, %fd1605;
	ld.shared.v2.f64 	{%fd1609, %fd1610}, [Bs+1040];
	fma.rn.f64 	%fd1611, %fd10444, %fd1609, %fd1608;
	ld.shared.v2.f64 	{%fd1612, %fd1613}, [Bs+1200];
	fma.rn.f64 	%fd1614, %fd10443, %fd1612, %fd1611;
	ld.shared.v2.f64 	{%fd1615, %fd1616}, [Bs+1360];
	fma.rn.f64 	%fd1617, %fd10442, %fd1615, %fd1614;
	ld.shared.v2.f64 	{%fd1618, %fd1619}, [Bs+1520];
	fma.rn.f64 	%fd1620, %fd10441, %fd1618, %fd1617;
	ld.shared.v2.f64 	{%fd1621, %fd1622}, [Bs+1680];
	fma.rn.f64 	%fd1623, %fd10440, %fd1621, %fd1620;
	ld.shared.v2.f64 	{%fd1624, %fd1625}, [Bs+1840];
	fma.rn.f64 	%fd1626, %fd10439, %fd1624, %fd1623;
	ld.shared.v2.f64 	{%fd1627, %fd1628}, [Bs+2000];
	fma.rn.f64 	%fd1629, %fd10438, %fd1627, %fd1626;
	ld.shared.v2.f64 	{%fd1630, %fd1631}, [Bs+2160];
	fma.rn.f64 	%fd1632, %fd10437, %fd1630, %fd1629;
	ld.shared.v2.f64 	{%fd1633, %fd1634}, [Bs+2320];
	fma.rn.f64 	%fd1635, %fd10436, %fd1633, %fd1632;
	ld.shared.v2.f64 	{%fd1636, %fd1637}, [Bs+2480];
	fma.rn.f64 	%fd1638, %fd10435, %fd1636, %fd1635;
	ld.shared.v2.f64 	{%fd1639, %fd1640}, [Bs+2640];
	fma.rn.f64 	%fd1641, %fd10434, %fd1639, %fd1638;
	ld.shared.v2.f64 	{%fd1642, %fd1643}, [Bs+2800];
	fma.rn.f64 	%fd1644, %fd10433, %fd1642, %fd1641;
	ld.shared.v2.f64 	{%fd1645, %fd1646}, [Bs+2960];
	fma.rn.f64 	%fd1647, %fd10432, %fd1645, %fd1644;
	ld.shared.v2.f64 	{%fd1648, %fd1649}, [Bs+3120];
	fma.rn.f64 	%fd1650, %fd10431, %fd1648, %fd1647;
	st.volatile.shared.f64 	[%r150+80], %fd1650;
	fma.rn.f64 	%fd1651, %fd10450, %fd1592, 0d0000000000000000;
	fma.rn.f64 	%fd1652, %fd10449, %fd1595, %fd1651;
	fma.rn.f64 	%fd1653, %fd10448, %fd1598, %fd1652;
	fma.rn.f64 	%fd1654, %fd10447, %fd1601, %fd1653;
	fma.rn.f64 	%fd1655, %fd10446, %fd1604, %fd1654;
	fma.rn.f64 	%fd1656, %fd10445, %fd1607, %fd1655;
	fma.rn.f64 	%fd1657, %fd10444, %fd1610, %fd1656;
	fma.rn.f64 	%fd1658, %fd10443, %fd1613, %fd1657;
	fma.rn.f64 	%fd1659, %fd10442, %fd1616, %fd1658;
	fma.rn.f64 	%fd1660, %fd10441, %fd1619, %fd1659;
	fma.rn.f64 	%fd1661, %fd10440, %fd1622, %fd1660;
	fma.rn.f64 	%fd1662, %fd10439, %fd1625, %fd1661;
	fma.rn.f64 	%fd1663, %fd10438, %fd1628, %fd1662;
	fma.rn.f64 	%fd1664, %fd10437, %fd1631, %fd1663;
	fma.rn.f64 	%fd1665, %fd10436, %fd1634, %fd1664;
	fma.rn.f64 	%fd1666, %fd10435, %fd1637, %fd1665;
	fma.rn.f64 	%fd1667, %fd10434, %fd1640, %fd1666;
	fma.rn.f64 	%fd1668, %fd10433, %fd1643, %fd1667;
	fma.rn.f64 	%fd1669, %fd10432, %fd1646, %fd1668;
	fma.rn.f64 	%fd1670, %fd10431, %fd1649, %fd1669;
	st.volatile.shared.f64 	[%r150+88], %fd1670;
	ld.shared.v2.f64 	{%fd1671, %fd1672}, [Bs+96];
	fma.rn.f64 	%fd1673, %fd10450, %fd1671, 0d0000000000000000;
	ld.shared.v2.f64 	{%fd1674, %fd1675}, [Bs+256];
	fma.rn.f64 	%fd1676, %fd10449, %fd1674, %fd1673;
	ld.shared.v2.f64 	{%fd1677, %fd1678}, [Bs+416];
	fma.rn.f64 	%fd1679, %fd10448, %fd1677, %fd1676;
	ld.shared.v2.f64 	{%fd1680, %fd1681}, [Bs+576];
	fma.rn.f64 	%fd1682, %fd10447, %fd1680, %fd1679;
	ld.shared.v2.f64 	{%fd1683, %fd1684}, [Bs+736];
	fma.rn.f64 	%fd1685, %fd10446, %fd1683, %fd1682;
	ld.shared.v2.f64 	{%fd1686, %fd1687}, [Bs+896];
	fma.rn.f64 	%fd1688, %fd10445, %fd1686, %fd1685;
	ld.shared.v2.f64 	{%fd1689, %fd1690}, [Bs+1056];
	fma.rn.f64 	%fd1691, %fd10444, %fd1689, %fd1688;
	ld.shared.v2.f64 	{%fd1692, %fd1693}, [Bs+1216];
	fma.rn.f64 	%fd1694, %fd10443, %fd1692, %fd1691;
	ld.shared.v2.f64 	{%fd1695, %fd1696}, [Bs+1376];
	fma.rn.f64 	%fd1697, %fd10442, %fd1695, %fd1694;
	ld.shared.v2.f64 	{%fd1698, %fd1699}, [Bs+1536];
	fma.rn.f64 	%fd1700, %fd10441, %fd1698, %fd1697;
	ld.shared.v2.f64 	{%fd1701, %fd1702}, [Bs+1696];
	fma.rn.f64 	%fd1703, %fd10440, %fd1701, %fd1700;
	ld.shared.v2.f64 	{%fd1704, %fd1705}, [Bs+1856];
	fma.rn.f64 	%fd1706, %fd10439, %fd1704, %fd1703;
	ld.shared.v2.f64 	{%fd1707, %fd1708}, [Bs+2016];
	fma.rn.f64 	%fd1709, %fd10438, %fd1707, %fd1706;
	ld.shared.v2.f64 	{%fd1710, %fd1711}, [Bs+2176];
	fma.rn.f64 	%fd1712, %fd10437, %fd1710, %fd1709;
	ld.shared.v2.f64 	{%fd1713, %fd1714}, [Bs+2336];
	fma.rn.f64 	%fd1715, %fd10436, %fd1713, %fd1712;
	ld.shared.v2.f64 	{%fd1716, %fd1717}, [Bs+2496];
	fma.rn.f64 	%fd1718, %fd10435, %fd1716, %fd1715;
	ld.shared.v2.f64 	{%fd1719, %fd1720}, [Bs+2656];
	fma.rn.f64 	%fd1721, %fd10434, %fd1719, %fd1718;
	ld.shared.v2.f64 	{%fd1722, %fd1723}, [Bs+2816];
	fma.rn.f64 	%fd1724, %fd10433, %fd1722, %fd1721;
	ld.shared.v2.f64 	{%fd1725, %fd1726}, [Bs+2976];
	fma.rn.f64 	%fd1727, %fd10432, %fd1725, %fd1724;
	ld.shared.v2.f64 	{%fd1728, %fd1729}, [Bs+3136];
	fma.rn.f64 	%fd1730, %fd10431, %fd1728, %fd1727;
	st.volatile.shared.f64 	[%r150+96], %fd1730;
	fma.rn.f64 	%fd1731, %fd10450, %fd1672, 0d0000000000000000;
	fma.rn.f64 	%fd1732, %fd10449, %fd1675, %fd1731;
	fma.rn.f64 	%fd1733, %fd10448, %fd1678, %fd1732;
	fma.rn.f64 	%fd1734, %fd10447, %fd1681, %fd1733;
	fma.rn.f64 	%fd1735, %fd10446, %fd1684, %fd1734;
	fma.rn.f64 	%fd1736, %fd10445, %fd1687, %fd1735;
	fma.rn.f64 	%fd1737, %fd10444, %fd1690, %fd1736;
	fma.rn.f64 	%fd1738, %fd10443, %fd1693, %fd1737;
	fma.rn.f64 	%fd1739, %fd10442, %fd1696, %fd1738;
	fma.rn.f64 	%fd1740, %fd10441, %fd1699, %fd1739;
	fma.rn.f64 	%fd1741, %fd10440, %fd1702, %fd1740;
	fma.rn.f64 	%fd1742, %fd10439, %fd1705, %fd1741;
	fma.rn.f64 	%fd1743, %fd10438, %fd1708, %fd1742;
	fma.rn.f64 	%fd1744, %fd10437, %fd1711, %fd1743;
	fma.rn.f64 	%fd1745, %fd10436, %fd1714, %fd1744;
	fma.rn.f64 	%fd1746, %fd10435, %fd1717, %fd1745;
	fma.rn.f64 	%fd1747, %fd10434, %fd1720, %fd1746;
	fma.rn.f64 	%fd1748, %fd10433, %fd1723, %fd1747;
	fma.rn.f64 	%fd1749, %fd10432, %fd1726, %fd1748;
	fma.rn.f64 	%fd1750, %fd10431, %fd1729, %fd1749;
	st.volatile.shared.f64 	[%r150+104], %fd1750;
	ld.shared.v2.f64 	{%fd1751, %fd1752}, [Bs+112];
	fma.rn.f64 	%fd1753, %fd10450, %fd1751, 0d0000000000000000;
	ld.shared.v2.f64 	{%fd1754, %fd1755}, [Bs+272];
	fma.rn.f64 	%fd1756, %fd10449, %fd1754, %fd1753;
	ld.shared.v2.f64 	{%fd1757, %fd1758}, [Bs+432];
	fma.rn.f64 	%fd1759, %fd10448, %fd1757, %fd1756;
	ld.shared.v2.f64 	{%fd1760, %fd1761}, [Bs+592];
	fma.rn.f64 	%fd1762, %fd10447, %fd1760, %fd1759;
	ld.shared.v2.f64 	{%fd1763, %fd1764}, [Bs+752];
	fma.rn.f64 	%fd1765, %fd10446, %fd1763, %fd1762;
	ld.shared.v2.f64 	{%fd1766, %fd1767}, [Bs+912];
	fma.rn.f64 	%fd1768, %fd10445, %fd1766, %fd1765;
	ld.shared.v2.f64 	{%fd1769, %fd1770}, [Bs+1072];
	fma.rn.f64 	%fd1771, %fd10444, %fd1769, %fd1768;
	ld.shared.v2.f64 	{%fd1772, %fd1773}, [Bs+1232];
	fma.rn.f64 	%fd1774, %fd10443, %fd1772, %fd1771;
	ld.shared.v2.f64 	{%fd1775, %fd1776}, [Bs+1392];
	fma.rn.f64 	%fd1777, %fd10442, %fd1775, %fd1774;
	ld.shared.v2.f64 	{%fd1778, %fd1779}, [Bs+1552];
	fma.rn.f64 	%fd1780, %fd10441, %fd1778, %fd1777;
	ld.shared.v2.f64 	{%fd1781, %fd1782}, [Bs+1712];
	fma.rn.f64 	%fd1783, %fd10440, %fd1781, %fd1780;
	ld.shared.v2.f64 	{%fd1784, %fd1785}, [Bs+1872];
	fma.rn.f64 	%fd1786, %fd10439, %fd1784, %fd1783;
	ld.shared.v2.f64 	{%fd1787, %fd1788}, [Bs+2032];
	fma.rn.f64 	%fd1789, %fd10438, %fd1787, %fd1786;
	ld.shared.v2.f64 	{%fd1790, %fd1791}, [Bs+2192];
	fma.rn.f64 	%fd1792, %fd10437, %fd1790, %fd1789;
	ld.shared.v2.f64 	{%fd1793, %fd1794}, [Bs+2352];
	fma.rn.f64 	%fd1795, %fd10436, %fd1793, %fd1792;
	ld.shared.v2.f64 	{%fd1796, %fd1797}, [Bs+2512];
	fma.rn.f64 	%fd1798, %fd10435, %fd1796, %fd1795;
	ld.shared.v2.f64 	{%fd1799, %fd1800}, [Bs+2672];
	fma.rn.f64 	%fd1801, %fd10434, %fd1799, %fd1798;
	ld.shared.v2.f64 	{%fd1802, %fd1803}, [Bs+2832];
	fma.rn.f64 	%fd1804, %fd10433, %fd1802, %fd1801;
	ld.shared.v2.f64 	{%fd1805, %fd1806}, [Bs+2992];
	fma.rn.f64 	%fd1807, %fd10432, %fd1805, %fd1804;
	ld.shared.v2.f64 	{%fd1808, %fd1809}, [Bs+3152];
	fma.rn.f64 	%fd1810, %fd10431, %fd1808, %fd1807;
	st.volatile.shared.f64 	[%r150+112], %fd1810;
	fma.rn.f64 	%fd1811, %fd10450, %fd1752, 0d0000000000000000;
	fma.rn.f64 	%fd1812, %fd10449, %fd1755, %fd1811;
	fma.rn.f64 	%fd1813, %fd10448, %fd1758, %fd1812;
	fma.rn.f64 	%fd1814, %fd10447, %fd1761, %fd1813;
	fma.rn.f64 	%fd1815, %fd10446, %fd1764, %fd1814;
	fma.rn.f64 	%fd1816, %fd10445, %fd1767, %fd1815;
	fma.rn.f64 	%fd1817, %fd10444, %fd1770, %fd1816;
	fma.rn.f64 	%fd1818, %fd10443, %fd1773, %fd1817;
	fma.rn.f64 	%fd1819, %fd10442, %fd1776, %fd1818;
	fma.rn.f64 	%fd1820, %fd10441, %fd1779, %fd1819;
	fma.rn.f64 	%fd1821, %fd10440, %fd1782, %fd1820;
	fma.rn.f64 	%fd1822, %fd10439, %fd1785, %fd1821;
	fma.rn.f64 	%fd1823, %fd10438, %fd1788, %fd1822;
	fma.rn.f64 	%fd1824, %fd10437, %fd1791, %fd1823;
	fma.rn.f64 	%fd1825, %fd10436, %fd1794, %fd1824;
	fma.rn.f64 	%fd1826, %fd10435, %fd1797, %fd1825;
	fma.rn.f64 	%fd1827, %fd10434, %fd1800, %fd1826;
	fma.rn.f64 	%fd1828, %fd10433, %fd1803, %fd1827;
	fma.rn.f64 	%fd1829, %fd10432, %fd1806, %fd1828;
	fma.rn.f64 	%fd1830, %fd10431, %fd1809, %fd1829;
	st.volatile.shared.f64 	[%r150+120], %fd1830;
	ld.shared.v2.f64 	{%fd1831, %fd1832}, [Bs+128];
	fma.rn.f64 	%fd1833, %fd10450, %fd1831, 0d0000000000000000;
	ld.shared.v2.f64 	{%fd1834, %fd1835}, [Bs+288];
	fma.rn.f64 	%fd1836, %fd10449, %fd1834, %fd1833;
	ld.shared.v2.f64 	{%fd1837, %fd1838}, [Bs+448];
	fma.rn.f64 	%fd1839, %fd10448, %fd1837, %fd1836;
	ld.shared.v2.f64 	{%fd1840, %fd1841}, [Bs+608];
	fma.rn.f64 	%fd1842, %fd10447, %fd1840, %fd1839;
	ld.shared.v2.f64 	{%fd1843, %fd1844}, [Bs+768];
	fma.rn.f64 	%fd1845, %fd10446, %fd1843, %fd1842;
	ld.shared.v2.f64 	{%fd1846, %fd1847}, [Bs+928];
	fma.rn.f64 	%fd1848, %fd10445, %fd1846, %fd1845;
	ld.shared.v2.f64 	{%fd1849, %fd1850}, [Bs+1088];
	fma.rn.f64 	%fd1851, %fd10444, %fd1849, %fd1848;
	ld.shared.v2.f64 	{%fd1852, %fd1853}, [Bs+1248];
	fma.rn.f64 	%fd1854, %fd10443, %fd1852, %fd1851;
	ld.shared.v2.f64 	{%fd1855, %fd1856}, [Bs+1408];
	fma.rn.f64 	%fd1857, %fd10442, %fd1855, %fd1854;
	ld.shared.v2.f64 	{%fd1858, %fd1859}, [Bs+1568];
	fma.rn.f64 	%fd1860, %fd10441, %fd1858, %fd1857;
	ld.shared.v2.f64 	{%fd1861, %fd1862}, [Bs+1728];
	fma.rn.f64 	%fd1863, %fd10440, %fd1861, %fd1860;
	ld.shared.v2.f64 	{%fd1864, %fd1865}, [Bs+1888];
	fma.rn.f64 	%fd1866, %fd10439, %fd1864, %fd1863;
	ld.shared.v2.f64 	{%fd1867, %fd1868}, [Bs+2048];
	fma.rn.f64 	%fd1869, %fd10438, %fd1867, %fd1866;
	ld.shared.v2.f64 	{%fd1870, %fd1871}, [Bs+2208];
	fma.rn.f64 	%fd1872, %fd10437, %fd1870, %fd1869;
	ld.shared.v2.f64 	{%fd1873, %fd1874}, [Bs+2368];
	fma.rn.f64 	%fd1875, %fd10436, %fd1873, %fd1872;
	ld.shared.v2.f64 	{%fd1876, %fd1877}, [Bs+2528];
	fma.rn.f64 	%fd1878, %fd10435, %fd1876, %fd1875;
	ld.shared.v2.f64 	{%fd1879, %fd1880}, [Bs+2688];
	fma.rn.f64 	%fd1881, %fd10434, %fd1879, %fd1878;
	ld.shared.v2.f64 	{%fd1882, %fd1883}, [Bs+2848];
	fma.rn.f64 	%fd1884, %fd10433, %fd1882, %fd1881;
	ld.shared.v2.f64 	{%fd1885, %fd1886}, [Bs+3008];
	fma.rn.f64 	%fd1887, %fd10432, %fd1885, %fd1884;
	ld.shared.v2.f64 	{%fd1888, %fd1889}, [Bs+3168];
	fma.rn.f64 	%fd1890, %fd10431, %fd1888, %fd1887;
	st.volatile.shared.f64 	[%r150+128], %fd1890;
	fma.rn.f64 	%fd1891, %fd10450, %fd1832, 0d0000000000000000;
	fma.rn.f64 	%fd1892, %fd10449, %fd1835, %fd1891;
	fma.rn.f64 	%fd1893, %fd10448, %fd1838, %fd1892;
	fma.rn.f64 	%fd1894, %fd10447, %fd1841, %fd1893;
	fma.rn.f64 	%fd1895, %fd10446, %fd1844, %fd1894;
	fma.rn.f64 	%fd1896, %fd10445, %fd1847, %fd1895;
	fma.rn.f64 	%fd1897, %fd10444, %fd1850, %fd1896;
	fma.rn.f64 	%fd1898, %fd10443, %fd1853, %fd1897;
	fma.rn.f64 	%fd1899, %fd10442, %fd1856, %fd1898;
	fma.rn.f64 	%fd1900, %fd10441, %fd1859, %fd1899;
	fma.rn.f64 	%fd1901, %fd10440, %fd1862, %fd1900;
	fma.rn.f64 	%fd1902, %fd10439, %fd1865, %fd1901;
	fma.rn.f64 	%fd1903, %fd10438, %fd1868, %fd1902;
	fma.rn.f64 	%fd1904, %fd10437, %fd1871, %fd1903;
	fma.rn.f64 	%fd1905, %fd10436, %fd1874, %fd1904;
	fma.rn.f64 	%fd1906, %fd10435, %fd1877, %fd1905;
	fma.rn.f64 	%fd1907, %fd10434, %fd1880, %fd1906;
	fma.rn.f64 	%fd1908, %fd10433, %fd1883, %fd1907;
	fma.rn.f64 	%fd1909, %fd10432, %fd1886, %fd1908;
	fma.rn.f64 	%fd1910, %fd10431, %fd1889, %fd1909;
	st.volatile.shared.f64 	[%r150+136], %fd1910;
	ld.shared.v2.f64 	{%fd1911, %fd1912}, [Bs+144];
	fma.rn.f64 	%fd1913, %fd10450, %fd1911, 0d0000000000000000;
	ld.shared.v2.f64 	{%fd1914, %fd1915}, [Bs+304];
	fma.rn.f64 	%fd1916, %fd10449, %fd1914, %fd1913;
	ld.shared.v2.f64 	{%fd1917, %fd1918}, [Bs+464];
	fma.rn.f64 	%fd1919, %fd10448, %fd1917, %fd1916;
	ld.shared.v2.f64 	{%fd1920, %fd1921}, [Bs+624];
	fma.rn.f64 	%fd1922, %fd10447, %fd1920, %fd1919;
	ld.shared.v2.f64 	{%fd1923, %fd1924}, [Bs+784];
	fma.rn.f64 	%fd1925, %fd10446, %fd1923, %fd1922;
	ld.shared.v2.f64 	{%fd1926, %fd1927}, [Bs+944];
	fma.rn.f64 	%fd1928, %fd10445, %fd1926, %fd1925;
	ld.shared.v2.f64 	{%fd1929, %fd1930}, [Bs+1104];
	fma.rn.f64 	%fd1931, %fd10444, %fd1929, %fd1928;
	ld.shared.v2.f64 	{%fd1932, %fd1933}, [Bs+1264];
	fma.rn.f64 	%fd1934, %fd10443, %fd1932, %fd1931;
	ld.shared.v2.f64 	{%fd1935, %fd1936}, [Bs+1424];
	fma.rn.f64 	%fd1937, %fd10442, %fd1935, %fd1934;
	ld.shared.v2.f64 	{%fd1938, %fd1939}, [Bs+1584];
	fma.rn.f64 	%fd1940, %fd10441, %fd1938, %fd1937;
	ld.shared.v2.f64 	{%fd1941, %fd1942}, [Bs+1744];
	fma.rn.f64 	%fd1943, %fd10440, %fd1941, %fd1940;
	ld.shared.v2.f64 	{%fd1944, %fd1945}, [Bs+1904];
	fma.rn.f64 	%fd1946, %fd10439, %fd1944, %fd1943;
	ld.shared.v2.f64 	{%fd1947, %fd1948}, [Bs+2064];
	fma.rn.f64 	%fd1949, %fd10438, %fd1947, %fd1946;
	ld.shared.v2.f64 	{%fd1950, %fd1951}, [Bs+2224];
	fma.rn.f64 	%fd1952, %fd10437, %fd1950, %fd1949;
	ld.shared.v2.f64 	{%fd1953, %fd1954}, [Bs+2384];
	fma.rn.f64 	%fd1955, %fd10436, %fd1953, %fd1952;
	ld.shared.v2.f64 	{%fd1956, %fd1957}, [Bs+2544];
	fma.rn.f64 	%fd1958, %fd10435, %fd1956, %fd1955;
	ld.shared.v2.f64 	{%fd1959, %fd1960}, [Bs+2704];
	fma.rn.f64 	%fd1961, %fd10434, %fd1959, %fd1958;
	ld.shared.v2.f64 	{%fd1962, %fd1963}, [Bs+2864];
	fma.rn.f64 	%fd1964, %fd10433, %fd1962, %fd1961;
	ld.shared.v2.f64 	{%fd1965, %fd1966}, [Bs+3024];
	fma.rn.f64 	%fd1967, %fd10432, %fd1965, %fd1964;
	ld.shared.v2.f64 	{%fd1968, %fd1969}, [Bs+3184];
	fma.rn.f64 	%fd1970, %fd10431, %fd1968, %fd1967;
	st.volatile.shared.f64 	[%r150+144], %fd1970;
	fma.rn.f64 	%fd1971, %fd10450, %fd1912, 0d0000000000000000;
	fma.rn.f64 	%fd1972, %fd10449, %fd1915, %fd1971;
	fma.rn.f64 	%fd1973, %fd10448, %fd1918, %fd1972;
	fma.rn.f64 	%fd1974, %fd10447, %fd1921, %fd1973;
	fma.rn.f64 	%fd1975, %fd10446, %fd1924, %fd1974;
	fma.rn.f64 	%fd1976, %fd10445, %fd1927, %fd1975;
	fma.rn.f64 	%fd1977, %fd10444, %fd1930, %fd1976;
	fma.rn.f64 	%fd1978, %fd10443, %fd1933, %fd1977;
	fma.rn.f64 	%fd1979, %fd10442, %fd1936, %fd1978;
	fma.rn.f64 	%fd1980, %fd10441, %fd1939, %fd1979;
	fma.rn.f64 	%fd1981, %fd10440, %fd1942, %fd1980;
	fma.rn.f64 	%fd1982, %fd10439, %fd1945, %fd1981;
	fma.rn.f64 	%fd1983, %fd10438, %fd1948, %fd1982;
	fma.rn.f64 	%fd1984, %fd10437, %fd1951, %fd1983;
	fma.rn.f64 	%fd1985, %fd10436, %fd1954, %fd1984;
	fma.rn.f64 	%fd1986, %fd10435, %fd1957, %fd1985;
	fma.rn.f64 	%fd1987, %fd10434, %fd1960, %fd1986;
	fma.rn.f64 	%fd1988, %fd10433, %fd1963, %fd1987;
	fma.rn.f64 	%fd1989, %fd10432, %fd1966, %fd1988;
	fma.rn.f64 	%fd1990, %fd10431, %fd1969, %fd1989;
	st.volatile.shared.f64 	[%r150+152], %fd1990;
$L__BB37_38:
	ld.param.u64 	%rd816, [_Z21cu_mtxmq_integral_211PKdiS0_iPdiiddS0_PbS1_S1_iPlS0__param_4];
	mov.u32 	%r9, %tid.x;
	setp.gt.u32 	%p21, %r9, 927;
	bar.sync 	0;
	mov.u32 	%r151, _ZZ21cu_mtxmq_integral_211PKdiS0_iPdiiddS0_PbS1_S1_iPlS0_E2Cs;
	mad.lo.s32 	%r152, %r9, 160, %r151;
	mad.lo.s32 	%r10, %r9, -152, %r152;
	ld.volatile.shared.f64 	%fd1991, [%r10];
	cvta.to.global.u64 	%rd226, %rd816;
	mov.u32 	%r153, %ctaid.x;
	mad.lo.s32 	%r154, %r153, 200, %r9;
	mad.lo.s32 	%r155, %r153, 3800, %r154;
	add.s32 	%r156, %r155, 2560;
	mul.wide.u32 	%rd227, %r156, 8;
	add.s64 	%rd228, %rd226, %rd227;
	st.global.f64 	[%rd228], %fd1991;
	ld.volatile.shared.f64 	%fd1992, [%r10+1024];
	add.s32 	%r157, %r155, 2688;
	mul.wide.u32 	%rd229, %r157, 8;
	add.s64 	%rd230, %rd226, %rd229;
	st.global.f64 	[%rd230], %fd1992;
	ld.volatile.shared.f64 	%fd1993, [%r10+2048];
	add.s32 	%r158, %r155, 2816;
	mul.wide.u32 	%rd231, %r158, 8;
	add.s64 	%rd232, %rd226, %rd231;
	st.global.f64 	[%rd232], %fd1993;
	ld.volatile.shared.f64 	%fd1994, [%r10+3072];
	add.s32 	%r159, %r155, 2944;
	mul.wide.u32 	%rd233, %r159, 8;
	add.s64 	%rd234, %rd226, %rd233;
	st.global.f64 	[%rd234], %fd1994;
	@%p21 bra 	$L__BB37_40;
	ld.param.u64 	%rd817, [_Z21cu_mtxmq_integral_211PKdiS0_iPdiiddS0_PbS1_S1_iPlS0__param_4];
	ld.volatile.shared.f64 	%fd1995, [%r10+4096];
	cvta.to.global.u64 	%rd235, %rd817;
	mov.u32 	%r160, %ctaid.x;
	mad.lo.s32 	%r161, %r160, 200, %r9;
	mad.lo.s32 	%r162, %r160, 3800, %r161;
	add.s32 	%r163, %r162, 3072;
	mul.wide.u32 	%rd236, %r163, 8;
	add.s64 	%rd237, %rd235, %rd236;
	st.global.f64 	[%rd237], %fd1995;
$L__BB37_40:
	setp.gt.u32 	%p22, %r9, 799;
	@%p22 bra 	$L__BB37_42;
	ld.param.u64 	%rd818, [_Z21cu_mtxmq_integral_211PKdiS0_iPdiiddS0_PbS1_S1_iPlS0__param_4];
	ld.volatile.shared.f64 	%fd1996, [%r10+5120];
	cvta.to.global.u64 	%rd238, %rd818;
	mov.u32 	%r164, %ctaid.x;
	mad.lo.s32 	%r165, %r164, 200, %r9;
	mad.lo.s32 	%r166, %r164, 3800, %r165;
	add.s32 	%r167, %r166, 3200;
	mul.wide.u32 	%rd239, %r167, 8;
	add.s64 	%rd240, %rd238, %rd239;
	st.global.f64 	[%rd240], %fd1996;
$L__BB37_42:
	setp.gt.u32 	%p23, %r9, 671;
	@%p23 bra 	$L__BB37_44;
	ld.param.u64 	%rd819, [_Z21cu_mtxmq_integral_211PKdiS0_iPdiiddS0_PbS1_S1_iPlS0__param_4];
	ld.volatile.shared.f64 	%fd1997, [%r10+6144];
	cvta.to.global.u64 	%rd241, %rd819;
	mov.u32 	%r168, %ctaid.x;
	mad.lo.s32 	%r169, %r168, 200, %r9;
	mad.lo.s32 	%r170, %r168, 3800, %r169;
	add.s32 	%r171, %r170, 3328;
	mul.wide.u32 	%rd242, %r171, 8;
	add.s64 	%rd243, %rd241, %rd242;
	st.global.f64 	[%rd243], %fd1997;
$L__BB37_44:
	setp.gt.u32 	%p24, %r9, 543;
	@%p24 bra 	$L__BB37_46;
	ld.param.u64 	%rd820, [_Z21cu_mtxmq_integral_211PKdiS0_iPdiiddS0_PbS1_S1_iPlS0__param_4];
	ld.volatile.shared.f64 	%fd1998, [%r10+7168];
	cvta.to.global.u64 	%rd244, %rd820;
	mov.u32 	%r172, %ctaid.x;
	mad.lo.s32 	%r173, %r172, 200, %r9;
	mad.lo.s32 	%r174, %r172, 3800, %r173;
	add.s32 	%r175, %r174, 3456;
	mul.wide.u32 	%rd245, %r175, 8;
	add.s64 	%rd246, %rd244, %rd245;
	st.global.f64 	[%rd246], %fd1998;
$L__BB37_46:
	setp.gt.u32 	%p25, %r9, 415;
	@%p25 bra 	$L__BB37_48;
	ld.param.u64 	%rd821, [_Z21cu_mtxmq_integral_211PKdiS0_iPdiiddS0_PbS1_S1_iPlS0__param_4];
	ld.volatile.shared.f64 	%fd1999, [%r10+8192];
	cvta.to.global.u64 	%rd247, %rd821;
	mov.u32 	%r176, %ctaid.x;
	mad.lo.s32 	%r177, %r176, 200, %r9;
	mad.lo.s32 	%r178, %r176, 3800, %r177;
	add.s32 	%r179, %r178, 3584;
	mul.wide.u32 	%rd248, %r179, 8;
	add.s64 	%rd249, %rd247, %rd248;
	st.global.f64 	[%rd249], %fd1999;
$L__BB37_48:
	setp.gt.u32 	%p26, %r9, 287;
	@%p26 bra 	$L__BB37_50;
	ld.param.u64 	%rd822, [_Z21cu_mtxmq_integral_211PKdiS0_iPdiiddS0_PbS1_S1_iPlS0__param_4];
	ld.volatile.shared.f64 	%fd2000, [%r10+9216];
	cvta.to.global.u64 	%rd250, %rd822;
	mov.u32 	%r180, %ctaid.x;
	mad.lo.s32 	%r181, %r180, 200, %r9;
	mad.lo.s32 	%r182, %r180, 3800, %r181;
	add.s32 	%r183, %r182, 3712;
	mul.wide.u32 	%rd251, %r183, 8;
	add.s64 	%rd252, %rd250, %rd251;
	st.global.f64 	[%rd252], %fd2000;
$L__BB37_50:
	setp.gt.u32 	%p27, %r9, 159;
	@%p27 bra 	$L__BB37_52;
	ld.param.u64 	%rd823, [_Z21cu_mtxmq_integral_211PKdiS0_iPdiiddS0_PbS1_S1_iPlS0__param_4];
	ld.volatile.shared.f64 	%fd2001, [%r10+10240];
	cvta.to.global.u64 	%rd253, %rd823;
	mov.u32 	%r184, %ctaid.x;
	mad.lo.s32 	%r185, %r184, 200, %r9;
	mad.lo.s32 	%r186, %r184, 3800, %r185;
	add.s32 	%r187, %r186, 3840;
	mul.wide.u32 	%rd254, %r187, 8;
	add.s64 	%rd255, %rd253, %rd254;
	st.global.f64 	[%rd255], %fd2001;
$L__BB37_52:
	setp.gt.u32 	%p28, %r9, 31;
	@%p28 bra 	$L__BB37_54;
	ld.param.u64 	%rd824, [_Z21cu_mtxmq_integral_211PKdiS0_iPdiiddS0_PbS1_S1_iPlS0__param_4];
	ld.volatile.shared.f64 	%fd2002, [%r10+11264];
	cvta.to.global.u64 	%rd256, %rd824;
	mov.u32 	%r188, %ctaid.x;
	mad.lo.s32 	%r189, %r188, 200, %r9;
	mad.lo.s32 	%r190, %r188, 3800, %r189;
	add.s32 	%r191, %r190, 3968;
	mul.wide.u32 	%rd257, %r191, 8;
	add.s64 	%rd258, %rd256, %rd257;
	st.global.f64 	[%rd258], %fd2002;
$L__BB37_54:
	setp.ne.s32 	%p29, %r9, 0;
	bar.sync 	0;
	bar.sync 	0;
	@%p29 bra 	$L__BB37_57;
	ld.param.u32 	%r721, [_Z21cu_mtxmq_integral_211PKdiS0_iPdiiddS0_PbS1_S1_iPlS0__param_6];
	mul.wide.s32 	%rd259, %r721, 4;
	mov.u64 	%rd260, count;
	add.s64 	%rd75, %rd260, %rd259;
	atom.global.add.u32 	%r192, [%rd75], 1;
$L__BB37_56:
	ld.volatile.global.u32 	%r193, [%rd75];
	setp.lt.s32 	%p30, %r193, 6;
	@%p30 bra 	$L__BB37_56;
$L__BB37_57:
	shl.b32 	%r194, %r9, 3;
	mov.u32 	%r195, Bs;
	add.s32 	%r11, %r195, %r194;
	mov.u32 	%r196, _ZZ21cu_mtxmq_integral_211PKdiS0_iPdiiddS0_PbS1_S1_iPlS0_E5trank;
	mad.lo.s32 	%r12, %r736, 12, %r196;
	setp.gt.u32 	%p31, %r9, 399;
	bar.sync 	0;
	@%p31 bra 	$L__BB37_61;
	ld.param.u32 	%r712, [_Z21cu_mtxmq_integral_211PKdiS0_iPdiiddS0_PbS1_S1_iPlS0__param_3];
	ld.shared.u32 	%r197, [%r12+4];
	setp.ne.s32 	%p32, %r197, %r712;
	@%p32 bra 	$L__BB37_60;
	ld.param.u64 	%rd806, [_Z21cu_mtxmq_integral_211PKdiS0_iPdiiddS0_PbS1_S1_iPlS0__param_2];
	cvta.to.global.u64 	%rd264, %rd806;
	mad.lo.s32 	%r199, %r736, 1200, %r9;
	mul.wide.u32 	%rd265, %r199, 8;
	add.s64 	%rd266, %rd264, %rd265;
	ld.global.f64 	%fd2004, [%rd266+3200];
	st.shared.f64 	[%r11], %fd2004;
	bra.uni 	$L__BB37_61;
$L__BB37_60:
	ld.param.u64 	%rd894, [_Z21cu_mtxmq_integral_211PKdiS0_iPdiiddS0_PbS1_S1_iPlS0__param_15];
	cvta.to.global.u64 	%rd261, %rd894;
	mad.lo.s32 	%r198, %r736, 1200, %r9;
	mul.wide.u32 	%rd262, %r198, 8;
	add.s64 	%rd263, %rd261, %rd262;
	ld.global.f64 	%fd2003, [%rd263+3200];
	st.shared.f64 	[%r11], %fd2003;
$L__BB37_61:
	setp.gt.u32 	%p33, %r9, 271;
	@%p33 bra 	$L__BB37_65;
	ld.param.u32 	%r713, [_Z21cu_mtxmq_integral_211PKdiS0_iPdiiddS0_PbS1_S1_iPlS0__param_3];
	ld.shared.u32 	%r200, [%r12+4];
	setp.eq.s32 	%p34, %r200, %r713;
	@%p34 bra 	$L__BB37_64;
	ld.param.u64 	%rd895, [_Z21cu_mtxmq_integral_211PKdiS0_iPdiiddS0_PbS1_S1_iPlS0__param_15];
	cvta.to.global.u64 	%rd267, %rd895;
	mad.lo.s32 	%r201, %r736, 1200, %r9;
	mul.wide.u32 	%rd268, %r201, 8;
	add.s64 	%rd269, %rd267, %rd268;
	ld.global.f64 	%fd2005, [%rd269+4224];
	st.shared.f64 	[%r11+1024], %fd2005;
	bra.uni 	$L__BB37_65;
$L__BB37_64:
	ld.param.u64 	%rd807, [_Z21cu_mtxmq_integral_211PKdiS0_iPdiiddS0_PbS1_S1_iPlS0__param_2];
	cvta.to.global.u64 	%rd270, %rd807;
	mad.lo.s32 	%r202, %r736, 1200, %r9;
	mul.wide.u32 	%rd271, %r202, 8;
	add.s64 	%rd272, %rd270, %rd271;
	ld.global.f64 	%fd2006, [%rd272+4224];
	st.shared.f64 	[%r11+1024], %fd2006;
$L__BB37_65:
	setp.gt.u32 	%p35, %r9, 143;
	@%p35 bra 	$L__BB37_69;
	ld.param.u32 	%r714, [_Z21cu_mtxmq_integral_211PKdiS0_iPdiiddS0_PbS1_S1_iPlS0__param_3];
	ld.shared.u32 	%r203, [%r12+4];
	setp.eq.s32 	%p36, %r203, %r714;
	@%p36 bra 	$L__BB37_68;
	ld.param.u64 	%rd896, [_Z21cu_mtxmq_integral_211PKdiS0_iPdiiddS0_PbS1_S1_iPlS0__param_15];
	cvta.to.global.u64 	%rd273, %rd896;
	mad.lo.s32 	%r204, %r736, 1200, %r9;
	mul.wide.u32 	%rd274, %r204, 8;
	add.s64 	%rd275, %rd273, %rd274;
	ld.global.f64 	%fd2007, [%rd275+5248];
	st.shared.f64 	[%r11+2048], %fd2007;
	bra.uni 	$L__BB37_69;
$L__BB37_68:
	ld.param.u64 	%rd808, [_Z21cu_mtxmq_integral_211PKdiS0_iPdiiddS0_PbS1_S1_iPlS0__param_2];
	cvta.to.global.u64 	%rd276, %rd808;
	mad.lo.s32 	%r205, %r736, 1200, %r9;
	mul.wide.u32 	%rd277, %r205, 8;
	add.s64 	%rd278, %rd276, %rd277;
	ld.global.f64 	%fd2008, [%rd278+5248];
	st.shared.f64 	[%r11+2048], %fd2008;
$L__BB37_69:
	setp.gt.u32 	%p37, %r9, 15;
	@%p37 bra 	$L__BB37_73;
	ld.param.u32 	%r715, [_Z21cu_mtxmq_integral_211PKdiS0_iPdiiddS0_PbS1_S1_iPlS0__param_3];
	ld.shared.u32 	%r206, [%r12+4];
	setp.eq.s32 	%p38, %r206, %r715;
	@%p38 bra 	$L__BB37_72;
	ld.param.u64 	%rd897, [_Z21cu_mtxmq_integral_211PKdiS0_iPdiiddS0_PbS1_S1_iPlS0__param_15];
	cvta.to.global.u64 	%rd279, %rd897;
	mad.lo.s32 	%r207, %r736, 1200, %r9;
	mul.wide.u32 	%rd280, %r207, 8;
	add.s64 	%rd281, %rd279, %rd280;
	ld.global.f64 	%fd2009, [%rd281+6272];
	st.shared.f64 	[%r11+3072], %fd2009;
	bra.uni 	$L__BB37_73;
$L__BB37_72:
	ld.param.u64 	%rd809, [_Z21cu_mtxmq_integral_211PKdiS0_iPdiiddS0_PbS1_S1_iPlS0__param_2];
	cvta.to.global.u64 	%rd282, %rd809;
	mad.lo.s32 	%r208, %r736, 1200, %r9;
	mul.wide.u32 	%rd283, %r208, 8;
	add.s64 	%rd284, %rd282, %rd283;
	ld.global.f64 	%fd2010, [%rd284+6272];
	st.shared.f64 	[%r11+3072], %fd2010;
$L__BB37_73:
	ld.param.u64 	%rd825, [_Z21cu_mtxmq_integral_211PKdiS0_iPdiiddS0_PbS1_S1_iPlS0__param_4];
	ld.param.u32 	%r698, [_Z21cu_mtxmq_integral_211PKdiS0_iPdiiddS0_PbS1_S1_iPlS0__param_1];
	mov.u32 	%r13, %tid.x;
	setp.gt.u32 	%p39, %r13, 71;
	bar.sync 	0;
	cvta.to.global.u64 	%rd285, %rd825;
	mov.u32 	%r209, %ctaid.x;
	mad.lo.s32 	%r210, %r209, 200, %r13;
	mul.wide.u32 	%rd286, %r210, 8;
	add.s64 	%rd287, %rd285, %rd286;
	ld.global.f64 	%fd10470, [%rd287];
	add.s32 	%r211, %r210, %r698;
	mul.wide.u32 	%rd288, %r211, 8;
	add.s64 	%rd289, %rd285, %rd288;
	ld.global.f64 	%fd10469, [%rd289];
	ld.global.f64 	%fd10468, [%rd38];
	ld.global.f64 	%fd10467, [%rd39];
	ld.global.f64 	%fd10466, [%rd40];
	ld.global.f64 	%fd10465, [%rd41];
	ld.global.f64 	%fd10464, [%rd42];
	ld.global.f64 	%fd10463, [%rd43];
	ld.global.f64 	%fd10462, [%rd44];
	ld.global.f64 	%fd10461, [%rd45];
	ld.global.f64 	%fd10460, [%rd46];
	ld.global.f64 	%fd10459, [%rd47];
	ld.global.f64 	%fd10458, [%rd48];
	ld.global.f64 	%fd10457, [%rd49];
	ld.global.f64 	%fd10456, [%rd50];
	ld.global.f64 	%fd10455, [%rd51];
	ld.global.f64 	%fd10454, [%rd52];
	ld.global.f64 	%fd10453, [%rd53];
	ld.global.f64 	%fd10452, [%rd54];
	ld.global.f64 	%fd10451, [%rd55];
	ld.shared.v2.f64 	{%fd2011, %fd2012}, [Bs];
	fma.rn.f64 	%fd2013, %fd10470, %fd2011, 0d0000000000000000;
	ld.shared.v2.f64 	{%fd2014, %fd2015}, [Bs+160];
	fma.rn.f64 	%fd2016, %fd10469, %fd2014, %fd2013;
	ld.shared.v2.f64 	{%fd2017, %fd2018}, [Bs+320];
	fma.rn.f64 	%fd2019, %fd10468, %fd2017, %fd2016;
	ld.shared.v2.f64 	{%fd2020, %fd2021}, [Bs+480];
	fma.rn.f64 	%fd2022, %fd10467, %fd2020, %fd2019;
	ld.shared.v2.f64 	{%fd2023, %fd2024}, [Bs+640];
	fma.rn.f64 	%fd2025, %fd10466, %fd2023, %fd2022;
	ld.shared.v2.f64 	{%fd2026, %fd2027}, [Bs+800];
	fma.rn.f64 	%fd2028, %fd10465, %fd2026, %fd2025;
	ld.shared.v2.f64 	{%fd2029, %fd2030}, [Bs+960];
	fma.rn.f64 	%fd2031, %fd10464, %fd2029, %fd2028;
	ld.shared.v2.f64 	{%fd2032, %fd2033}, [Bs+1120];
	fma.rn.f64 	%fd2034, %fd10463, %fd2032, %fd2031;
	ld.shared.v2.f64 	{%fd2035, %fd2036}, [Bs+1280];
	fma.rn.f64 	%fd2037, %fd10462, %fd2035, %fd2034;
	ld.shared.v2.f64 	{%fd2038, %fd2039}, [Bs+1440];
	fma.rn.f64 	%fd2040, %fd10461, %fd2038, %fd2037;
	ld.shared.v2.f64 	{%fd2041, %fd2042}, [Bs+1600];
	fma.rn.f64 	%fd2043, %fd10460, %fd2041, %fd2040;
	ld.shared.v2.f64 	{%fd2044, %fd2045}, [Bs+1760];
	fma.rn.f64 	%fd2046, %fd10459, %fd2044, %fd2043;
	ld.shared.v2.f64 	{%fd2047, %fd2048}, [Bs+1920];
	fma.rn.f64 	%fd2049, %fd10458, %fd2047, %fd2046;
	ld.shared.v2.f64 	{%fd2050, %fd2051}, [Bs+2080];
	fma.rn.f64 	%fd2052, %fd10457, %fd2050, %fd2049;
	ld.shared.v2.f64 	{%fd2053, %fd2054}, [Bs+2240];
	fma.rn.f64 	%fd2055, %fd10456, %fd2053, %fd2052;
	ld.shared.v2.f64 	{%fd2056, %fd2057}, [Bs+2400];
	fma.rn.f64 	%fd2058, %fd10455, %fd2056, %fd2055;
	ld.shared.v2.f64 	{%fd2059, %fd2060}, [Bs+2560];
	fma.rn.f64 	%fd2061, %fd10454, %fd2059, %fd2058;
	ld.shared.v2.f64 	{%fd2062, %fd2063}, [Bs+2720];
	fma.rn.f64 	%fd2064, %fd10453, %fd2062, %fd2061;
	ld.shared.v2.f64 	{%fd2065, %fd2066}, [Bs+2880];
	fma.rn.f64 	%fd2067, %fd10452, %fd2065, %fd2064;
	ld.shared.v2.f64 	{%fd2068, %fd2069}, [Bs+3040];
	fma.rn.f64 	%fd2070, %fd10451, %fd2068, %fd2067;
	mov.u32 	%r212, _ZZ21cu_mtxmq_integral_211PKdiS0_iPdiiddS0_PbS1_S1_iPlS0_E2Cs;
	mad.lo.s32 	%r213, %r13, 160, %r212;
	st.volatile.shared.f64 	[%r213], %fd2070;
	fma.rn.f64 	%fd2071, %fd10470, %fd2012, 0d0000000000000000;
	fma.rn.f64 	%fd2072, %fd10469, %fd2015, %fd2071;
	fma.rn.f64 	%fd2073, %fd10468, %fd2018, %fd2072;
	fma.rn.f64 	%fd2074, %fd10467, %fd2021, %fd2073;
	fma.rn.f64 	%fd2075, %fd10466, %fd2024, %fd2074;
	fma.rn.f64 	%fd2076, %fd10465, %fd2027, %fd2075;
	fma.rn.f64 	%fd2077, %fd10464, %fd2030, %fd2076;
	fma.rn.f64 	%fd2078, %fd10463, %fd2033, %fd2077;
	fma.rn.f64 	%fd2079, %fd10462, %fd2036, %fd2078;
	fma.rn.f64 	%fd2080, %fd10461, %fd2039, %fd2079;
	fma.rn.f64 	%fd2081, %fd10460, %fd2042, %fd2080;
	fma.rn.f64 	%fd2082, %fd10459, %fd2045, %fd2081;
	fma.rn.f64 	%fd2083, %fd10458, %fd2048, %fd2082;
	fma.rn.f64 	%fd2084, %fd10457, %fd2051, %fd2083;
	fma.rn.f64 	%fd2085, %fd10456, %fd2054, %fd2084;
	fma.rn.f64 	%fd2086, %fd10455, %fd2057, %fd2085;
	fma.rn.f64 	%fd2087, %fd10454, %fd2060, %fd2086;
	fma.rn.f64 	%fd2088, %fd10453, %fd2063, %fd2087;
	fma.rn.f64 	%fd2089, %fd10452, %fd2066, %fd2088;
	fma.rn.f64 	%fd2090, %fd10451, %fd2069, %fd2089;
	st.volatile.shared.f64 	[%r213+8], %fd2090;
	ld.shared.v2.f64 	{%fd2091, %fd2092}, [Bs+16];
	fma.rn.f64 	%fd2093, %fd10470, %fd2091, 0d0000000000000000;
	ld.shared.v2.f64 	{%fd2094, %fd2095}, [Bs+176];
	fma.rn.f64 	%fd2096, %fd10469, %fd2094, %fd2093;
	ld.shared.v2.f64 	{%fd2097, %fd2098}, [Bs+336];
	fma.rn.f64 	%fd2099, %fd10468, %fd2097, %fd2096;
	ld.shared.v2.f64 	{%fd2100, %fd2101}, [Bs+496];
	fma.rn.f64 	%fd2102, %fd10467, %fd2100, %fd2099;
	ld.shared.v2.f64 	{%fd2103, %fd2104}, [Bs+656];
	fma.rn.f64 	%fd2105, %fd10466, %fd2103, %fd2102;
	ld.shared.v2.f64 	{%fd2106, %fd2107}, [Bs+816];
	fma.rn.f64 	%fd2108, %fd10465, %fd2106, %fd2105;
	ld.shared.v2.f64 	{%fd2109, %fd2110}, [Bs+976];
	fma.rn.f64 	%fd2111, %fd10464, %fd2109, %fd2108;
	ld.shared.v2.f64 	{%fd2112, %fd2113}, [Bs+1136];
	fma.rn.f64 	%fd2114, %fd10463, %fd2112, %fd2111;
	ld.shared.v2.f64 	{%fd2115, %fd2116}, [Bs+1296];
	fma.rn.f64 	%fd2117, %fd10462, %fd2115, %fd2114;
	ld.shared.v2.f64 	{%fd2118, %fd2119}, [Bs+1456];
	fma.rn.f64 	%fd2120, %fd10461, %fd2118, %fd2117;
	ld.shared.v2.f64 	{%fd2121, %fd2122}, [Bs+1616];
	fma.rn.f64 	%fd2123, %fd10460, %fd2121, %fd2120;
	ld.shared.v2.f64 	{%fd2124, %fd2125}, [Bs+1776];
	fma.rn.f64 	%fd2126, %fd10459, %fd2124, %fd2123;
	ld.shared.v2.f64 	{%fd2127, %fd2128}, [Bs+1936];
	fma.rn.f64 	%fd2129, %fd10458, %fd2127, %fd2126;
	ld.shared.v2.f64 	{%fd2130, %fd2131}, [Bs+2096];
	fma.rn.f64 	%fd2132, %fd10457, %fd2130, %fd2129;
	ld.shared.v2.f64 	{%fd2133, %fd2134}, [Bs+2256];
	fma.rn.f64 	%fd2135, %fd10456, %fd2133, %fd2132;
	ld.shared.v2.f64 	{%fd2136, %fd2137}, [Bs+2416];
	fma.rn.f64 	%fd2138, %fd10455, %fd2136, %fd2135;
	ld.shared.v2.f64 	{%fd2139, %fd2140}, [Bs+2576];
	fma.rn.f64 	%fd2141, %fd10454, %fd2139, %fd2138;
	ld.shared.v2.f64 	{%fd2142, %fd2143}, [Bs+2736];
	fma.rn.f64 	%fd2144, %fd10453, %fd2142, %fd2141;
	ld.shared.v2.f64 	{%fd2145, %fd2146}, [Bs+2896];
	fma.rn.f64 	%fd2147, %fd10452, %fd2145, %fd2144;
	ld.shared.v2.f64 	{%fd2148, %fd2149}, [Bs+3056];
	fma.rn.f64 	%fd2150, %fd10451, %fd2148, %fd2147;
	st.volatile.shared.f64 	[%r213+16], %fd2150;
	fma.rn.f64 	%fd2151, %fd10470, %fd2092, 0d0000000000000000;
	fma.rn.f64 	%fd2152, %fd10469, %fd2095, %fd2151;
	fma.rn.f64 	%fd2153, %fd10468, %fd2098, %fd2152;
	fma.rn.f64 	%fd2154, %fd10467, %fd2101, %fd2153;
	fma.rn.f64 	%fd2155, %fd10466, %fd2104, %fd2154;
	fma.rn.f64 	%fd2156, %fd10465, %fd2107, %fd2155;
	fma.rn.f64 	%fd2157, %fd10464, %fd2110, %fd2156;
	fma.rn.f64 	%fd2158, %fd10463, %fd2113, %fd2157;
	fma.rn.f64 	%fd2159, %fd10462, %fd2116, %fd2158;
	fma.rn.f64 	%fd2160, %fd10461, %fd2119, %fd2159;
	fma.rn.f64 	%fd2161, %fd10460, %fd2122, %fd2160;
	fma.rn.f64 	%fd2162, %fd10459, %fd2125, %fd2161;
	fma.rn.f64 	%fd2163, %fd10458, %fd2128, %fd2162;
	fma.rn.f64 	%fd2164, %fd10457, %fd2131, %fd2163;
	fma.rn.f64 	%fd2165, %fd10456, %fd2134, %fd2164;
	fma.rn.f64 	%fd2166, %fd10455, %fd2137, %fd2165;
	fma.rn.f64 	%fd2167, %fd10454, %fd2140, %fd2166;
	fma.rn.f64 	%fd2168, %fd10453, %fd2143, %fd2167;
	fma.rn.f64 	%fd2169, %fd10452, %fd2146, %fd2168;
	fma.rn.f64 	%fd2170, %fd10451, %fd2149, %fd2169;
	st.volatile.shared.f64 	[%r213+24], %fd2170;
	ld.shared.v2.f64 	{%fd2171, %fd2172}, [Bs+32];
	fma.rn.f64 	%fd2173, %fd10470, %fd2171, 0d0000000000000000;
	ld.shared.v2.f64 	{%fd2174, %fd2175}, [Bs+192];
	fma.rn.f64 	%fd2176, %fd10469, %fd2174, %fd2173;
	ld.shared.v2.f64 	{%fd2177, %fd2178}, [Bs+352];
	fma.rn.f64 	%fd2179, %fd10468, %fd2177, %fd2176;
	ld.shared.v2.f64 	{%fd2180, %fd2181}, [Bs+512];
	fma.rn.f64 	%fd2182, %fd10467, %fd2180, %fd2179;
	ld.shared.v2.f64 	{%fd2183, %fd2184}, [Bs+672];
	fma.rn.f64 	%fd2185, %fd10466, %fd2183, %fd2182;
	ld.shared.v2.f64 	{%fd2186, %fd2187}, [Bs+832];
	fma.rn.f64 	%fd2188, %fd10465, %fd2186, %fd2185;
	ld.shared.v2.f64 	{%fd2189, %fd2190}, [Bs+992];
	fma.rn.f64 	%fd2191, %fd10464, %fd2189, %fd2188;
	ld.shared.v2.f64 	{%fd2192, %fd2193}, [Bs+1152];
	fma.rn.f64 	%fd2194, %fd10463, %fd2192, %fd2191;
	ld.shared.v2.f64 	{%fd2195, %fd2196}, [Bs+1312];
	fma.rn.f64 	%fd2197, %fd10462, %fd2195, %fd2194;
	ld.shared.v2.f64 	{%fd2198, %fd2199}, [Bs+1472];
	fma.rn.f64 	%fd2200, %fd10461, %fd2198, %fd2197;
	ld.shared.v2.f64 	{%fd2201, %fd2202}, [Bs+1632];
	fma.rn.f64 	%fd2203, %fd10460, %fd2201, %fd2200;
	ld.shared.v2.f64 	{%fd2204, %fd2205}, [Bs+1792];
	fma.rn.f64 	%fd2206, %fd10459, %fd2204, %fd2203;
	ld.shared.v2.f64 	{%fd2207, %fd2208}, [Bs+1952];
	fma.rn.f64 	%fd2209, %fd10458, %fd2207, %fd2206;
	ld.shared.v2.f64 	{%fd2210, %fd2211}, [Bs+2112];
	fma.rn.f64 	%fd2212, %fd10457, %fd2210, %fd2209;
	ld.shared.v2.f64 	{%fd2213, %fd2214}, [Bs+2272];
	fma.rn.f64 	%fd2215, %fd10456, %fd2213, %fd2212;
	ld.shared.v2.f64 	{%fd2216, %fd2217}, [Bs+2432];
	fma.rn.f64 	%fd2218, %fd10455, %fd2216, %fd2215;
	ld.shared.v2.f64 	{%fd2219, %fd2220}, [Bs+2592];
	fma.rn.f64 	%fd2221, %fd10454, %fd2219, %fd2218;
	ld.shared.v2.f64 	{%fd2222, %fd2223}, [Bs+2752];
	fma.rn.f64 	%fd2224, %fd10453, %fd2222, %fd2221;
	ld.shared.v2.f64 	{%fd2225, %fd2226}, [Bs+2912];
	fma.rn.f64 	%fd2227, %fd10452, %fd2225, %fd2224;
	ld.shared.v2.f64 	{%fd2228, %fd2229}, [Bs+3072];
	fma.rn.f64 	%fd2230, %fd10451, %fd2228, %fd2227;
	st.volatile.shared.f64 	[%r213+32], %fd2230;
	fma.rn.f64 	%fd2231, %fd10470, %fd2172, 0d0000000000000000;
	fma.rn.f64 	%fd2232, %fd10469, %fd2175, %fd2231;
	fma.rn.f64 	%fd2233, %fd10468, %fd2178, %fd2232;
	fma.rn.f64 	%fd2234, %fd10467, %fd2181, %fd2233;
	fma.rn.f64 	%fd2235, %fd10466, %fd2184, %fd2234;
	fma.rn.f64 	%fd2236, %fd10465, %fd2187, %fd2235;
	fma.rn.f64 	%fd2237, %fd10464, %fd2190, %fd2236;
	fma.rn.f64 	%fd2238, %fd10463, %fd2193, %fd2237;
	fma.rn.f64 	%fd2239, %fd10462, %fd2196, %fd2238;
	fma.rn.f64 	%fd2240, %fd10461, %fd2199, %fd2239;
	fma.rn.f64 	%fd2241, %fd10460, %fd2202, %fd2240;
	fma.rn.f64 	%fd2242, %fd10459, %fd2205, %fd2241;
	fma.rn.f64 	%fd2243, %fd10458, %fd2208, %fd2242;
	fma.rn.f64 	%fd2244, %fd10457, %fd2211, %fd2243;
	fma.rn.f64 	%fd2245, %fd10456, %fd2214, %fd2244;
	fma.rn.f64 	%fd2246, %fd10455, %fd2217, %fd2245;
	fma.rn.f64 	%fd2247, %fd10454, %fd2220, %fd2246;
	fma.rn.f64 	%fd2248, %fd10453, %fd2223, %fd2247;
	fma.rn.f64 	%fd2249, %fd10452, %fd2226, %fd2248;
	fma.rn.f64 	%fd2250, %fd10451, %fd2229, %fd2249;
	st.volatile.shared.f64 	[%r213+40], %fd2250;
	ld.shared.v2.f64 	{%fd2251, %fd2252}, [Bs+48];
	fma.rn.f64 	%fd2253, %fd10470, %fd2251, 0d0000000000000000;
	ld.shared.v2.f64 	{%fd2254, %fd2255}, [Bs+208];
	fma.rn.f64 	%fd2256, %fd10469, %fd2254, %fd2253;
	ld.shared.v2.f64 	{%fd2257, %fd2258}, [Bs+368];
	fma.rn.f64 	%fd2259, %fd10468, %fd2257, %fd2256;
	ld.shared.v2.f64 	{%fd2260, %fd2261}, [Bs+528];
	fma.rn.f64 	%fd2262, %fd10467, %fd2260, %fd2259;
	ld.shared.v2.f64 	{%fd2263, %fd2264}, [Bs+688];
	fma.rn.f64 	%fd2265, %fd10466, %fd2263, %fd2262;
	ld.shared.v2.f64 	{%fd2266, %fd2267}, [Bs+848];
	fma.rn.f64 	%fd2268, %fd10465, %fd2266, %fd2265;
	ld.shared.v2.f64 	{%fd2269, %fd2270}, [Bs+1008];
	fma.rn.f64 	%fd2271, %fd10464, %fd2269, %fd2268;
	ld.shared.v2.f64 	{%fd2272, %fd2273}, [Bs+1168];
	fma.rn.f64 	%fd2274, %fd10463, %fd2272, %fd2271;
	ld.shared.v2.f64 	{%fd2275, %fd2276}, [Bs+1328];
	fma.rn.f64 	%fd2277, %fd10462, %fd2275, %fd2274;
	ld.shared.v2.f64 	{%fd2278, %fd2279}, [Bs+1488];
	fma.rn.f64 	%fd2280, %fd10461, %fd2278, %fd2277;
	ld.shared.v2.f64 	{%fd2281, %fd2282}, [Bs+1648];
	fma.rn.f64 	%fd2283, %fd10460, %fd2281, %fd2280;
	ld.shared.v2.f64 	{%fd2284, %fd2285}, [Bs+1808];
	fma.rn.f64 	%fd2286, %fd10459, %fd2284, %fd2283;
	ld.shared.v2.f64 	{%fd2287, %fd2288}, [Bs+1968];
	fma.rn.f64 	%fd2289, %fd10458, %fd2287, %fd2286;
	ld.shared.v2.f64 	{%fd2290, %fd2291}, [Bs+2128];
	fma.rn.f64 	%fd2292, %fd10457, %fd2290, %fd2289;
	ld.shared.v2.f64 	{%fd2293, %fd2294}, [Bs+2288];
	fma.rn.f64 	%fd2295, %fd10456, %fd2293, %fd2292;
	ld.shared.v2.f64 	{%fd2296, %fd2297}, [Bs+2448];
	fma.rn.f64 	%fd2298, %fd10455, %fd2296, %fd2295;
	ld.shared.v2.f64 	{%fd2299, %fd2300}, [Bs+2608];
	fma.rn.f64 	%fd2301, %fd10454, %fd2299, %fd2298;
	ld.shared.v2.f64 	{%fd2302, %fd2303}, [Bs+2768];
	fma.rn.f64 	%fd2304, %fd10453, %fd2302, %fd2301;
	ld.shared.v2.f64 	{%fd2305, %fd2306}, [Bs+2928];
	fma.rn.f64 	%fd2307, %fd10452, %fd2305, %fd2304;
	ld.shared.v2.f64 	{%fd2308, %fd2309}, [Bs+3088];
	fma.rn.f64 	%fd2310, %fd10451, %fd2308, %fd2307;
	st.volatile.shared.f64 	[%r213+48], %fd2310;
	fma.rn.f64 	%fd2311, %fd10470, %fd2252, 0d0000000000000000;
	fma.rn.f64 	%fd2312, %fd10469, %fd2255, %fd2311;
	fma.rn.f64 	%fd2313, %fd10468, %fd2258, %fd2312;
	fma.rn.f64 	%fd2314, %fd10467, %fd2261, %fd2313;
	fma.rn.f64 	%fd2315, %fd10466, %fd2264, %fd2314;
	fma.rn.f64 	%fd2316, %fd10465, %fd2267, %fd2315;
	fma.rn.f64 	%fd2317, %fd10464, %fd2270, %fd2316;
	fma.rn.f64 	%fd2318, %fd10463, %fd2273, %fd2317;
	fma.rn.f64 	%fd2319, %fd10462, %fd2276, %fd2318;
	fma.rn.f64 	%fd2320, %fd10461, %fd2279, %fd2319;
	fma.rn.f64 	%fd2321, %fd10460, %fd2282, %fd2320;
	fma.rn.f64 	%fd2322, %fd10459, %fd2285, %fd2321;
	fma.rn.f64 	%fd2323, %fd10458, %fd2288, %fd2322;
	fma.rn.f64 	%fd2324, %fd10457, %fd2291, %fd2323;
	fma.rn.f64 	%fd2325, %fd10456, %fd2294, %fd2324;
	fma.rn.f64 	%fd2326, %fd10455, %fd2297, %fd2325;
	fma.rn.f64 	%fd2327, %fd10454, %fd2300, %fd2326;
	fma.rn.f64 	%fd2328, %fd10453, %fd2303, %fd2327;
	fma.rn.f64 	%fd2329, %fd10452, %fd2306, %fd2328;
	fma.rn.f64 	%fd2330, %fd10451, %fd2309, %fd2329;
	st.volatile.shared.f64 	[%r213+56], %fd2330;
	ld.shared.v2.f64 	{%fd2331, %fd2332}, [Bs+64];
	fma.rn.f64 	%fd2333, %fd10470, %fd2331, 0d0000000000000000;
	ld.shared.v2.f64 	{%fd2334, %fd2335}, [Bs+224];
	fma.rn.f64 	%fd2336, %fd10469, %fd2334, %fd2333;
	ld.shared.v2.f64 	{%fd2337, %fd2338}, [Bs+384];
	fma.rn.f64 	%fd2339, %fd10468, %fd2337, %fd2336;
	ld.shared.v2.f64 	{%fd2340, %fd2341}, [Bs+544];
	fma.rn.f64 	%fd2342, %fd10467, %fd2340, %fd2339;
	ld.shared.v2.f64 	{%fd2343, %fd2344}, [Bs+704];
	fma.rn.f64 	%fd2345, %fd10466, %fd2343, %fd2342;
	ld.shared.v2.f64 	{%fd2346, %fd2347}, [Bs+864];
	fma.rn.f64 	%fd2348, %fd10465, %fd2346, %fd2345;
	ld.shared.v2.f64 	{%fd2349, %fd2350}, [Bs+1024];
	fma.rn.f64 	%fd2351, %fd10464, %fd2349, %fd2348;
	ld.shared.v2.f64 	{%fd2352, %fd2353}, [Bs+1184];
	fma.rn.f64 	%fd2354, %fd10463, %fd2352, %fd2351;
	ld.shared.v2.f64 	{%fd2355, %fd2356}, [Bs+1344];
	fma.rn.f64 	%fd2357, %fd10462, %fd2355, %fd2354;
	ld.shared.v2.f64 	{%fd2358, %fd2359}, [Bs+1504];
	fma.rn.f64 	%fd2360, %fd10461, %fd2358, %fd2357;
	ld.shared.v2.f64 	{%fd2361, %fd2362}, [Bs+1664];
	fma.rn.f64 	%fd2363, %fd10460, %fd2361, %fd2360;
	ld.shared.v2.f64 	{%fd2364, %fd2365}, [Bs+1824];
	fma.rn.f64 	%fd2366, %fd10459, %fd2364, %fd2363;
	ld.shared.v2.f64 	{%fd2367, %fd2368}, [Bs+1984];
	fma.rn.f64 	%fd2369, %fd10458, %fd2367, %fd2366;
	ld.shared.v2.f64 	{%fd2370, %fd2371}, [Bs+2144];
	fma.rn.f64 	%fd2372, %fd10457, %fd2370, %fd2369;
	ld.shared.v2.f64 	{%fd2373, %fd2374}, [Bs+2304];
	fma.rn.f64 	%fd2375, %fd10456, %fd2373, %fd2372;
	ld.shared.v2.f64 	{%fd2376, %fd2377}, [Bs+2464];
	fma.rn.f64 	%fd2378, %fd10455, %fd2376, %fd2375;
	ld.shared.v2.f64 	{%fd2379, %fd2380}, [Bs+2624];
	fma.rn.f64 	%fd2381, %fd10454, %fd2379, %fd2378;
	ld.shared.v2.f64 	{%fd2382, %fd2383}, [Bs+2784];
	fma.rn.f64 	%fd2384, %fd10453, %fd2382, %fd2381;
	ld.shared.v2.f64 	{%fd2385, %fd2386}, [Bs+2944];
	fma.rn.f64 	%fd2387, %fd10452, %fd2385, %fd2384;
	ld.shared.v2.f64 	{%fd2388, %fd2389}, [Bs+3104];
	fma.rn.f64 	%fd2390, %fd10451, %fd2388, %fd2387;
	st.volatile.shared.f64 	[%r213+64], %fd2390;
	fma.rn.f64 	%fd2391, %fd10470, %fd2332, 0d0000000000000000;
	fma.rn.f64 	%fd2392, %fd10469, %fd2335, %fd2391;
	fma.rn.f64 	%fd2393, %fd10468, %fd2338, %fd2392;
	fma.rn.f64 	%fd2394, %fd10467, %fd2341, %fd2393;
	fma.rn.f64 	%fd2395, %fd10466, %fd2344, %fd2394;
	fma.rn.f64 	%fd2396, %fd10465, %fd2347, %fd2395;
	fma.rn.f64 	%fd2397, %fd10464, %fd2350, %fd2396;
	fma.rn.f64 	%fd2398, %fd10463, %fd2353, %fd2397;
	fma.rn.f64 	%fd2399, %fd10462, %fd2356, %fd2398;
	fma.rn.f64 	%fd2400, %fd10461, %fd2359, %fd2399;
	fma.rn.f64 	%fd2401, %fd10460, %fd2362, %fd2400;
	fma.rn.f64 	%fd2402, %fd10459, %fd2365, %fd2401;
	fma.rn.f64 	%fd2403, %fd10458, %fd2368, %fd2402;
	fma.rn.f64 	%fd2404, %fd10457, %fd2371, %fd2403;
	fma.rn.f64 	%fd2405, %fd10456, %fd2374, %fd2404;
	fma.rn.f64 	%fd2406, %fd10455, %fd2377, %fd2405;
	fma.rn.f64 	%fd2407, %fd10454, %fd2380, %fd2406;
	fma.rn.f64 	%fd2408, %fd10453, %fd2383, %fd2407;
	fma.rn.f64 	%fd2409, %fd10452, %fd2386, %fd2408;
	fma.rn.f64 	%fd2410, %fd10451, %fd2389, %fd2409;
	st.volatile.shared.f64 	[%r213+72], %fd2410;
	ld.shared.v2.f64 	{%fd2411, %fd2412}, [Bs+80];
	fma.rn.f64 	%fd2413, %fd10470, %fd2411, 0d0000000000000000;
	ld.shared.v2.f64 	{%fd2414, %fd2415}, [Bs+240];
	fma.rn.f64 	%fd2416, %fd10469, %fd2414, %fd2413;
	ld.shared.v2.f64 	{%fd2417, %fd2418}, [Bs+400];
	fma.rn.f64 	%fd2419, %fd10468, %fd2417, %fd2416;
	ld.shared.v2.f64 	{%fd2420, %fd2421}, [Bs+560];
	fma.rn.f64 	%fd2422, %fd10467, %fd2420, %fd2419;
	ld.shared.v2.f64 	{%fd2423, %fd2424}, [Bs+720];
	fma.rn.f64 	%fd2425, %fd10466, %fd2423, %fd2422;
	ld.shared.v2.f64 	{%fd2426, %fd2427}, [Bs+880];
	fma.rn.f64 	%fd2428, %fd10465, %fd2426, %fd2425;
	ld.shared.v2.f64 	{%fd2429, %fd2430}, [Bs+1040];
	fma.rn.f64 	%fd2431, %fd10464, %fd2429, %fd2428;
	ld.shared.v2.f64 	{%fd2432, %fd2433}, [Bs+1200];
	fma.rn.f64 	%fd2434, %fd10463, %fd2432, %fd2431;
	ld.shared.v2.f64 	{%fd2435, %fd2436}, [Bs+1360];
	fma.rn.f64 	%fd2437, %fd10462, %fd2435, %fd2434;
	ld.shared.v2.f64 	{%fd2438, %fd2439}, [Bs+1520];
	fma.rn.f64 	%fd2440, %fd10461, %fd2438, %fd2437;
	ld.shared.v2.f64 	{%fd2441, %fd2442}, [Bs+1680];
	fma.rn.f64 	%fd2443, %fd10460, %fd2441, %fd2440;
	ld.shared.v2.f64 	{%fd2444, %fd2445}, [Bs+1840];
	fma.rn.f64 	%fd2446, %fd10459, %fd2444, %fd2443;
	ld.shared.v2.f64 	{%fd2447, %fd2448}, [Bs+2000];
	fma.rn.f64 	%fd2449, %fd10458, %fd2447, %fd2446;
	ld.shared.v2.f64 	{%fd2450, %fd2451}, [Bs+2160];
	fma.rn.f64 	%fd2452, %fd10457, %fd2450, %fd2449;
	ld.shared.v2.f64 	{%fd2453, %fd2454}, [Bs+2320];
	fma.rn.f64 	%fd2455, %fd10456, %fd2453, %fd2452;
	ld.shared.v2.f64 	{%fd2456, %fd2457}, [Bs+2480];
	fma.rn.f64 	%fd2458, %fd10455, %fd2456, %fd2455;
	ld.shared.v2.f64 	{%fd2459, %fd2460}, [Bs+2640];
	fma.rn.f64 	%fd2461, %fd10454, %fd2459, %fd2458;
	ld.shared.v2.f64 	{%fd2462, %fd2463}, [Bs+2800];
	fma.rn.f64 	%fd2464, %fd10453, %fd2462, %fd2461;
	ld.shared.v2.f64 	{%fd2465, %fd2466}, [Bs+2960];
	fma.rn.f64 	%fd2467, %fd10452, %fd2465, %fd2464;
	ld.shared.v2.f64 	{%fd2468, %fd2469}, [Bs+3120];
	fma.rn.f64 	%fd2470, %fd10451, %fd2468, %fd2467;
	st.volatile.shared.f64 	[%r213+80], %fd2470;
	fma.rn.f64 	%fd2471, %fd10470, %fd2412, 0d0000000000000000;
	fma.rn.f64 	%fd2472, %fd10469, %fd2415, %fd2471;
	fma.rn.f64 	%fd2473, %fd10468, %fd2418, %fd2472;
	fma.rn.f64 	%fd2474, %fd10467, %fd2421, %fd2473;
	fma.rn.f64 	%fd2475, %fd10466, %fd2424, %fd2474;
	fma.rn.f64 	%fd2476, %fd10465, %fd2427, %fd2475;
	fma.rn.f64 	%fd2477, %fd10464, %fd2430, %fd2476;
	fma.rn.f64 	%fd2478, %fd10463, %fd2433, %fd2477;
	fma.rn.f64 	%fd2479, %fd10462, %fd2436, %fd2478;
	fma.rn.f64 	%fd2480, %fd10461, %fd2439, %fd2479;
	fma.rn.f64 	%fd2481, %fd10460, %fd2442, %fd2480;
	fma.rn.f64 	%fd2482, %fd10459, %fd2445, %fd2481;
	fma.rn.f64 	%fd2483, %fd10458, %fd2448, %fd2482;
	fma.rn.f64 	%fd2484, %fd10457, %fd2451, %fd2483;
	fma.rn.f64 	%fd2485, %fd10456, %fd2454, %fd2484;
	fma.rn.f64 	%fd2486, %fd10455, %fd2457, %fd2485;
	fma.rn.f64 	%fd2487, %fd10454, %fd2460, %fd2486;
	fma.rn.f64 	%fd2488, %fd10453, %fd2463, %fd2487;
	fma.rn.f64 	%fd2489, %fd10452, %fd2466, %fd2488;
	fma.rn.f64 	%fd2490, %fd10451, %fd2469, %fd2489;
	st.volatile.shared.f64 	[%r213+88], %fd2490;
	ld.shared.v2.f64 	{%fd2491, %fd2492}, [Bs+96];
	fma.rn.f64 	%fd2493, %fd10470, %fd2491, 0d0000000000000000;
	ld.shared.v2.f64 	{%fd2494, %fd2495}, [Bs+256];
	fma.rn.f64 	%fd2496, %fd10469, %fd2494, %fd2493;
	ld.shared.v2.f64 	{%fd2497, %fd2498}, [Bs+416];
	fma.rn.f64 	%fd2499, %fd10468, %fd2497, %fd2496;
	ld.shared.v2.f64 	{%fd2500, %fd2501}, [Bs+576];
	fma.rn.f64 	%fd2502, %fd10467, %fd2500, %fd2499;
	ld.shared.v2.f64 	{%fd2503, %fd2504}, [Bs+736];
	fma.rn.f64 	%fd2505, %fd10466, %fd2503, %fd2502;
	ld.shared.v2.f64 	{%fd2506, %fd2507}, [Bs+896];
	fma.rn.f64 	%fd2508, %fd10465, %fd2506, %fd2505;
	ld.shared.v2.f64 	{%fd2509, %fd2510}, [Bs+1056];
	fma.rn.f64 	%fd2511, %fd10464, %fd2509, %fd2508;
	ld.shared.v2.f64 	{%fd2512, %fd2513}, [Bs+1216];
	fma.rn.f64 	%fd2514, %fd10463, %fd2512, %fd2511;
	ld.shared.v2.f64 	{%fd2515, %fd2516}, [Bs+1376];
	fma.rn.f64 	%fd2517, %fd10462, %fd2515, %fd2514;
	ld.shared.v2.f64 	{%fd2518, %fd2519}, [Bs+1536];
	fma.rn.f64 	%fd2520, %fd10461, %fd2518, %fd2517;
	ld.shared.v2.f64 	{%fd2521, %fd2522}, [Bs+1696];
	fma.rn.f64 	%fd2523, %fd10460, %fd2521, %fd2520;
	ld.shared.v2.f64 	{%fd2524, %fd2525}, [Bs+1856];
	fma.rn.f64 	%fd2526, %fd10459, %fd2524, %fd2523;
	ld.shared.v2.f64 	{%fd2527, %fd2528}, [Bs+2016];
	fma.rn.f64 	%fd2529, %fd10458, %fd2527, %fd2526;
	ld.shared.v2.f64 	{%fd2530, %fd2531}, [Bs+2176];
	fma.rn.f64 	%fd2532, %fd10457, %fd2530, %fd2529;
	ld.shared.v2.f64 	{%fd2533, %fd2534}, [Bs+2336];
	fma.rn.f64 	%fd2535, %fd10456, %fd2533, %fd2532;
	ld.shared.v2.f64 	{%fd2536, %fd2537}, [Bs+2496];
	fma.rn.f64 	%fd2538, %fd10455, %fd2536, %fd2535;
	ld.shared.v2.f64 	{%fd2539, %fd2540}, [Bs+2656];
	fma.rn.f64 	%fd2541, %fd10454, %fd2539, %fd2538;
	ld.shared.v2.f64 	{%fd2542, %fd2543}, [Bs+2816];
	fma.rn.f64 	%fd2544, %fd10453, %fd2542, %fd2541;
	ld.shared.v2.f64 	{%fd2545, %fd2546}, [Bs+2976];
	fma.rn.f64 	%fd2547, %fd10452, %fd2545, %fd2544;
	ld.shared.v2.f64 	{%fd2548, %fd2549}, [Bs+3136];
	fma.rn.f64 	%fd2550, %fd10451, %fd2548, %fd2547;
	st.volatile.shared.f64 	[%r213+96], %fd2550;
	fma.rn.f64 	%fd2551, %fd10470, %fd2492, 0d0000000000000000;
	fma.rn.f64 	%fd2552, %fd10469, %fd2495, %fd2551;
	fma.rn.f64 	%fd2553, %fd10468, %fd2498, %fd2552;
	fma.rn.f64 	%fd2554, %fd10467, %fd2501, %fd2553;
	fma.rn.f64 	%fd2555, %fd10466, %fd2504, %fd2554;
	fma.rn.f64 	%fd2556, %fd10465, %fd2507, %fd2555;
	fma.rn.f64 	%fd2557, %fd10464, %fd2510, %fd2556;
	fma.rn.f64 	%fd2558, %fd10463, %fd2513, %fd2557;
	fma.rn.f64 	%fd2559, %fd10462, %fd2516, %fd2558;
	fma.rn.f64 	%fd2560, %fd10461, %fd2519, %fd2559;
	fma.rn.f64 	%fd2561, %fd10460, %fd2522, %fd2560;
	fma.rn.f64 	%fd2562, %fd10459, %fd2525, %fd2561;
	fma.rn.f64 	%fd2563, %fd10458, %fd2528, %fd2562;
	fma.rn.f64 	%fd2564, %fd10457, %fd2531, %fd2563;
	fma.rn.f64 	%fd2565, %fd10456, %fd2534, %fd2564;
	fma.rn.f64 	%fd2566, %fd10455, %fd2537, %fd2565;
	fma.rn.f64 	%fd2567, %fd10454, %fd2540, %fd2566;
	fma.rn.f64 	%fd2568, %fd10453, %fd2543, %fd2567;
	fma.rn.f64 	%fd2569, %fd10452, %fd2546, %fd2568;
	fma.rn.f64 	%fd2570, %fd10451, %fd2549, %fd2569;
	st.volatile.shared.f64 	[%r213+104], %fd2570;
	ld.shared.v2.f64 	{%fd2571, %fd2572}, [Bs+112];
	fma.rn.f64 	%fd2573, %fd10470, %fd2571, 0d0000000000000000;
	ld.shared.v2.f64 	{%fd2574, %fd2575}, [Bs+272];
	fma.rn.f64 	%fd2576, %fd10469, %fd2574, %fd2573;
	ld.shared.v2.f64 	{%fd2577, %fd2578}, [Bs+432];
	fma.rn.f64 	%fd2579, %fd10468, %fd2577, %fd2576;
	ld.shared.v2.f64 	{%fd2580, %fd2581}, [Bs+592];
	fma.rn.f64 	%fd2582, %fd10467, %fd2580, %fd2579;
	ld.shared.v2.f64 	{%fd2583, %fd2584}, [Bs+752];
	fma.rn.f64 	%fd2585, %fd10466, %fd2583, %fd2582;
	ld.shared.v2.f64 	{%fd2586, %fd2587}, [Bs+912];
	fma.rn.f64 	%fd2588, %fd10465, %fd2586, %fd2585;
	ld.shared.v2.f64 	{%fd2589, %fd2590}, [Bs+1072];
	fma.rn.f64 	%fd2591, %fd10464, %fd2589, %fd2588;
	ld.shared.v2.f64 	{%fd2592, %fd2593}, [Bs+1232];
	fma.rn.f64 	%fd2594, %fd10463, %fd2592, %fd2591;
	ld.shared.v2.f64 	{%fd2595, %fd2596}, [Bs+1392];
	fma.rn.f64 	%fd2597, %fd10462, %fd2595, %fd2594;
	ld.shared.v2.f64 	{%fd2598, %fd2599}, [Bs+1552];
	fma.rn.f64 	%fd2600, %fd10461, %fd2598, %fd2597;
	ld.shared.v2.f64 	{%fd2601, %fd2602}, [Bs+1712];
	fma.rn.f64 	%fd2603, %fd10460, %fd2601, %fd2600;
	ld.shared.v2.f64 	{%fd2604, %fd2605}, [Bs+1872];
	fma.rn.f64 	%fd2606, %fd10459, %fd2604, %fd2603;
	ld.shared.v2.f64 	{%fd2607, %fd2608}, [Bs+2032];
	fma.rn.f64 	%fd2609, %fd10458, %fd2607, %fd2606;
	ld.shared.v2.f64 	{%fd2610, %fd2611}, [Bs+2192];
	fma.rn.f64 	%fd2612, %fd10457, %fd2610, %fd2609;
	ld.shared.v2.f64 	{%fd2613, %fd2614}, [Bs+2352];
	fma.rn.f64 	%fd2615, %fd10456, %fd2613, %fd2612;
	ld.shared.v2.f64 	{%fd2616, %fd2617}, [Bs+2512];
	fma.rn.f64 	%fd2618, %fd10455, %fd2616, %fd2615;
	ld.shared.v2.f64 	{%fd2619, %fd2620}, [Bs+2672];
	fma.rn.f64 	%fd2621, %fd10454, %fd2619, %fd2618;
	ld.shared.v2.f64 	{%fd2622, %fd2623}, [Bs+2832];
	fma.rn.f64 	%fd2624, %fd10453, %fd2622, %fd2621;
	ld.shared.v2.f64 	{%fd2625, %fd2626}, [Bs+2992];
	fma.rn.f64 	%fd2627, %fd10452, %fd2625, %fd2624;
	ld.shared.v2.f64 	{%fd2628, %fd2629}, [Bs+3152];
	fma.rn.f64 	%fd2630, %fd10451, %fd2628, %fd2627;
	st.volatile.shared.f64 	[%r213+112], %fd2630;
	fma.rn.f64 	%fd2631, %fd10470, %fd2572, 0d0000000000000000;
	fma.rn.f64 	%fd2632, %fd10469, %fd2575, %fd2631;
	fma.rn.f64 	%fd2633, %fd10468, %fd2578, %fd2632;
	fma.rn.f64 	%fd2634, %fd10467, %fd2581, %fd2633;
	fma.rn.f64 	%fd2635, %fd10466, %fd2584, %fd2634;
	fma.rn.f64 	%fd2636, %fd10465, %fd2587, %fd2635;
	fma.rn.f64 	%fd2637, %fd10464, %fd2590, %fd2636;
	fma.rn.f64 	%fd2638, %fd10463, %fd2593, %fd2637;
	fma.rn.f64 	%fd2639, %fd10462, %fd2596, %fd2638;
	fma.rn.f64 	%fd2640, %fd10461, %fd2599, %fd2639;
	fma.rn.f64 	%fd2641, %fd10460, %fd2602, %fd2640;
	fma.rn.f64 	%fd2642, %fd10459, %fd2605, %fd2641;
	fma.rn.f64 	%fd2643, %fd10458, %fd2608, %fd2642;
	fma.rn.f64 	%fd2644, %fd10457, %fd2611, %fd2643;
	fma.rn.f64 	%fd2645, %fd10456, %fd2614, %fd2644;
	fma.rn.f64 	%fd2646, %fd10455, %fd2617, %fd2645;
	fma.rn.f64 	%fd2647, %fd10454, %fd2620, %fd2646;
	fma.rn.f64 	%fd2648, %fd10453, %fd2623, %fd2647;
	fma.rn.f64 	%fd2649, %fd10452, %fd2626, %fd2648;
	fma.rn.f64 	%fd2650, %fd10451, %fd2629, %fd2649;
	st.volatile.shared.f64 	[%r213+120], %fd2650;
	ld.shared.v2.f64 	{%fd2651, %fd2652}, [Bs+128];
	fma.rn.f64 	%fd2653, %fd10470, %fd2651, 0d0000000000000000;
	ld.shared.v2.f64 	{%fd2654, %fd2655}, [Bs+288];
	fma.rn.f64 	%fd2656, %fd10469, %fd2654, %fd2653;
	ld.shared.v2.f64 	{%fd2657, %fd2658}, [Bs+448];
	fma.rn.f64 	%fd2659, %fd10468, %fd2657, %fd2656;
	ld.shared.v2.f64 	{%fd2660, %fd2661}, [Bs+608];
	fma.rn.f64 	%fd2662, %fd10467, %fd2660, %fd2659;
	ld.shared.v2.f64 	{%fd2663, %fd2664}, [Bs+768];
	fma.rn.f64 	%fd2665, %fd10466, %fd2663, %fd2662;
	ld.shared.v2.f64 	{%fd2666, %fd2667}, [Bs+928];
	fma.rn.f64 	%fd2668, %fd10465, %fd2666, %fd2665;
	ld.shared.v2.f64 	{%fd2669, %fd2670}, [Bs+1088];
	fma.rn.f64 	%fd2671, %fd10464, %fd2669, %fd2668;
	ld.shared.v2.f64 	{%fd2672, %fd2673}, [Bs+1248];
	fma.rn.f64 	%fd2674, %fd10463, %fd2672, %fd2671;
	ld.shared.v2.f64 	{%fd2675, %fd2676}, [Bs+1408];
	fma.rn.f64 	%fd2677, %fd10462, %fd2675, %fd2674;
	ld.shared.v2.f64 	{%fd2678, %fd2679}, [Bs+1568];
	fma.rn.f64 	%fd2680, %fd10461, %fd2678, %fd2677;
	ld.shared.v2.f64 	{%fd2681, %fd2682}, [Bs+1728];
	fma.rn.f64 	%fd2683, %fd10460, %fd2681, %fd2680;
	ld.shared.v2.f64 	{%fd2684, %fd2685}, [Bs+1888];
	fma.rn.f64 	%fd2686, %fd10459, %fd2684, %fd2683;
	ld.shared.v2.f64 	{%fd2687, %fd2688}, [Bs+2048];
	fma.rn.f64 	%fd2689, %fd10458, %fd2687, %fd2686;
	ld.shared.v2.f64 	{%fd2690, %fd2691}, [Bs+2208];
	fma.rn.f64 	%fd2692, %fd10457, %fd2690, %fd2689;
	ld.shared.v2.f64 	{%fd2693, %fd2694}, [Bs+2368];
	fma.rn.f64 	%fd2695, %fd10456, %fd2693, %fd2692;
	ld.shared.v2.f64 	{%fd2696, %fd2697}, [Bs+2528];
	fma.rn.f64 	%fd2698, %fd10455, %fd2696, %fd2695;
	ld.shared.v2.f64 	{%fd2699, %fd2700}, [Bs+2688];
	fma.rn.f64 	%fd2701, %fd10454, %fd2699, %fd2698;
	ld.shared.v2.f64 	{%fd2702, %fd2703}, [Bs+2848];
	fma.rn.f64 	%fd2704, %fd10453, %fd2702, %fd2701;
	ld.shared.v2.f64 	{%fd2705, %fd2706}, [Bs+3008];
	fma.rn.f64 	%fd2707, %fd10452, %fd2705, %fd2704;
	ld.shared.v2.f64 	{%fd2708, %fd2709}, [Bs+3168];
	fma.rn.f64 	%fd2710, %fd10451, %fd2708, %fd2707;
	st.volatile.shared.f64 	[%r213+128], %fd2710;
	fma.rn.f64 	%fd2711, %fd10470, %fd2652, 0d0000000000000000;
	fma.rn.f64 	%fd2712, %fd10469, %fd2655, %fd2711;
	fma.rn.f64 	%fd2713, %fd10468, %fd2658, %fd2712;
	fma.rn.f64 	%fd2714, %fd10467, %fd2661, %fd2713;
	fma.rn.f64 	%fd2715, %fd10466, %fd2664, %fd2714;
	fma.rn.f64 	%fd2716, %fd10465, %fd2667, %fd2715;
	fma.rn.f64 	%fd2717, %fd10464, %fd2670, %fd2716;
	fma.rn.f64 	%fd2718, %fd10463, %fd2673, %fd2717;
	fma.rn.f64 	%fd2719, %fd10462, %fd2676, %fd2718;
	fma.rn.f64 	%fd2720, %fd10461, %fd2679, %fd2719;
	fma.rn.f64 	%fd2721, %fd10460, %fd2682, %fd2720;
	fma.rn.f64 	%fd2722, %fd10459, %fd2685, %fd2721;
	fma.rn.f64 	%fd2723, %fd10458, %fd2688, %fd2722;
	fma.rn.f64 	%fd2724, %fd10457, %fd2691, %fd2723;
	fma.rn.f64 	%fd2725, %fd10456, %fd2694, %fd2724;
	fma.rn.f64 	%fd2726, %fd10455, %fd2697, %fd2725;
	fma.rn.f64 	%fd2727, %fd10454, %fd2700, %fd2726;
	fma.rn.f64 	%fd2728, %fd10453, %fd2703, %fd2727;
	fma.rn.f64 	%fd2729, %fd10452, %fd2706, %fd2728;
	fma.rn.f64 	%fd2730, %fd10451, %fd2709, %fd2729;
	st.volatile.shared.f64 	[%r213+136], %fd2730;
	ld.shared.v2.f64 	{%fd2731, %fd2732}, [Bs+144];
	fma.rn.f64 	%fd2733, %fd10470, %fd2731, 0d0000000000000000;
	ld.shared.v2.f64 	{%fd2734, %fd2735}, [Bs+304];
	fma.rn.f64 	%fd2736, %fd10469, %fd2734, %fd2733;
	ld.shared.v2.f64 	{%fd2737, %fd2738}, [Bs+464];
	fma.rn.f64 	%fd2739, %fd10468, %fd2737, %fd2736;
	ld.shared.v2.f64 	{%fd2740, %fd2741}, [Bs+624];
	fma.rn.f64 	%fd2742, %fd10467, %fd2740, %fd2739;
	ld.shared.v2.f64 	{%fd2743, %fd2744}, [Bs+784];
	fma.rn.f64 	%fd2745, %fd10466, %fd2743, %fd2742;
	ld.shared.v2.f64 	{%fd2746, %fd2747}, [Bs+944];
	fma.rn.f64 	%fd2748, %fd10465, %fd2746, %fd2745;
	ld.shared.v2.f64 	{%fd2749, %fd2750}, [Bs+1104];
	fma.rn.f64 	%fd2751, %fd10464, %fd2749, %fd2748;
	ld.shared.v2.f64 	{%fd2752, %fd2753}, [Bs+1264];
	fma.rn.f64 	%fd2754, %fd10463, %fd2752, %fd2751;
	ld.shared.v2.f64 	{%fd2755, %fd2756}, [Bs+1424];
	fma.rn.f64 	%fd2757, %fd10462, %fd2755, %fd2754;
	ld.shared.v2.f64 	{%fd2758, %fd2759}, [Bs+1584];
	fma.rn.f64 	%fd2760, %fd10461, %fd2758, %fd2757;
	ld.shared.v2.f64 	{%fd2761, %fd2762}, [Bs+1744];
	fma.rn.f64 	%fd2763, %fd10460, %fd2761, %fd2760;
	ld.shared.v2.f64 	{%fd2764, %fd2765}, [Bs+1904];
	fma.rn.f64 	%fd2766, %fd10459, %fd2764, %fd2763;
	ld.shared.v2.f64 	{%fd2767, %fd2768}, [Bs+2064];
	fma.rn.f64 	%fd2769, %fd10458, %fd2767, %fd2766;
	ld.shared.v2.f64 	{%fd2770, %fd2771}, [Bs+2224];
	fma.rn.f64 	%fd2772, %fd10457, %fd2770, %fd2769;
	ld.shared.v2.f64 	{%fd2773, %fd2774}, [Bs+2384];
	fma.rn.f64 	%fd2775, %fd10456, %fd2773, %fd2772;
	ld.shared.v2.f64 	{%fd2776, %fd2777}, [Bs+2544];
	fma.rn.f64 	%fd2778, %fd10455, %fd2776, %fd2775;
	ld.shared.v2.f64 	{%fd2779, %fd2780}, [Bs+2704];
	fma.rn.f64 	%fd2781, %fd10454, %fd2779, %fd2778;
	ld.shared.v2.f64 	{%fd2782, %fd2783}, [Bs+2864];
	fma.rn.f64 	%fd2784, %fd10453, %fd2782, %fd2781;
	ld.shared.v2.f64 	{%fd2785, %fd2786}, [Bs+3024];
	fma.rn.f64 	%fd2787, %fd10452, %fd2785, %fd2784;
	ld.shared.v2.f64 	{%fd2788, %fd2789}, [Bs+3184];
	fma.rn.f64 	%fd2790, %fd10451, %fd2788, %fd2787;
	st.volatile.shared.f64 	[%r213+144], %fd2790;
	fma.rn.f64 	%fd2791, %fd10470, %fd2732, 0d0000000000000000;
	fma.rn.f64 	%fd2792, %fd10469, %fd2735, %fd2791;
	fma.rn.f64 	%fd2793, %fd10468, %fd2738, %fd2792;
	fma.rn.f64 	%fd2794, %fd10467, %fd2741, %fd2793;
	fma.rn.f64 	%fd2795, %fd10466, %fd2744, %fd2794;
	fma.rn.f64 	%fd2796, %fd10465, %fd2747, %fd2795;
	fma.rn.f64 	%fd2797, %fd10464, %fd2750, %fd2796;
	fma.rn.f64 	%fd2798, %fd10463, %fd2753, %fd2797;
	fma.rn.f64 	%fd2799, %fd10462, %fd2756, %fd2798;
	fma.rn.f64 	%fd2800, %fd10461, %fd2759, %fd2799;
	fma.rn.f64 	%fd2801, %fd10460, %fd2762, %fd2800;
	fma.rn.f64 	%fd2802, %fd10459, %fd2765, %fd2801;
	fma.rn.f64 	%fd2803, %fd10458, %fd2768, %fd2802;
	fma.rn.f64 	%fd2804, %fd10457, %fd2771, %fd2803;
	fma.rn.f64 	%fd2805, %fd10456, %fd2774, %fd2804;
	fma.rn.f64 	%fd2806, %fd10455, %fd2777, %fd2805;
	fma.rn.f64 	%fd2807, %fd10454, %fd2780, %fd2806;
	fma.rn.f64 	%fd2808, %fd10453, %fd2783, %fd2807;
	fma.rn.f64 	%fd2809, %fd10452, %fd2786, %fd2808;
	fma.rn.f64 	%fd2810, %fd10451, %fd2789, %fd2809;
	st.volatile.shared.f64 	[%r213+152], %fd2810;
	bar.sync 	0;
	@%p39 bra 	$L__BB37_75;
	ld.param.u64 	%rd826, [_Z21cu_mtxmq_integral_211PKdiS0_iPdiiddS0_PbS1_S1_iPlS0__param_4];
	ld.param.u32 	%r699, [_Z21cu_mtxmq_integral_211PKdiS0_iPdiiddS0_PbS1_S1_iPlS0__param_1];
	cvta.to.global.u64 	%rd290, %rd826;
	mov.u32 	%r214, %ctaid.x;
	mad.lo.s32 	%r215, %r214, 200, %r13;
	add.s32 	%r216, %r215, 128;
	mul.wide.u32 	%rd291, %r216, 8;
	add.s64 	%rd292, %rd290, %rd291;
	ld.global.f64 	%fd10470, [%rd292];
	add.s32 	%r217, %r216, %r699;
	mul.wide.u32 	%rd293, %r217, 8;
	add.s64 	%rd294, %rd290, %rd293;
	ld.global.f64 	%fd10469, [%rd294];
	ld.global.f64 	%fd10468, [%rd56];
	ld.global.f64 	%fd10467, [%rd57];
	ld.global.f64 	%fd10466, [%rd58];
	ld.global.f64 	%fd10465, [%rd59];
	ld.global.f64 	%fd10464, [%rd60];
	ld.global.f64 	%fd10463, [%rd61];
	ld.global.f64 	%fd10462, [%rd62];
	ld.global.f64 	%fd10461, [%rd63];
	ld.global.f64 	%fd10460, [%rd64];
	ld.global.f64 	%fd10459, [%rd65];
	ld.global.f64 	%fd10458, [%rd66];
	ld.global.f64 	%fd10457, [%rd67];
	ld.global.f64 	%fd10456, [%rd68];
	ld.global.f64 	%fd10455, [%rd69];
	ld.global.f64 	%fd10454, [%rd70];
	ld.global.f64 	%fd10453, [%rd71];
	ld.global.f64 	%fd10452, [%rd72];
	ld.global.f64 	%fd10451, [%rd73];
$L__BB37_75:
	setp.ne.s32 	%p40, %r13, 0;
	bar.sync 	0;
	bar.sync 	0;
	@%p40 bra 	$L__BB37_78;
	ld.param.u32 	%r722, [_Z21cu_mtxmq_integral_211PKdiS0_iPdiiddS0_PbS1_S1_iPlS0__param_6];
	mul.wide.s32 	%rd295, %r722, 4;
	mov.u64 	%rd296, count;
	add.s64 	%rd76, %rd296, %rd295;
	atom.global.add.u32 	%r218, [%rd76], 1;
$L__BB37_77:
	ld.volatile.global.u32 	%r219, [%rd76];
	setp.lt.s32 	%p41, %r219, 9;
	@%p41 bra 	$L__BB37_77;
$L__BB37_78:
	ld.param.u64 	%rd827, [_Z21cu_mtxmq_integral_211PKdiS0_iPdiiddS0_PbS1_S1_iPlS0__param_4];
	bar.sync 	0;
	mov.u32 	%r220, _ZZ21cu_mtxmq_integral_211PKdiS0_iPdiiddS0_PbS1_S1_iPlS0_E2Cs;
	mad.lo.s32 	%r221, %r13, 160, %r220;
	mad.lo.s32 	%r222, %r13, -152, %r221;
	ld.volatile.shared.f64 	%fd2811, [%r222];
	cvta.to.global.u64 	%rd297, %rd827;
	mov.u32 	%r223, %ctaid.x;
	mad.lo.s32 	%r224, %r223, 200, %r13;
	mad.lo.s32 	%r225, %r223, 3800, %r224;
	mul.wide.u32 	%rd298, %r225, 8;
	add.s64 	%rd299, %rd297, %rd298;
	st.global.f64 	[%rd299], %fd2811;
	ld.volatile.shared.f64 	%fd2812, [%r222+1024];
	add.s32 	%r226, %r225, 128;
	mul.wide.u32 	%rd300, %r226, 8;
	add.s64 	%rd301, %rd297, %rd300;
	st.global.f64 	[%rd301], %fd2812;
	ld.volatile.shared.f64 	%fd2813, [%r222+2048];
	add.s32 	%r227, %r225, 256;
	mul.wide.u32 	%rd302, %r227, 8;
	add.s64 	%rd303, %rd297, %rd302;
	st.global.f64 	[%rd303], %fd2813;
	ld.volatile.shared.f64 	%fd2814, [%r222+3072];
	add.s32 	%r228, %r225, 384;
	mul.wide.u32 	%rd304, %r228, 8;
	add.s64 	%rd305, %rd297, %rd304;
	st.global.f64 	[%rd305], %fd2814;
	ld.volatile.shared.f64 	%fd2815, [%r222+4096];
	add.s32 	%r229, %r225, 512;
	mul.wide.u32 	%rd306, %r229, 8;
	add.s64 	%rd307, %rd297, %rd306;
	st.global.f64 	[%rd307], %fd2815;
	ld.volatile.shared.f64 	%fd2816, [%r222+5120];
	add.s32 	%r230, %r225, 640;
	mul.wide.u32 	%rd308, %r230, 8;
	add.s64 	%rd309, %rd297, %rd308;
	st.global.f64 	[%rd309], %fd2816;
	ld.volatile.shared.f64 	%fd2817, [%r222+6144];
	add.s32 	%r231, %r225, 768;
	mul.wide.u32 	%rd310, %r231, 8;
	add.s64 	%rd311, %rd297, %rd310;
	st.global.f64 	[%rd311], %fd2817;
	ld.volatile.shared.f64 	%fd2818, [%r222+7168];
	add.s32 	%r232, %r225, 896;
	mul.wide.u32 	%rd312, %r232, 8;
	add.s64 	%rd313, %rd297, %rd312;
	st.global.f64 	[%rd313], %fd2818;
	ld.volatile.shared.f64 	%fd2819, [%r222+8192];
	add.s32 	%r233, %r225, 1024;
	mul.wide.u32 	%rd314, %r233, 8;
	add.s64 	%rd315, %rd297, %rd314;
	st.global.f64 	[%rd315], %fd2819;
	ld.volatile.shared.f64 	%fd2820, [%r222+9216];
	add.s32 	%r234, %r225, 1152;
	mul.wide.u32 	%rd316, %r234, 8;
	add.s64 	%rd317, %rd297, %rd316;
	st.global.f64 	[%rd317], %fd2820;
	ld.volatile.shared.f64 	%fd2821, [%r222+10240];
	add.s32 	%r235, %r225, 1280;
	mul.wide.u32 	%rd318, %r235, 8;
	add.s64 	%rd319, %rd297, %rd318;
	st.global.f64 	[%rd319], %fd2821;
	ld.volatile.shared.f64 	%fd2822, [%r222+11264];
	add.s32 	%r236, %r225, 1408;
	mul.wide.u32 	%rd320, %r236, 8;
	add.s64 	%rd321, %rd297, %rd320;
	st.global.f64 	[%rd321], %fd2822;
	ld.volatile.shared.f64 	%fd2823, [%r222+12288];
	add.s32 	%r237, %r225, 1536;
	mul.wide.u32 	%rd322, %r237, 8;
	add.s64 	%rd323, %rd297, %rd322;
	st.global.f64 	[%rd323], %fd2823;
	ld.volatile.shared.f64 	%fd2824, [%r222+13312];
	add.s32 	%r238, %r225, 1664;
	mul.wide.u32 	%rd324, %r238, 8;
	add.s64 	%rd325, %rd297, %rd324;
	st.global.f64 	[%rd325], %fd2824;
	ld.volatile.shared.f64 	%fd2825, [%r222+14336];
	add.s32 	%r239, %r225, 1792;
	mul.wide.u32 	%rd326, %r239, 8;
	add.s64 	%rd327, %rd297, %rd326;
	st.global.f64 	[%rd327], %fd2825;
	ld.volatile.shared.f64 	%fd2826, [%r222+15360];
	add.s32 	%r240, %r225, 1920;
	mul.wide.u32 	%rd328, %r240, 8;
	add.s64 	%rd329, %rd297, %rd328;
	st.global.f64 	[%rd329], %fd2826;
	ld.volatile.shared.f64 	%fd2827, [%r222+16384];
	add.s32 	%r241, %r225, 2048;
	mul.wide.u32 	%rd330, %r241, 8;
	add.s64 	%rd331, %rd297, %rd330;
	st.global.f64 	[%rd331], %fd2827;
	ld.volatile.shared.f64 	%fd2828, [%r222+17408];
	add.s32 	%r242, %r225, 2176;
	mul.wide.u32 	%rd332, %r242, 8;
	add.s64 	%rd333, %rd297, %rd332;
	st.global.f64 	[%rd333], %fd2828;
	ld.volatile.shared.f64 	%fd2829, [%r222+18432];
	add.s32 	%r243, %r225, 2304;
	mul.wide.u32 	%rd334, %r243, 8;
	add.s64 	%rd335, %rd297, %rd334;
	st.global.f64 	[%rd335], %fd2829;
	ld.volatile.shared.f64 	%fd2830, [%r222+19456];
	add.s32 	%r244, %r225, 2432;
	mul.wide.u32 	%rd336, %r244, 8;
	add.s64 	%rd337, %rd297, %rd336;
	st.global.f64 	[%rd337], %fd2830;
	bar.sync 	0;
	@%p39 bra 	$L__BB37_80;
	ld.shared.v2.f64 	{%fd2831, %fd2832}, [Bs];
	fma.rn.f64 	%fd2833, %fd10470, %fd2831, 0d0000000000000000;
	ld.shared.v2.f64 	{%fd2834, %fd2835}, [Bs+160];
	fma.rn.f64 	%fd2836, %fd10469, %fd2834, %fd2833;
	ld.shared.v2.f64 	{%fd2837, %fd2838}, [Bs+320];
	fma.rn.f64 	%fd2839, %fd10468, %fd2837, %fd2836;
	ld.shared.v2.f64 	{%fd2840, %fd2841}, [Bs+480];
	fma.rn.f64 	%fd2842, %fd10467, %fd2840, %fd2839;
	ld.shared.v2.f64 	{%fd2843, %fd2844}, [Bs+640];
	fma.rn.f64 	%fd2845, %fd10466, %fd2843, %fd2842;
	ld.shared.v2.f64 	{%fd2846, %fd2847}, [Bs+800];
	fma.rn.f64 	%fd2848, %fd10465, %fd2846, %fd2845;
	ld.shared.v2.f64 	{%fd2849, %fd2850}, [Bs+960];
	fma.rn.f64 	%fd2851, %fd10464, %fd2849, %fd2848;
	ld.shared.v2.f64 	{%fd2852, %fd2853}, [Bs+1120];
	fma.rn.f64 	%fd2854, %fd10463, %fd2852, %fd2851;
	ld.shared.v2.f64 	{%fd2855, %fd2856}, [Bs+1280];
	fma.rn.f64 	%fd2857, %fd10462, %fd2855, %fd2854;
	ld.shared.v2.f64 	{%fd2858, %fd2859}, [Bs+1440];
	fma.rn.f64 	%fd2860, %fd10461, %fd2858, %fd2857;
	ld.shared.v2.f64 	{%fd2861, %fd2862}, [Bs+1600];
	fma.rn.f64 	%fd2863, %fd10460, %fd2861, %fd2860;
	ld.shared.v2.f64 	{%fd2864, %fd2865}, [Bs+1760];
	fma.rn.f64 	%fd2866, %fd10459, %fd2864, %fd2863;
	ld.shared.v2.f64 	{%fd2867, %fd2868}, [Bs+1920];
	fma.rn.f64 	%fd2869, %fd10458, %fd2867, %fd2866;
	ld.shared.v2.f64 	{%fd2870, %fd2871}, [Bs+2080];
	fma.rn.f64 	%fd2872, %fd10457, %fd2870, %fd2869;
	ld.shared.v2.f64 	{%fd2873, %fd2874}, [Bs+2240];
	fma.rn.f64 	%fd2875, %fd10456, %fd2873, %fd2872;
	ld.shared.v2.f64 	{%fd2876, %fd2877}, [Bs+2400];
	fma.rn.f64 	%fd2878, %fd10455, %fd2876, %fd2875;
	ld.shared.v2.f64 	{%fd2879, %fd2880}, [Bs+2560];
	fma.rn.f64 	%fd2881, %fd10454, %fd2879, %fd2878;
	ld.shared.v2.f64 	{%fd2882, %fd2883}, [Bs+2720];
	fma.rn.f64 	%fd2884, %fd10453, %fd2882, %fd2881;
	ld.shared.v2.f64 	{%fd2885, %fd2886}, [Bs+2880];
	fma.rn.f64 	%fd2887, %fd10452, %fd2885, %fd2884;
	ld.shared.v2.f64 	{%fd2888, %fd2889}, [Bs+3040];
	fma.rn.f64 	%fd2890, %fd10451, %fd2888, %fd2887;
	mov.u32 	%r245, %tid.x;
	mov.u32 	%r246, _ZZ21cu_mtxmq_integral_211PKdiS0_iPdiiddS0_PbS1_S1_iPlS0_E2Cs;
	mad.lo.s32 	%r247, %r245, 160, %r246;
	st.volatile.shared.f64 	[%r247], %fd2890;
	fma.rn.f64 	%fd2891, %fd10470, %fd2832, 0d0000000000000000;
	fma.rn.f64 	%fd2892, %fd10469, %fd2835, %fd2891;
	fma.rn.f64 	%fd2893, %fd10468, %fd2838, %fd2892;
	fma.rn.f64 	%fd2894, %fd10467, %fd2841, %fd2893;
	fma.rn.f64 	%fd2895, %fd10466, %fd2844, %fd2894;
	fma.rn.f64 	%fd2896, %fd10465, %fd2847, %fd2895;
	fma.rn.f64 	%fd2897, %fd10464, %fd2850, %fd2896;
	fma.rn.f64 	%fd2898, %fd10463, %fd2853, %fd2897;
	fma.rn.f64 	%fd2899, %fd10462, %fd2856, %fd2898;
	fma.rn.f64 	%fd2900, %fd10461, %fd2859, %fd2899;
	fma.rn.f64 	%fd2901, %fd10460, %fd2862, %fd2900;
	fma.rn.f64 	%fd2902, %fd10459, %fd2865, %fd2901;
	fma.rn.f64 	%fd2903, %fd10458, %fd2868, %fd2902;
	fma.rn.f64 	%fd2904, %fd10457, %fd2871, %fd2903;
	fma.rn.f64 	%fd2905, %fd10456, %fd2874, %fd2904;
	fma.rn.f64 	%fd2906, %fd10455, %fd2877, %fd2905;
	fma.rn.f64 	%fd2907, %fd10454, %fd2880, %fd2906;
	fma.rn.f64 	%fd2908, %fd10453, %fd2883, %fd2907;
	fma.rn.f64 	%fd2909, %fd10452, %fd2886, %fd2908;
	fma.rn.f64 	%fd2910, %fd10451, %fd2889, %fd2909;
	st.volatile.shared.f64 	[%r247+8], %fd2910;
	ld.shared.v2.f64 	{%fd2911, %fd2912}, [Bs+16];
	fma.rn.f64 	%fd2913, %fd10470, %fd2911, 0d0000000000000000;
	ld.shared.v2.f64 	{%fd2914, %fd2915}, [Bs+176];
	fma.rn.f64 	%fd2916, %fd10469, %fd2914, %fd2913;
	ld.shared.v2.f64 	{%fd2917, %fd2918}, [Bs+336];
	fma.rn.f64 	%fd2919, %fd10468, %fd2917, %fd2916;
	ld.shared.v2.f64 	{%fd2920, %fd2921}, [Bs+496];
	fma.rn.f64 	%fd2922, %fd10467, %fd2920, %fd2919;
	ld.shared.v2.f64 	{%fd2923, %fd2924}, [Bs+656];
	fma.rn.f64 	%fd2925, %fd10466, %fd2923, %fd2922;
	ld.shared.v2.f64 	{%fd2926, %fd2927}, [Bs+816];
	fma.rn.f64 	%fd2928, %fd10465, %fd2926, %fd2925;
	ld.shared.v2.f64 	{%fd2929, %fd2930}, [Bs+976];
	fma.rn.f64 	%fd2931, %fd10464, %fd2929, %fd2928;
	ld.shared.v2.f64 	{%fd2932, %fd2933}, [Bs+1136];
	fma.rn.f64 	%fd2934, %fd10463, %fd2932, %fd2931;
	ld.shared.v2.f64 	{%fd2935, %fd2936}, [Bs+1296];
	fma.rn.f64 	%fd2937, %fd10462, %fd2935, %fd2934;
	ld.shared.v2.f64 	{%fd2938, %fd2939}, [Bs+1456];
	fma.rn.f64 	%fd2940, %fd10461, %fd2938, %fd2937;
	ld.shared.v2.f64 	{%fd2941, %fd2942}, [Bs+1616];
	fma.rn.f64 	%fd2943, %fd10460, %fd2941, %fd2940;
	ld.shared.v2.f64 	{%fd2944, %fd2945}, [Bs+1776];
	fma.rn.f64 	%fd2946, %fd10459, %fd2944, %fd2943;
	ld.shared.v2.f64 	{%fd2947, %fd2948}, [Bs+1936];
	fma.rn.f64 	%fd2949, %fd10458, %fd2947, %fd2946;
	ld.shared.v2.f64 	{%fd2950, %fd2951}, [Bs+2096];
	fma.rn.f64 	%fd2952, %fd10457, %fd2950, %fd2949;
	ld.shared.v2.f64 	{%fd2953, %fd2954}, [Bs+2256];
	fma.rn.f64 	%fd2955, %fd10456, %fd2953, %fd2952;
	ld.shared.v2.f64 	{%fd2956, %fd2957}, [Bs+2416];
	fma.rn.f64 	%fd2958, %fd10455, %fd2956, %fd2955;
	ld.shared.v2.f64 	{%fd2959, %fd2960}, [Bs+2576];
	fma.rn.f64 	%fd2961, %fd10454, %fd2959, %fd2958;
	ld.shared.v2.f64 	{%fd2962, %fd2963}, [Bs+2736];
	fma.rn.f64 	%fd2964, %fd10453, %fd2962, %fd2961;
	ld.shared.v2.f64 	{%fd2965, %fd2966}, [Bs+2896];
	fma.rn.f64 	%fd2967, %fd10452, %fd2965, %fd2964;
	ld.shared.v2.f64 	{%fd2968, %fd2969}, [Bs+3056];
	fma.rn.f64 	%fd2970, %fd10451, %fd2968, %fd2967;
	st.volatile.shared.f64 	[%r247+16], %fd2970;
	fma.rn.f64 	%fd2971, %fd10470, %fd2912, 0d0000000000000000;
	fma.rn.f64 	%fd2972, %fd10469, %fd2915, %fd2971;
	fma.rn.f64 	%fd2973, %fd10468, %fd2918, %fd2972;
	fma.rn.f64 	%fd2974, %fd10467, %fd2921, %fd2973;
	fma.rn.f64 	%fd2975, %fd10466, %fd2924, %fd2974;
	fma.rn.f64 	%fd2976, %fd10465, %fd2927, %fd2975;
	fma.rn.f64 	%fd2977, %fd10464, %fd2930, %fd2976;
	fma.rn.f64 	%fd2978, %fd10463, %fd2933, %fd2977;
	fma.rn.f64 	%fd2979, %fd10462, %fd2936, %fd2978;
	fma.rn.f64 	%fd2980, %fd10461, %fd2939, %fd2979;
	fma.rn.f64 	%fd2981, %fd10460, %fd2942, %fd2980;
	fma.rn.f64 	%fd2982, %fd10459, %fd2945, %fd2981;
	fma.rn.f64 	%fd2983, %fd10458, %fd2948, %fd2982;
	fma.rn.f64 	%fd2984, %fd10457, %fd2951, %fd2983;
	fma.rn.f64 	%fd2985, %fd10456, %fd2954, %fd2984;
	fma.rn.f64 	%fd2986, %fd10455, %fd2957, %fd2985;
	fma.rn.f64 	%fd2987, %fd10454, %fd2960, %fd2986;
	fma.rn.f64 	%fd2988, %fd10453, %fd2963, %fd2987;
	fma.rn.f64 	%fd2989, %fd10452, %fd2966, %fd2988;
	fma.rn.f64 	%fd2990, %fd10451, %fd2969, %fd2989;
	st.volatile.shared.f64 	[%r247+24], %fd2990;
	ld.shared.v2.f64 	{%fd2991, %fd2992}, [Bs+32];
	fma.rn.f64 	%fd2993, %fd10470, %fd2991, 0d0000000000000000;
	ld.shared.v2.f64 	{%fd2994, %fd2995}, [Bs+192];
	fma.rn.f64 	%fd2996, %fd10469, %fd2994, %fd2993;
	ld.shared.v2.f64 	{%fd2997, %fd2998}, [Bs+352];
	fma.rn.f64 	%fd2999, %fd10468, %fd2997, %fd2996;
	ld.shared.v2.f64 	{%fd3000, %fd3001}, [Bs+512];
	fma.rn.f64 	%fd3002, %fd10467, %fd3000, %fd2999;
	ld.shared.v2.f64 	{%fd3003, %fd3004}, [Bs+672];
	fma.rn.f64 	%fd3005, %fd10466, %fd3003, %fd3002;
	ld.shared.v2.f64 	{%fd3006, %fd3007}, [Bs+832];
	fma.rn.f64 	%fd3008, %fd10465, %fd3006, %fd3005;
	ld.shared.v2.f64 	{%fd3009, %fd3010}, [Bs+992];
	fma.rn.f64 	%fd3011, %fd10464, %fd3009, %fd3008;
	ld.shared.v2.f64 	{%fd3012, %fd3013}, [Bs+1152];
	fma.rn.f64 	%fd3014, %fd10463, %fd3012, %fd3011;
	ld.shared.v2.f64 	{%fd3015, %fd3016}, [Bs+1312];
	fma.rn.f64 	%fd3017, %fd10462, %fd3015, %fd3014;
	ld.shared.v2.f64 	{%fd3018, %fd3019}, [Bs+1472];
	fma.rn.f64 	%fd3020, %fd10461, %fd3018, %fd3017;
	ld.shared.v2.f64 	{%fd3021, %fd3022}, [Bs+1632];
	fma.rn.f64 	%fd3023, %fd10460, %fd3021, %fd3020;
	ld.shared.v2.f64 	{%fd3024, %fd3025}, [Bs+1792];
	fma.rn.f64 	%fd3026, %fd10459, %fd3024, %fd3023;
	ld.shared.v2.f64 	{%fd3027, %fd3028}, [Bs+1952];
	fma.rn.f64 	%fd3029, %fd10458, %fd3027, %fd3026;
	ld.shared.v2.f64 	{%fd3030, %fd3031}, [Bs+2112];
	fma.rn.f64 	%fd3032, %fd10457, %fd3030, %fd3029;
	ld.shared.v2.f64 	{%fd3033, %fd3034}, [Bs+2272];
	fma.rn.f64 	%fd3035, %fd10456, %fd3033, %fd3032;
	ld.shared.v2.f64 	{%fd3036, %fd3037}, [Bs+2432];
	fma.rn.f64 	%fd3038, %fd10455, %fd3036, %fd3035;
	ld.shared.v2.f64 	{%fd3039, %fd3040}, [Bs+2592];
	fma.rn.f64 	%fd3041, %fd10454, %fd3039, %fd3038;
	ld.shared.v2.f64 	{%fd3042, %fd3043}, [Bs+2752];
	fma.rn.f64 	%fd3044, %fd10453, %fd3042, %fd3041;
	ld.shared.v2.f64 	{%fd3045, %fd3046}, [Bs+2912];
	fma.rn.f64 	%fd3047, %fd10452, %fd3045, %fd3044;
	ld.shared.v2.f64 	{%fd3048, %fd3049}, [Bs+3072];
	fma.rn.f64 	%fd3050, %fd10451, %fd3048, %fd3047;
	st.volatile.shared.f64 	[%r247+32], %fd3050;
	fma.rn.f64 	%fd3051, %fd10470, %fd2992, 0d0000000000000000;
	fma.rn.f64 	%fd3052, %fd10469, %fd2995, %fd3051;
	fma.rn.f64 	%fd3053, %fd10468, %fd2998, %fd3052;
	fma.rn.f64 	%fd3054, %fd10467, %fd3001, %fd3053;
	fma.rn.f64 	%fd3055, %fd10466, %fd3004, %fd3054;
	fma.rn.f64 	%fd3056, %fd10465, %fd3007, %fd3055;
	fma.rn.f64 	%fd3057, %fd10464, %fd3010, %fd3056;
	fma.rn.f64 	%fd3058, %fd10463, %fd3013, %fd3057;
	fma.rn.f64 	%fd3059, %fd10462, %fd3016, %fd3058;
	fma.rn.f64 	%fd3060, %fd10461, %fd3019, %fd3059;
	fma.rn.f64 	%fd3061, %fd10460, %fd3022, %fd3060;
	fma.rn.f64 	%fd3062, %fd10459, %fd3025, %fd3061;
	fma.rn.f64 	%fd3063, %fd10458, %fd3028, %fd3062;
	fma.rn.f64 	%fd3064, %fd10457, %fd3031, %fd3063;
	fma.rn.f64 	%fd3065, %fd10456, %fd3034, %fd3064;
	fma.rn.f64 	%fd3066, %fd10455, %fd3037, %fd3065;
	fma.rn.f64 	%fd3067, %fd10454, %fd3040, %fd3066;
	fma.rn.f64 	%fd3068, %fd10453, %fd3043, %fd3067;
	fma.rn.f64 	%fd3069, %fd10452, %fd3046, %fd3068;
	fma.rn.f64 	%fd3070, %fd10451, %fd3049, %fd3069;
	st.volatile.shared.f64 	[%r247+40], %fd3070;
	ld.shared.v2.f64 	{%fd3071, %fd3072}, [Bs+48];
	fma.rn.f64 	%fd3073, %fd10470, %fd3071, 0d0000000000000000;
	ld.shared.v2.f64 	{%fd3074, %fd3075}, [Bs+208];
	fma.rn.f64 	%fd3076, %fd10469, %fd3074, %fd3073;
	ld.shared.v2.f64 	{%fd3077, %fd3078}, [Bs+368];
	fma.rn.f64 	%fd3079, %fd10468, %fd3077, %fd3076;
	ld.shared.v2.f64 	{%fd3080, %fd3081}, [Bs+528];
	fma.rn.f64 	%fd3082, %fd10467, %fd3080, %fd3079;
	ld.shared.v2.f64 	{%fd3083, %fd3084}, [Bs+688];
	fma.rn.f64 	%fd3085, %fd10466, %fd3083, %fd3082;
	ld.shared.v2.f64 	{%fd3086, %fd3087}, [Bs+848];
	fma.rn.f64 	%fd3088, %fd10465, %fd3086, %fd3085;
	ld.shared.v2.f64 	{%fd3089, %fd3090}, [Bs+1008];
	fma.rn.f64 	%fd3091, %fd10464, %fd3089, %fd3088;
	ld.shared.v2.f64 	{%fd3092, %fd3093}, [Bs+1168];
	fma.rn.f64 	%fd3094, %fd10463, %fd3092, %fd3091;
	ld.shared.v2.f64 	{%fd3095, %fd3096}, [Bs+1328];
	fma.rn.f64 	%fd3097, %fd10462, %fd3095, %fd3094;
	ld.shared.v2.f64 	{%fd3098, %fd3099}, [Bs+1488];
	fma.rn.f64 	%fd3100, %fd10461, %fd3098, %fd3097;
	ld.shared.v2.f64 	{%fd3101, %fd3102}, [Bs+1648];
	fma.rn.f64 	%fd3103, %fd10460, %fd3101, %fd3100;
	ld.shared.v2.f64 	{%fd3104, %fd3105}, [Bs+1808];
	fma.rn.f64 	%fd3106, %fd10459, %fd3104, %fd3103;
	ld.shared.v2.f64 	{%fd3107, %fd3108}, [Bs+1968];
	fma.rn.f64 	%fd3109, %fd10458, %fd3107, %fd3106;
	ld.shared.v2.f64 	{%fd3110, %fd3111}, [Bs+2128];
	fma.rn.f64 	%fd3112, %fd10457, %fd3110, %fd3109;
	ld.shared.v2.f64 	{%fd3113, %fd3114}, [Bs+2288];
	fma.rn.f64 	%fd3115, %fd10456, %fd3113, %fd3112;
	ld.shared.v2.f64 	{%fd3116, %fd3117}, [Bs+2448];
	fma.rn.f64 	%fd3118, %fd10455, %fd3116, %fd3115;
	ld.shared.v2.f64 	{%fd3119, %fd3120}, [Bs+2608];
	fma.rn.f64 	%fd3121, %fd10454, %fd3119, %fd3118;
	ld.shared.v2.f64 	{%fd3122, %fd3123}, [Bs+2768];
	fma.rn.f64 	%fd3124, %fd10453, %fd3122, %fd3121;
	ld.shared.v2.f64 	{%fd3125, %fd3126}, [Bs+2928];
	fma.rn.f64 	%fd3127, %fd10452, %fd3125, %fd3124;
	ld.shared.v2.f64 	{%fd3128, %fd3129}, [Bs+3088];
	fma.rn.f64 	%fd3130, %fd10451, %fd3128, %fd3127;
	st.volatile.shared.f64 	[%r247+48], %fd3130;
	fma.rn.f64 	%fd3131, %fd10470, %fd3072, 0d0000000000000000;
	fma.rn.f64 	%fd3132, %fd10469, %fd3075, %fd3131;
	fma.rn.f64 	%fd3133, %fd10468, %fd3078, %fd3132;
	fma.rn.f64 	%fd3134, %fd10467, %fd3081, %fd3133;
	fma.rn.f64 	%fd3135, %fd10466, %fd3084, %fd3134;
	fma.rn.f64 	%fd3136, %fd10465, %fd3087, %fd3135;
	fma.rn.f64 	%fd3137, %fd10464, %fd3090, %fd3136;
	fma.rn.f64 	%fd3138, %fd10463, %fd3093, %fd3137;
	fma.rn.f64 	%fd3139, %fd10462, %fd3096, %fd3138;
	fma.rn.f64 	%fd3140, %fd10461, %fd3099, %fd3139;
	fma.rn.f64 	%fd3141, %fd10460, %fd3102, %fd3140;
	fma.rn.f64 	%fd3142, %fd10459, %fd3105, %fd3141;
	fma.rn.f64 	%fd3143, %fd10458, %fd3108, %fd3142;
	fma.rn.f64 	%fd3144, %fd10457, %fd3111, %fd3143;
	fma.rn.f64 	%fd3145, %fd10456, %fd3114, %fd3144;
	fma.rn.f64 	%fd3146, %fd10455, %fd3117, %fd3145;
	fma.rn.f64 	%fd3147, %fd10454, %fd3120, %fd3146;
	fma.rn.f64 	%fd3148, %fd10453, %fd3123, %fd3147;
	fma.rn.f64 	%fd3149, %fd10452, %fd3126, %fd3148;
	fma.rn.f64 	%fd3150, %fd10451, %fd3129, %fd3149;
	st.volatile.shared.f64 	[%r247+56], %fd3150;
	ld.shared.v2.f64 	{%fd3151, %fd3152}, [Bs+64];
	fma.rn.f64 	%fd3153, %fd10470, %fd3151, 0d0000000000000000;
	ld.shared.v2.f64 	{%fd3154, %fd3155}, [Bs+224];
	fma.rn.f64 	%fd3156, %fd10469, %fd3154, %fd3153;
	ld.shared.v2.f64 	{%fd3157, %fd3158}, [Bs+384];
	fma.rn.f64 	%fd3159, %fd10468, %fd3157, %fd3156;
	ld.shared.v2.f64 	{%fd3160, %fd3161}, [Bs+544];
	fma.rn.f64 	%fd3162, %fd10467, %fd3160, %fd3159;
	ld.shared.v2.f64 	{%fd3163, %fd3164}, [Bs+704];
	fma.rn.f64 	%fd3165, %fd10466, %fd3163, %fd3162;
	ld.shared.v2.f64 	{%fd3166, %fd3167}, [Bs+864];
	fma.rn.f64 	%fd3168, %fd10465, %fd3166, %fd3165;
	ld.shared.v2.f64 	{%fd3169, %fd3170}, [Bs+1024];
	fma.rn.f64 	%fd3171, %fd10464, %fd3169, %fd3168;
	ld.shared.v2.f64 	{%fd3172, %fd3173}, [Bs+1184];
	fma.rn.f64 	%fd3174, %fd10463, %fd3172, %fd3171;
	ld.shared.v2.f64 	{%fd3175, %fd3176}, [Bs+1344];
	fma.rn.f64 	%fd3177, %fd10462, %fd3175, %fd3174;
	ld.shared.v2.f64 	{%fd3178, %fd3179}, [Bs+1504];
	fma.rn.f64 	%fd3180, %fd10461, %fd3178, %fd3177;
	ld.shared.v2.f64 	{%fd3181, %fd3182}, [Bs+1664];
	fma.rn.f64 	%fd3183, %fd10460, %fd3181, %fd3180;
	ld.shared.v2.f64 	{%fd3184, %fd3185}, [Bs+1824];
	fma.rn.f64 	%fd3186, %fd10459, %fd3184, %fd3183;
	ld.shared.v2.f64 	{%fd3187, %fd3188}, [Bs+1984];
	fma.rn.f64 	%fd3189, %fd10458, %fd3187, %fd3186;
	ld.shared.v2.f64 	{%fd3190, %fd3191}, [Bs+2144];
	fma.rn.f64 	%fd3192, %fd10457, %fd3190, %fd3189;
	ld.shared.v2.f64 	{%fd3193, %fd3194}, [Bs+2304];
	fma.rn.f64 	%fd3195, %fd10456, %fd3193, %fd3192;
	ld.shared.v2.f64 	{%fd3196, %fd3197}, [Bs+2464];
	fma.rn.f64 	%fd3198, %fd10455, %fd3196, %fd3195;
	ld.shared.v2.f64 	{%fd3199, %fd3200}, [Bs+2624];
	fma.rn.f64 	%fd3201, %fd10454, %fd3199, %fd3198;
	ld.shared.v2.f64 	{%fd3202, %fd3203}, [Bs+2784];
	fma.rn.f64 	%fd3204, %fd10453, %fd3202, %fd3201;
	ld.shared.v2.f64 	{%fd3205, %fd3206}, [Bs+2944];
	fma.rn.f64 	%fd3207, %fd10452, %fd3205, %fd3204;
	ld.shared.v2.f64 	{%fd3208, %fd3209}, [Bs+3104];
	fma.rn.f64 	%fd3210, %fd10451, %fd3208, %fd3207;
	st.volatile.shared.f64 	[%r247+64], %fd3210;
	fma.rn.f64 	%fd3211, %fd10470, %fd3152, 0d0000000000000000;
	fma.rn.f64 	%fd3212, %fd10469, %fd3155, %fd3211;
	fma.rn.f64 	%fd3213, %fd10468, %fd3158, %fd3212;
	fma.rn.f64 	%fd3214, %fd10467, %fd3161, %fd3213;
	fma.rn.f64 	%fd3215, %fd10466, %fd3164, %fd3214;
	fma.rn.f64 	%fd3216, %fd10465, %fd3167, %fd3215;
	fma.rn.f64 	%fd3217, %fd10464, %fd3170, %fd3216;
	fma.rn.f64 	%fd3218, %fd10463, %fd3173, %fd3217;
	fma.rn.f64 	%fd3219, %fd10462, %fd3176, %fd3218;
	fma.rn.f64 	%fd3220, %fd10461, %fd3179, %fd3219;
	fma.rn.f64 	%fd3221, %fd10460, %fd3182, %fd3220;
	fma.rn.f64 	%fd3222, %fd10459, %fd3185, %fd3221;
	fma.rn.f64 	%fd3223, %fd10458, %fd3188, %fd3222;
	fma.rn.f64 	%fd3224, %fd10457, %fd3191, %fd3223;
	fma.rn.f64 	%fd3225, %fd10456, %fd3194, %fd3224;
	fma.rn.f64 	%fd3226, %fd10455, %fd3197, %fd3225;
	fma.rn.f64 	%fd3227, %fd10454, %fd3200, %fd3226;
	fma.rn.f64 	%fd3228, %fd10453, %fd3203, %fd3227;
	fma.rn.f64 	%fd3229, %fd10452, %fd3206, %fd3228;
	fma.rn.f64 	%fd3230, %fd10451, %fd3209, %fd3229;
	st.volatile.shared.f64 	[%r247+72], %fd3230;
	ld.shared.v2.f64 	{%fd3231, %fd3232}, [Bs+80];
	fma.rn.f64 	%fd3233, %fd10470, %fd3231, 0d0000000000000000;
	ld.shared.v2.f64 	{%fd3234, %fd3235}, [Bs+240];
	fma.rn.f64 	%fd3236, %fd10469, %fd3234, %fd3233;
	ld.shared.v2.f64 	{%fd3237, %fd3238}, [Bs+400];
	fma.rn.f64 	%fd3239, %fd10468, %fd3237, %fd3236;
	ld.shared.v2.f64 	{%fd3240, %fd3241}, [Bs+560];
	fma.rn.f64 	%fd3242, %fd10467, %fd3240, %fd3239;
	ld.shared.v2.f64 	{%fd3243, %fd3244}, [Bs+720];
	fma.rn.f64 	%fd3245, %fd10466, %fd3243, %fd3242;
	ld.shared.v2.f64 	{%fd3246, %fd3247}, [Bs+880];
	fma.rn.f64 	%fd3248, %fd10465, %fd3246, %fd3245;
	ld.shared.v2.f64 	{%fd3249, %fd3250}, [Bs+1040];
	fma.rn.f64 	%fd3251, %fd10464, %fd3249, %fd3248;
	ld.shared.v2.f64 	{%fd3252, %fd3253}, [Bs+1200];
	fma.rn.f64 	%fd3254, %fd10463, %fd3252, %fd3251;
	ld.shared.v2.f64 	{%fd3255, %fd3256}, [Bs+1360];
	fma.rn.f64 	%fd3257, %fd10462, %fd3255, %fd3254;
	ld.shared.v2.f64 	{%fd3258, %fd3259}, [Bs+1520];
	fma.rn.f64 	%fd3260, %fd10461, %fd3258, %fd3257;
	ld.shared.v2.f64 	{%fd3261, %fd3262}, [Bs+1680];
	fma.rn.f64 	%fd3263, %fd10460, %fd3261, %fd3260;
	ld.shared.v2.f64 	{%fd3264, %fd3265}, [Bs+1840];
	fma.rn.f64 	%fd3266, %fd10459, %fd3264, %fd3263;
	ld.shared.v2.f64 	{%fd3267, %fd3268}, [Bs+2000];
	fma.rn.f64 	%fd3269, %fd10458, %fd3267, %fd3266;
	ld.shared.v2.f64 	{%fd3270, %fd3271}, [Bs+2160];
	fma.rn.f64 	%fd3272, %fd10457, %fd3270, %fd3269;
	ld.shared.v2.f64 	{%fd3273, %fd3274}, [Bs+2320];
	fma.rn.f64 	%fd3275, %fd10456, %fd3273, %fd3272;
	ld.shared.v2.f64 	{%fd3276, %fd3277}, [Bs+2480];
	fma.rn.f64 	%fd3278, %fd10455, %fd3276, %fd3275;
	ld.shared.v2.f64 	{%fd3279, %fd3280}, [Bs+2640];
	fma.rn.f64 	%fd3281, %fd10454, %fd3279, %fd3278;
	ld.shared.v2.f64 	{%fd3282, %fd3283}, [Bs+2800];
	fma.rn.f64 	%fd3284, %fd10453, %fd3282, %fd3281;
	ld.shared.v2.f64 	{%fd3285, %fd3286}, [Bs+2960];
	fma.rn.f64 	%fd3287, %fd10452, %fd3285, %fd3284;
	ld.shared.v2.f64 	{%fd3288, %fd3289}, [Bs+3120];
	fma.rn.f64 	%fd3290, %fd10451, %fd3288, %fd3287;
	st.volatile.shared.f64 	[%r247+80], %fd3290;
	fma.rn.f64 	%fd3291, %fd10470, %fd3232, 0d0000000000000000;
	fma.rn.f64 	%fd3292, %fd10469, %fd3235, %fd3291;
	fma.rn.f64 	%fd3293, %fd10468, %fd3238, %fd3292;
	fma.rn.f64 	%fd3294, %fd10467, %fd3241, %fd3293;
	fma.rn.f64 	%fd3295, %fd10466, %fd3244, %fd3294;
	fma.rn.f64 	%fd3296, %fd10465, %fd3247, %fd3295;
	fma.rn.f64 	%fd3297, %fd10464, %fd3250, %fd3296;
	fma.rn.f64 	%fd3298, %fd10463, %fd3253, %fd3297;
	fma.rn.f64 	%fd3299, %fd10462, %fd3256, %fd3298;
	fma.rn.f64 	%fd3300, %fd10461, %fd3259, %fd3299;
	fma.rn.f64 	%fd3301, %fd10460, %fd3262, %fd3300;
	fma.rn.f64 	%fd3302, %fd10459, %fd3265, %fd3301;
	fma.rn.f64 	%fd3303, %fd10458, %fd3268, %fd3302;
	fma.rn.f64 	%fd3304, %fd10457, %fd3271, %fd3303;
	fma.rn.f64 	%fd3305, %fd10456, %fd3274, %fd3304;
	fma.rn.f64 	%fd3306, %fd10455, %fd3277, %fd3305;
	fma.rn.f64 	%fd3307, %fd10454, %fd3280, %fd3306;
	fma.rn.f64 	%fd3308, %fd10453, %fd3283, %fd3307;
	fma.rn.f64 	%fd3309, %fd10452, %fd3286, %fd3308;
	fma.rn.f64 	%fd3310, %fd10451, %fd3289, %fd3309;
	st.volatile.shared.f64 	[%r247+88], %fd3310;
	ld.shared.v2.f64 	{%fd3311, %fd3312}, [Bs+96];
	fma.rn.f64 	%fd3313, %fd10470, %fd3311, 0d0000000000000000;
	ld.shared.v2.f64 	{%fd3314, %fd3315}, [Bs+256];
	fma.rn.f64 	%fd3316, %fd10469, %fd3314, %fd3313;
	ld.shared.v2.f64 	{%fd3317, %fd3318}, [Bs+416];
	fma.rn.f64 	%fd3319, %fd10468, %fd3317, %fd3316;
	ld.shared.v2.f64 	{%fd3320, %fd3321}, [Bs+576];
	fma.rn.f64 	%fd3322, %fd10467, %fd3320, %fd3319;
	ld.shared.v2.f64 	{%fd3323, %fd3324}, [Bs+736];
	fma.rn.f64 	%fd3325, %fd10466, %fd3323, %fd3322;
	ld.shared.v2.f64 	{%fd3326, %fd3327}, [Bs+896];
	fma.rn.f64 	%fd3328, %fd10465, %fd3326, %fd3325;
	ld.shared.v2.f64 	{%fd3329, %fd3330}, [Bs+1056];
	fma.rn.f64 	%fd3331, %fd10464, %fd3329, %fd3328;
	ld.shared.v2.f64 	{%fd3332, %fd3333}, [Bs+1216];
	fma.rn.f64 	%fd3334, %fd10463, %fd3332, %fd3331;
	ld.shared.v2.f64 	{%fd3335, %fd3336}, [Bs+1376];
	fma.rn.f64 	%fd3337, %fd10462, %fd3335, %fd3334;
	ld.shared.v2.f64 	{%fd3338, %fd3339}, [Bs+1536];
	fma.rn.f64 	%fd3340, %fd10461, %fd3338, %fd3337;
	ld.shared.v2.f64 	{%fd3341, %fd3342}, [Bs+1696];
	fma.rn.f64 	%fd3343, %fd10460, %fd3341, %fd3340;
	ld.shared.v2.f64 	{%fd3344, %fd3345}, [Bs+1856];
	fma.rn.f64 	%fd3346, %fd10459, %fd3344, %fd3343;
	ld.shared.v2.f64 	{%fd3347, %fd3348}, [Bs+2016];
	fma.rn.f64 	%fd3349, %fd10458, %fd3347, %fd3346;
	ld.shared.v2.f64 	{%fd3350, %fd3351}, [Bs+2176];
	fma.rn.f64 	%fd3352, %fd10457, %fd3350, %fd3349;
	ld.shared.v2.f64 	{%fd3353, %fd3354}, [Bs+2336];
	fma.rn.f64 	%fd3355, %fd10456, %fd3353, %fd3352;
	ld.shared.v2.f64 	{%fd3356, %fd3357}, [Bs+2496];
	fma.rn.f64 	%fd3358, %fd10455, %fd3356, %fd3355;
	ld.shared.v2.f64 	{%fd3359, %fd3360}, [Bs+2656];
	fma.rn.f64 	%fd3361, %fd10454, %fd3359, %fd3358;
	ld.shared.v2.f64 	{%fd3362, %fd3363}, [Bs+2816];
	fma.rn.f64 	%fd3364, %fd10453, %fd3362, %fd3361;
	ld.shared.v2.f64 	{%fd3365, %fd3366}, [Bs+2976];
	fma.rn.f64 	%fd3367, %fd10452, %fd3365, %fd3364;
	ld.shared.v2.f64 	{%fd3368, %fd3369}, [Bs+3136];
	fma.rn.f64 	%fd3370, %fd10451, %fd3368, %fd3367;
	st.volatile.shared.f64 	[%r247+96], %fd3370;
	fma.rn.f64 	%fd3371, %fd10470, %fd3312, 0d0000000000000000;
	fma.rn.f64 	%fd3372, %fd10469, %fd3315, %fd3371;
	fma.rn.f64 	%fd3373, %fd10468, %fd3318, %fd3372;
	fma.rn.f64 	%fd3374, %fd10467, %fd3321, %fd3373;
	fma.rn.f64 	%fd3375, %fd10466, %fd3324, %fd3374;
	fma.rn.f64 	%fd3376, %fd10465, %fd3327, %fd3375;
	fma.rn.f64 	%fd3377, %fd10464, %fd3330, %fd3376;
	fma.rn.f64 	%fd3378, %fd10463, %fd3333, %fd3377;
	fma.rn.f64 	%fd3379, %fd10462, %fd3336, %fd3378;
	fma.rn.f64 	%fd3380, %fd10461, %fd3339, %fd3379;
	fma.rn.f64 	%fd3381, %fd10460, %fd3342, %fd3380;
	fma.rn.f64 	%fd3382, %fd10459, %fd3345, %fd3381;
	fma.rn.f64 	%fd3383, %fd10458, %fd3348, %fd3382;
	fma.rn.f64 	%fd3384, %fd10457, %fd3351, %fd3383;
	fma.rn.f64 	%fd3385, %fd10456, %fd3354, %fd3384;
	fma.rn.f64 	%fd3386, %fd10455, %fd3357, %fd3385;
	fma.rn.f64 	%fd3387, %fd10454, %fd3360, %fd3386;
	fma.rn.f64 	%fd3388, %fd10453, %fd3363, %fd3387;
	fma.rn.f64 	%fd3389, %fd10452, %fd3366, %fd3388;
	fma.rn.f64 	%fd3390, %fd10451, %fd3369, %fd3389;
	st.volatile.shared.f64 	[%r247+104], %fd3390;
	ld.shared.v2.f64 	{%fd3391, %fd3392}, [Bs+112];
	fma.rn.f64 	%fd3393, %fd10470, %fd3391, 0d0000000000000000;
	ld.shared.v2.f64 	{%fd3394, %fd3395}, [Bs+272];
	fma.rn.f64 	%fd3396, %fd10469, %fd3394, %fd3393;
	ld.shared.v2.f64 	{%fd3397, %fd3398}, [Bs+432];
	fma.rn.f64 	%fd3399, %fd10468, %fd3397, %fd3396;
	ld.shared.v2.f64 	{%fd3400, %fd3401}, [Bs+592];
	fma.rn.f64 	%fd3402, %fd10467, %fd3400, %fd3399;
	ld.shared.v2.f64 	{%fd3403, %fd3404}, [Bs+752];
	fma.rn.f64 	%fd3405, %fd10466, %fd3403, %fd3402;
	ld.shared.v2.f64 	{%fd3406, %fd3407}, [Bs+912];
	fma.rn.f64 	%fd3408, %fd10465, %fd3406, %fd3405;
	ld.shared.v2.f64 	{%fd3409, %fd3410}, [Bs+1072];
	fma.rn.f64 	%fd3411, %fd10464, %fd3409, %fd3408;
	ld.shared.v2.f64 	{%fd3412, %fd3413}, [Bs+1232];
	fma.rn.f64 	%fd3414, %fd10463, %fd3412, %fd3411;
	ld.shared.v2.f64 	{%fd3415, %fd3416}, [Bs+1392];
	fma.rn.f64 	%fd3417, %fd10462, %fd3415, %fd3414;
	ld.shared.v2.f64 	{%fd3418, %fd3419}, [Bs+1552];
	fma.rn.f64 	%fd3420, %fd10461, %fd3418, %fd3417;
	ld.shared.v2.f64 	{%fd3421, %fd3422}, [Bs+1712];
	fma.rn.f64 	%fd3423, %fd10460, %fd3421, %fd3420;
	ld.shared.v2.f64 	{%fd3424, %fd3425}, [Bs+1872];
	fma.rn.f64 	%fd3426, %fd10459, %fd3424, %fd3423;
	ld.shared.v2.f64 	{%fd3427, %fd3428}, [Bs+2032];
	fma.rn.f64 	%fd3429, %fd10458, %fd3427, %fd3426;
	ld.shared.v2.f64 	{%fd3430, %fd3431}, [Bs+2192];
	fma.rn.f64 	%fd3432, %fd10457, %fd3430, %fd3429;
	ld.shared.v2.f64 	{%fd3433, %fd3434}, [Bs+2352];
	fma.rn.f64 	%fd3435, %fd10456, %fd3433, %fd3432;
	ld.shared.v2.f64 	{%fd3436, %fd3437}, [Bs+2512];
	fma.rn.f64 	%fd3438, %fd10455, %fd3436, %fd3435;
	ld.shared.v2.f64 	{%fd3439, %fd3440}, [Bs+2672];
	fma.rn.f64 	%fd3441, %fd10454, %fd3439, %fd3438;
	ld.shared.v2.f64 	{%fd3442, %fd3443}, [Bs+2832];
	fma.rn.f64 	%fd3444, %fd10453, %fd3442, %fd3441;
	ld.shared.v2.f64 	{%fd3445, %fd3446}, [Bs+2992];
	fma.rn.f64 	%fd3447, %fd10452, %fd3445, %fd3444;
	ld.shared.v2.f64 	{%fd3448, %fd3449}, [Bs+3152];
	fma.rn.f64 	%fd3450, %fd10451, %fd3448, %fd3447;
	st.volatile.shared.f64 	[%r247+112], %fd3450;
	fma.rn.f64 	%fd3451, %fd10470, %fd3392, 0d0000000000000000;
	fma.rn.f64 	%fd3452, %fd10469, %fd3395, %fd3451;
	fma.rn.f64 	%fd3453, %fd10468, %fd3398, %fd3452;
	fma.rn.f64 	%fd3454, %fd10467, %fd3401, %fd3453;
	fma.rn.f64 	%fd3455, %fd10466, %fd3404, %fd3454;
	fma.rn.f64 	%fd3456, %fd10465, %fd3407, %fd3455;
	fma.rn.f64 	%fd3457, %fd10464, %fd3410, %fd3456;
	fma.rn.f64 	%fd3458, %fd10463, %fd3413, %fd3457;
	fma.rn.f64 	%fd3459, %fd10462, %fd3416, %fd3458;
	fma.rn.f64 	%fd3460, %fd10461, %fd3419, %fd3459;
	fma.rn.f64 	%fd3461, %fd10460, %fd3422, %fd3460;
	fma.rn.f64 	%fd3462, %fd10459, %fd3425, %fd3461;
	fma.rn.f64 	%fd3463, %fd10458, %fd3428, %fd3462;
	fma.rn.f64 	%fd3464, %fd10457, %fd3431, %fd3463;
	fma.rn.f64 	%fd3465, %fd10456, %fd3434, %fd3464;
	fma.rn.f64 	%fd3466, %fd10455, %fd3437, %fd3465;
	fma.rn.f64 	%fd3467, %fd10454, %fd3440, %fd3466;
	fma.rn.f64 	%fd3468, %fd10453, %fd3443, %fd3467;
	fma.rn.f64 	%fd3469, %fd10452, %fd3446, %fd3468;
	fma.rn.f64 	%fd3470, %fd10451, %fd3449, %fd3469;
	st.volatile.shared.f64 	[%r247+120], %fd3470;
	ld.shared.v2.f64 	{%fd3471, %fd3472}, [Bs+128];
	fma.rn.f64 	%fd3473, %fd10470, %fd3471, 0d0000000000000000;
	ld.shared.v2.f64 	{%fd3474, %fd3475}, [Bs+288];
	fma.rn.f64 	%fd3476, %fd10469, %fd3474, %fd3473;
	ld.shared.v2.f64 	{%fd3477, %fd3478}, [Bs+448];
	fma.rn.f64 	%fd3479, %fd10468, %fd3477, %fd3476;
	ld.shared.v2.f64 	{%fd3480, %fd3481}, [Bs+608];
	fma.rn.f64 	%fd3482, %fd10467, %fd3480, %fd3479;
	ld.shared.v2.f64 	{%fd3483, %fd3484}, [Bs+768];
	fma.rn.f64 	%fd3485, %fd10466, %fd3483, %fd3482;
	ld.shared.v2.f64 	{%fd3486, %fd3487}, [Bs+928];
	fma.rn.f64 	%fd3488, %fd10465, %fd3486, %fd3485;
	ld.shared.v2.f64 	{%fd3489, %fd3490}, [Bs+1088];
	fma.rn.f64 	%fd3491, %fd10464, %fd3489, %fd3488;
	ld.shared.v2.f64 	{%fd3492, %fd3493}, [Bs+1248];
	fma.rn.f64 	%fd3494, %fd10463, %fd3492, %fd3491;
	ld.shared.v2.f64 	{%fd3495, %fd3496}, [Bs+1408];
	fma.rn.f64 	%fd3497, %fd10462, %fd3495, %fd3494;
	ld.shared.v2.f64 	{%fd3498, %fd3499}, [Bs+1568];
	fma.rn.f64 	%fd3500, %fd10461, %fd3498, %fd3497;
	ld.shared.v2.f64 	{%fd3501, %fd3502}, [Bs+1728];
	fma.rn.f64 	%fd3503, %fd10460, %fd3501, %fd3500;
	ld.shared.v2.f64 	{%fd3504, %fd3505}, [Bs+1888];
	fma.rn.f64 	%fd3506, %fd10459, %fd3504, %fd3503;
	ld.shared.v2.f64 	{%fd3507, %fd3508}, [Bs+2048];
	fma.rn.f64 	%fd3509, %fd10458, %fd3507, %fd3506;
	ld.shared.v2.f64 	{%fd3510, %fd3511}, [Bs+2208];
	fma.rn.f64 	%fd3512, %fd10457, %fd3510, %fd3509;
	ld.shared.v2.f64 	{%fd3513, %fd3514}, [Bs+2368];
	fma.rn.f64 	%fd3515, %fd10456, %fd3513, %fd3512;
	ld.shared.v2.f64 	{%fd3516, %fd3517}, [Bs+2528];
	fma.rn.f64 	%fd3518, %fd10455, %fd3516, %fd3515;
	ld.shared.v2.f64 	{%fd3519, %fd3520}, [Bs+2688];
	fma.rn.f64 	%fd3521, %fd10454, %fd3519, %fd3518;
	ld.shared.v2.f64 	{%fd3522, %fd3523}, [Bs+2848];
	fma.rn.f64 	%fd3524, %fd10453, %fd3522, %fd3521;
	ld.shared.v2.f64 	{%fd3525, %fd3526}, [Bs+3008];
	fma.rn.f64 	%fd3527, %fd10452, %fd3525, %fd3524;
	ld.shared.v2.f64 	{%fd3528, %fd3529}, [Bs+3168];
	fma.rn.f64 	%fd3530, %fd10451, %fd3528, %fd3527;
	st.volatile.shared.f64 	[%r247+128], %fd3530;
	fma.rn.f64 	%fd3531, %fd10470, %fd3472, 0d0000000000000000;
	fma.rn.f64 	%fd3532, %fd10469, %fd3475, %fd3531;
	fma.rn.f64 	%fd3533, %fd10468, %fd3478, %fd3532;
	fma.rn.f64 	%fd3534, %fd10467, %fd3481, %fd3533;
	fma.rn.f64 	%fd3535, %fd10466, %fd3484, %fd3534;
	fma.rn.f64 	%fd3536, %fd10465, %fd3487, %fd3535;
	fma.rn.f64 	%fd3537, %fd10464, %fd3490, %fd3536;
	fma.rn.f64 	%fd3538, %fd10463, %fd3493, %fd3537;
	fma.rn.f64 	%fd3539, %fd10462, %fd3496, %fd3538;
	fma.rn.f64 	%fd3540, %fd10461, %fd3499, %fd3539;
	fma.rn.f64 	%fd3541, %fd10460, %fd3502, %fd3540;
	fma.rn.f64 	%fd3542, %fd10459, %fd3505, %fd3541;
	fma.rn.f64 	%fd3543, %fd10458, %fd3508, %fd3542;
	fma.rn.f64 	%fd3544, %fd10457, %fd3511, %fd3543;
	fma.rn.f64 	%fd3545, %fd10456, %fd3514, %fd3544;
	fma.rn.f64 	%fd3546, %fd10455, %fd3517, %fd3545;
	fma.rn.f64 	%fd3547, %fd10454, %fd3520, %fd3546;
	fma.rn.f64 	%fd3548, %fd10453, %fd3523, %fd3547;
	fma.rn.f64 	%fd3549, %fd10452, %fd3526, %fd3548;
	fma.rn.f64 	%fd3550, %fd10451, %fd3529, %fd3549;
	st.volatile.shared.f64 	[%r247+136], %fd3550;
	ld.shared.v2.f64 	{%fd3551, %fd3552}, [Bs+144];
	fma.rn.f64 	%fd3553, %fd10470, %fd3551, 0d0000000000000000;
	ld.shared.v2.f64 	{%fd3554, %fd3555}, [Bs+304];
	fma.rn.f64 	%fd3556, %fd10469, %fd3554, %fd3553;
	ld.shared.v2.f64 	{%fd3557, %fd3558}, [Bs+464];
	fma.rn.f64 	%fd3559, %fd10468, %fd3557, %fd3556;
	ld.shared.v2.f64 	{%fd3560, %fd3561}, [Bs+624];
	fma.rn.f64 	%fd3562, %fd10467, %fd3560, %fd3559;
	ld.shared.v2.f64 	{%fd3563, %fd3564}, [Bs+784];
	fma.rn.f64 	%fd3565, %fd10466, %fd3563, %fd3562;
	ld.shared.v2.f64 	{%fd3566, %fd3567}, [Bs+944];
	fma.rn.f64 	%fd3568, %fd10465, %fd3566, %fd3565;
	ld.shared.v2.f64 	{%fd3569, %fd3570}, [Bs+1104];
	fma.rn.f64 	%fd3571, %fd10464, %fd3569, %fd3568;
	ld.shared.v2.f64 	{%fd3572, %fd3573}, [Bs+1264];
	fma.rn.f64 	%fd3574, %fd10463, %fd3572, %fd3571;
	ld.shared.v2.f64 	{%fd3575, %fd3576}, [Bs+1424];
	fma.rn.f64 	%fd3577, %fd10462, %fd3575, %fd3574;
	ld.shared.v2.f64 	{%fd3578, %fd3579}, [Bs+1584];
	fma.rn.f64 	%fd3580, %fd10461, %fd3578, %fd3577;
	ld.shared.v2.f64 	{%fd3581, %fd3582}, [Bs+1744];
	fma.rn.f64 	%fd3583, %fd10460, %fd3581, %fd3580;
	ld.shared.v2.f64 	{%fd3584, %fd3585}, [Bs+1904];
	fma.rn.f64 	%fd3586, %fd10459, %fd3584, %fd3583;
	ld.shared.v2.f64 	{%fd3587, %fd3588}, [Bs+2064];
	fma.rn.f64 	%fd3589, %fd10458, %fd3587, %fd3586;
	ld.shared.v2.f64 	{%fd3590, %fd3591}, [Bs+2224];
	fma.rn.f64 	%fd3592, %fd10457, %fd3590, %fd3589;
	ld.shared.v2.f64 	{%fd3593, %fd3594}, [Bs+2384];
	fma.rn.f64 	%fd3595, %fd10456, %fd3593, %fd3592;
	ld.shared.v2.f64 	{%fd3596, %fd3597}, [Bs+2544];
	fma.rn.f64 	%fd3598, %fd10455, %fd3596, %fd3595;
	ld.shared.v2.f64 	{%fd3599, %fd3600}, [Bs+2704];
	fma.rn.f64 	%fd3601, %fd10454, %fd3599, %fd3598;
	ld.shared.v2.f64 	{%fd3602, %fd3603}, [Bs+2864];
	fma.rn.f64 	%fd3604, %fd10453, %fd3602, %fd3601;
	ld.shared.v2.f64 	{%fd3605, %fd3606}, [Bs+3024];
	fma.rn.f64 	%fd3607, %fd10452, %fd3605, %fd3604;
	ld.shared.v2.f64 	{%fd3608, %fd3609}, [Bs+3184];
	fma.rn.f64 	%fd3610, %fd10451, %fd3608, %fd3607;
	st.volatile.shared.f64 	[%r247+144], %fd3610;
	fma.rn.f64 	%fd3611, %fd10470, %fd3552, 0d0000000000000000;
	fma.rn.f64 	%fd3612, %fd10469, %fd3555, %fd3611;
	fma.rn.f64 	%fd3613, %fd10468, %fd3558, %fd3612;
	fma.rn.f64 	%fd3614, %fd10467, %fd3561, %fd3613;
	fma.rn.f64 	%fd3615, %fd10466, %fd3564, %fd3614;
	fma.rn.f64 	%fd3616, %fd10465, %fd3567, %fd3615;
	fma.rn.f64 	%fd3617, %fd10464, %fd3570, %fd3616;
	fma.rn.f64 	%fd3618, %fd10463, %fd3573, %fd3617;
	fma.rn.f64 	%fd3619, %fd10462, %fd3576, %fd3618;
	fma.rn.f64 	%fd3620, %fd10461, %fd3579, %fd3619;
	fma.rn.f64 	%fd3621, %fd10460, %fd3582, %fd3620;
	fma.rn.f64 	%fd3622, %fd10459, %fd3585, %fd3621;
	fma.rn.f64 	%fd3623, %fd10458, %fd3588, %fd3622;
	fma.rn.f64 	%fd3624, %fd10457, %fd3591, %fd3623;
	fma.rn.f64 	%fd3625, %fd10456, %fd3594, %fd3624;
	fma.rn.f64 	%fd3626, %fd10455, %fd3597, %fd3625;
	fma.rn.f64 	%fd3627, %fd10454, %fd3600, %fd3626;
	fma.rn.f64 	%fd3628, %fd10453, %fd3603, %fd3627;
	fma.rn.f64 	%fd3629, %fd10452, %fd3606, %fd3628;
	fma.rn.f64 	%fd3630, %fd10451, %fd3609, %fd3629;
	st.volatile.shared.f64 	[%r247+152], %fd3630;
$L__BB37_80:
	ld.param.u64 	%rd828, [_Z21cu_mtxmq_integral_211PKdiS0_iPdiiddS0_PbS1_S1_iPlS0__param_4];
	mov.u32 	%r14, %tid.x;
	setp.gt.u32 	%p43, %r14, 927;
	bar.sync 	0;
	mov.u32 	%r248, _ZZ21cu_mtxmq_integral_211PKdiS0_iPdiiddS0_PbS1_S1_iPlS0_E2Cs;
	mad.lo.s32 	%r249, %r14, 160, %r248;
	mad.lo.s32 	%r15, %r14, -152, %r249;
	ld.volatile.shared.f64 	%fd3631, [%r15];
	cvta.to.global.u64 	%rd338, %rd828;
	mov.u32 	%r250, %ctaid.x;
	mad.lo.s32 	%r251, %r250, 200, %r14;
	mad.lo.s32 	%r252, %r250, 3800, %r251;
	add.s32 	%r253, %r252, 2560;
	mul.wide.u32 	%rd339, %r253, 8;
	add.s64 	%rd340, %rd338, %rd339;
	st.global.f64 	[%rd340], %fd3631;
	ld.volatile.shared.f64 	%fd3632, [%r15+1024];
	add.s32 	%r254, %r252, 2688;
	mul.wide.u32 	%rd341, %r254, 8;
	add.s64 	%rd342, %rd338, %rd341;
	st.global.f64 	[%rd342], %fd3632;
	ld.volatile.shared.f64 	%fd3633, [%r15+2048];
	add.s32 	%r255, %r252, 2816;
	mul.wide.u32 	%rd343, %r255, 8;
	add.s64 	%rd344, %rd338, %rd343;
	st.global.f64 	[%rd344], %fd3633;
	ld.volatile.shared.f64 	%fd3634, [%r15+3072];
	add.s32 	%r256, %r252, 2944;
	mul.wide.u32 	%rd345, %r256, 8;
	add.s64 	%rd346, %rd338, %rd345;
	st.global.f64 	[%rd346], %fd3634;
	@%p43 bra 	$L__BB37_82;
	ld.param.u64 	%rd829, [_Z21cu_mtxmq_integral_211PKdiS0_iPdiiddS0_PbS1_S1_iPlS0__param_4];
	ld.volatile.shared.f64 	%fd3635, [%r15+4096];
	cvta.to.global.u64 	%rd347, %rd829;
	mov.u32 	%r257, %ctaid.x;
	mad.lo.s32 	%r258, %r257, 200, %r14;
	mad.lo.s32 	%r259, %r257, 3800, %r258;
	add.s32 	%r260, %r259, 3072;
	mul.wide.u32 	%rd348, %r260, 8;
	add.s64 	%rd349, %rd347, %rd348;
	st.global.f64 	[%rd349], %fd3635;
$L__BB37_82:
	setp.gt.u32 	%p44, %r14, 799;
	@%p44 bra 	$L__BB37_84;
	ld.param.u64 	%rd830, [_Z21cu_mtxmq_integral_211PKdiS0_iPdiiddS0_PbS1_S1_iPlS0__param_4];
	ld.volatile.shared.f64 	%fd3636, [%r15+5120];
	cvta.to.global.u64 	%rd350, %rd830;
	mov.u32 	%r261, %ctaid.x;
	mad.lo.s32 	%r262, %r261, 200, %r14;
	mad.lo.s32 	%r263, %r261, 3800, %r262;
	add.s32 	%r264, %r263, 3200;
	mul.wide.u32 	%rd351, %r264, 8;
	add.s64 	%rd352, %rd350, %rd351;
	st.global.f64 	[%rd352], %fd3636;
$L__BB37_84:
	setp.gt.u32 	%p45, %r14, 671;
	@%p45 bra 	$L__BB37_86;
	ld.param.u64 	%rd831, [_Z21cu_mtxmq_integral_211PKdiS0_iPdiiddS0_PbS1_S1_iPlS0__param_4];
	ld.volatile.shared.f64 	%fd3637, [%r15+6144];
	cvta.to.global.u64 	%rd353, %rd831;
	mov.u32 	%r265, %ctaid.x;
	mad.lo.s32 	%r266, %r265, 200, %r14;
	mad.lo.s32 	%r267, %r265, 3800, %r266;
	add.s32 	%r268, %r267, 3328;
	mul.wide.u32 	%rd354, %r268, 8;
	add.s64 	%rd355, %rd353, %rd354;
	st.global.f64 	[%rd355], %fd3637;
$L__BB37_86:
	setp.gt.u32 	%p46, %r14, 543;
	@%p46 bra 	$L__BB37_88;
	ld.param.u64 	%rd832, [_Z21cu_mtxmq_integral_211PKdiS0_iPdiiddS0_PbS1_S1_iPlS0__param_4];
	ld.volatile.shared.f64 	%fd3638, [%r15+7168];
	cvta.to.global.u64 	%rd356, %rd832;
	mov.u32 	%r269, %ctaid.x;
	mad.lo.s32 	%r270, %r269, 200, %r14;
	mad.lo.s32 	%r271, %r269, 3800, %r270;
	add.s32 	%r272, %r271, 3456;
	mul.wide.u32 	%rd357, %r272, 8;
	add.s64 	%rd358, %rd356, %rd357;
	st.global.f64 	[%rd358], %fd3638;
$L__BB37_88:
	setp.gt.u32 	%p47, %r14, 415;
	@%p47 bra 	$L__BB37_90;
	ld.param.u64 	%rd833, [_Z21cu_mtxmq_integral_211PKdiS0_iPdiiddS0_PbS1_S1_iPlS0__param_4];
	ld.volatile.shared.f64 	%fd3639, [%r15+8192];
	cvta.to.global.u64 	%rd359, %rd833;
	mov.u32 	%r273, %ctaid.x;
	mad.lo.s32 	%r274, %r273, 200, %r14;
	mad.lo.s32 	%r275, %r273, 3800, %r274;
	add.s32 	%r276, %r275, 3584;
	mul.wide.u32 	%rd360, %r276, 8;
	add.s64 	%rd361, %rd359, %rd360;
	st.global.f64 	[%rd361], %fd3639;
$L__BB37_90:
	setp.gt.u32 	%p48, %r14, 287;
	@%p48 bra 	$L__BB37_92;
	ld.param.u64 	%rd834, [_Z21cu_mtxmq_integral_211PKdiS0_iPdiiddS0_PbS1_S1_iPlS0__param_4];
	ld.volatile.shared.f64 	%fd3640, [%r15+9216];
	cvta.to.global.u64 	%rd362, %rd834;
	mov.u32 	%r277, %ctaid.x;
	mad.lo.s32 	%r278, %r277, 200, %r14;
	mad.lo.s32 	%r279, %r277, 3800, %r278;
	add.s32 	%r280, %r279, 3712;
	mul.wide.u32 	%rd363, %r280, 8;
	add.s64 	%rd364, %rd362, %rd363;
	st.global.f64 	[%rd364], %fd3640;
$L__BB37_92:
	setp.gt.u32 	%p49, %r14, 159;
	@%p49 bra 	$L__BB37_94;
	ld.param.u64 	%rd835, [_Z21cu_mtxmq_integral_211PKdiS0_iPdiiddS0_PbS1_S1_iPlS0__param_4];
	ld.volatile.shared.f64 	%fd3641, [%r15+10240];
	cvta.to.global.u64 	%rd365, %rd835;
	mov.u32 	%r281, %ctaid.x;
	mad.lo.s32 	%r282, %r281, 200, %r14;
	mad.lo.s32 	%r283, %r281, 3800, %r282;
	add.s32 	%r284, %r283, 3840;
	mul.wide.u32 	%rd366, %r284, 8;
	add.s64 	%rd367, %rd365, %rd366;
	st.global.f64 	[%rd367], %fd3641;
$L__BB37_94:
	setp.gt.u32 	%p50, %r14, 31;
	@%p50 bra 	$L__BB37_96;
	ld.param.u64 	%rd836, [_Z21cu_mtxmq_integral_211PKdiS0_iPdiiddS0_PbS1_S1_iPlS0__param_4];
	ld.volatile.shared.f64 	%fd3642, [%r15+11264];
	cvta.to.global.u64 	%rd368, %rd836;
	mov.u32 	%r285, %ctaid.x;
	mad.lo.s32 	%r286, %r285, 200, %r14;
	mad.lo.s32 	%r287, %r285, 3800, %r286;
	add.s32 	%r288, %r287, 3968;
	mul.wide.u32 	%rd369, %r288, 8;
	add.s64 	%rd370, %rd368, %rd369;
	st.global.f64 	[%rd370], %fd3642;
$L__BB37_96:
	setp.ne.s32 	%p51, %r14, 0;
	bar.sync 	0;
	bar.sync 	0;
	@%p51 bra 	$L__BB37_99;
	ld.param.u32 	%r723, [_Z21cu_mtxmq_integral_211PKdiS0_iPdiiddS0_PbS1_S1_iPlS0__param_6];
	mul.wide.s32 	%rd371, %r723, 4;
	mov.u64 	%rd372, count;
	add.s64 	%rd77, %rd372, %rd371;
	atom.global.add.u32 	%r289, [%rd77], 1;
$L__BB37_98:
	ld.volatile.global.u32 	%r290, [%rd77];
	setp.lt.s32 	%p52, %r290, 12;
	@%p52 bra 	$L__BB37_98;
$L__BB37_99:
	shl.b32 	%r291, %r14, 3;
	mov.u32 	%r292, Bs;
	add.s32 	%r16, %r292, %r291;
	mov.u32 	%r293, _ZZ21cu_mtxmq_integral_211PKdiS0_iPdiiddS0_PbS1_S1_iPlS0_E5trank;
	mad.lo.s32 	%r17, %r736, 12, %r293;
	setp.gt.u32 	%p53, %r14, 399;
	bar.sync 	0;
	@%p53 bra 	$L__BB37_103;
	ld.param.u32 	%r716, [_Z21cu_mtxmq_integral_211PKdiS0_iPdiiddS0_PbS1_S1_iPlS0__param_3];
	ld.shared.u32 	%r294, [%r17+8];
	setp.ne.s32 	%p54, %r294, %r716;
	@%p54 bra 	$L__BB37_102;
	ld.param.u64 	%rd810, [_Z21cu_mtxmq_integral_211PKdiS0_iPdiiddS0_PbS1_S1_iPlS0__param_2];
	cvta.to.global.u64 	%rd376, %rd810;
	mad.lo.s32 	%r296, %r736, 1200, %r14;
	mul.wide.u32 	%rd377, %r296, 8;
	add.s64 	%rd378, %rd376, %rd377;
	ld.global.f64 	%fd3644, [%rd378+6400];
	st.shared.f64 	[%r16], %fd3644;
	bra.uni 	$L__BB37_103;
$L__BB37_102:
	ld.param.u64 	%rd898, [_Z21cu_mtxmq_integral_211PKdiS0_iPdiiddS0_PbS1_S1_iPlS0__param_15];
	cvta.to.global.u64 	%rd373, %rd898;
	mad.lo.s32 	%r295, %r736, 1200, %r14;
	mul.wide.u32 	%rd374, %r295, 8;
	add.s64 	%rd375, %rd373, %rd374;
	ld.global.f64 	%fd3643, [%rd375+6400];
	st.shared.f64 	[%r16], %fd3643;
$L__BB37_103:
	setp.gt.u32 	%p55, %r14, 271;
	@%p55 bra 	$L__BB37_107;
	ld.param.u32 	%r717, [_Z21cu_mtxmq_integral_211PKdiS0_iPdiiddS0_PbS1_S1_iPlS0__param_3];
	ld.shared.u32 	%r297, [%r17+8];
	setp.eq.s32 	%p56, %r297, %r717;
	@%p56 bra 	$L__BB37_106;
	ld.param.u64 	%rd899, [_Z21cu_mtxmq_integral_211PKdiS0_iPdiiddS0_PbS1_S1_iPlS0__param_15];
	cvta.to.global.u64 	%rd379, %rd899;
	mad.lo.s32 	%r298, %r736, 1200, %r14;
	mul.wide.u32 	%rd380, %r298, 8;
	add.s64 	%rd381, %rd379, %rd380;
	ld.global.f64 	%fd3645, [%rd381+7424];
	st.shared.f64 	[%r16+1024], %fd3645;
	bra.uni 	$L__BB37_107;
$L__BB37_106:
	ld.param.u64 	%rd811, [_Z21cu_mtxmq_integral_211PKdiS0_iPdiiddS0_PbS1_S1_iPlS0__param_2];
	cvta.to.global.u64 	%rd382, %rd811;
	mad.lo.s32 	%r299, %r736, 1200, %r14;
	mul.wide.u32 	%rd383, %r299, 8;
	add.s64 	%rd384, %rd382, %rd383;
	ld.global.f64 	%fd3646, [%rd384+7424];
	st.shared.f64 	[%r16+1024], %fd3646;
$L__BB37_107:
	setp.gt.u32 	%p57, %r14, 143;
	@%p57 bra 	$L__BB37_111;
	ld.param.u32 	%r718, [_Z21cu_mtxmq_integral_211PKdiS0_iPdiiddS0_PbS1_S1_iPlS0__param_3];
	ld.shared.u32 	%r300, [%r17+8];
	setp.eq.s32 	%p58, %r300, %r718;
	@%p58 bra 	$L__BB37_110;
	ld.param.u64 	%rd900, [_Z21cu_mtxmq_integral_211PKdiS0_iPdiiddS0_PbS1_S1_iPlS0__param_15];
	cvta.to.global.u64 	%rd385, %rd900;
	mad.lo.s32 	%r301, %r736, 1200, %r14;
	mul.wide.u32 	%rd386, %r301, 8;
	add.s64 	%rd387, %rd385, %rd386;
	ld.global.f64 	%fd3647, [%rd387+8448];
	st.shared.f64 	[%r16+2048], %fd3647;
	bra.uni 	$L__BB37_111;
$L__BB37_110:
	ld.param.u64 	%rd812, [_Z21cu_mtxmq_integral_211PKdiS0_iPdiiddS0_PbS1_S1_iPlS0__param_2];
	cvta.to.global.u64 	%rd388, %rd812;
	mad.lo.s32 	%r302, %r736, 1200, %r14;
	mul.wide.u32 	%rd389, %r302, 8;
	add.s64 	%rd390, %rd388, %rd389;
	ld.global.f64 	%fd3648, [%rd390+8448];
	st.shared.f64 	[%r16+2048], %fd3648;
$L__BB37_111:
	setp.gt.u32 	%p59, %r14, 15;
	@%p59 bra 	$L__BB37_115;
	ld.param.u32 	%r719, [_Z21cu_mtxmq_integral_211PKdiS0_iPdiiddS0_PbS1_S1_iPlS0__param_3];
	ld.shared.u32 	%r303, [%r17+8];
	setp.eq.s32 	%p60, %r303, %r719;
	@%p60 bra 	$L__BB37_114;
	ld.param.u64 	%rd901, [_Z21cu_mtxmq_integral_211PKdiS0_iPdiiddS0_PbS1_S1_iPlS0__param_15];
	cvta.to.global.u64 	%rd391, %rd901;
	mad.lo.s32 	%r304, %r736, 1200, %r14;
	mul.wide.u32 	%rd392, %r304, 8;
	add.s64 	%rd393, %rd391, %rd392;
	ld.global.f64 	%fd3649, [%rd393+9472];
	st.shared.f64 	[%r16+3072], %fd3649;
	bra.uni 	$L__BB37_115;
$L__BB37_114:
	ld.param.u64 	%rd813, [_Z21cu_mtxmq_integral_211PKdiS0_iPdiiddS0_PbS1_S1_iPlS0__param_2];
	cvta.to.global.u64 	%rd394, %rd813;
	mad.lo.s32 	%r305, %r736, 1200, %r14;
	mul.wide.u32 	%rd395, %r305, 8;
	add.s64 	%rd396, %rd394, %rd395;
	ld.global.f64 	%fd3650, [%rd396+9472];
	st.shared.f64 	[%r16+3072], %fd3650;
$L__BB37_115:
	ld.param.u64 	%rd837, [_Z21cu_mtxmq_integral_211PKdiS0_iPdiiddS0_PbS1_S1_iPlS0__param_4];
	ld.param.u32 	%r700, [_Z21cu_mtxmq_integral_211PKdiS0_iPdiiddS0_PbS1_S1_iPlS0__param_1];
	mov.u32 	%r18, %tid.x;
	setp.gt.u32 	%p61, %r18, 71;
	bar.sync 	0;
	cvta.to.global.u64 	%rd397, %rd837;
	mov.u32 	%r306, %ctaid.x;
	mad.lo.s32 	%r307, %r306, 200, %r18;
	mul.wide.u32 	%rd398, %r307, 8;
	add.s64 	%rd399, %rd397, %rd398;
	ld.global.f64 	%fd10490, [%rd399];
	add.s32 	%r308, %r307, %r700;
	mul.wide.u32 	%rd400, %r308, 8;
	add.s64 	%rd401, %rd397, %rd400;
	ld.global.f64 	%fd10489, [%rd401];
	ld.global.f64 	%fd10488, [%rd38];
	ld.global.f64 	%fd10487, [%rd39];
	ld.global.f64 	%fd10486, [%rd40];
	ld.global.f64 	%fd10485, [%rd41];
	ld.global.f64 	%fd10484, [%rd42];
	ld.global.f64 	%fd10483, [%rd43];
	ld.global.f64 	%fd10482, [%rd44];
	ld.global.f64 	%fd10481, [%rd45];
	ld.global.f64 	%fd10480, [%rd46];
	ld.global.f64 	%fd10479, [%rd47];
	ld.global.f64 	%fd10478, [%rd48];
	ld.global.f64 	%fd10477, [%rd49];
	ld.global.f64 	%fd10476, [%rd50];
	ld.global.f64 	%fd10475, [%rd51];
	ld.global.f64 	%fd10474, [%rd52];
	ld.global.f64 	%fd10473, [%rd53];
	ld.global.f64 	%fd10472, [%rd54];
	ld.global.f64 	%fd10471, [%rd55];
	ld.shared.v2.f64 	{%fd3651, %fd3652}, [Bs];
	fma.rn.f64 	%fd3653, %fd10490, %fd3651, 0d0000000000000000;
	ld.shared.v2.f64 	{%fd3654, %fd3655}, [Bs+160];
	fma.rn.f64 	%fd3656, %fd10489, %fd3654, %fd3653;
	ld.shared.v2.f64 	{%fd3657, %fd3658}, [Bs+320];
	fma.rn.f64 	%fd3659, %fd10488, %fd3657, %fd3656;
	ld.shared.v2.f64 	{%fd3660, %fd3661}, [Bs+480];
	fma.rn.f64 	%fd3662, %fd10487, %fd3660, %fd3659;
	ld.shared.v2.f64 	{%fd3663, %fd3664}, [Bs+640];
	fma.rn.f64 	%fd3665, %fd10486, %fd3663, %fd3662;
	ld.shared.v2.f64 	{%fd3666, %fd3667}, [Bs+800];
	fma.rn.f64 	%fd3668, %fd10485, %fd3666, %fd3665;
	ld.shared.v2.f64 	{%fd3669, %fd3670}, [Bs+960];
	fma.rn.f64 	%fd3671, %fd10484, %fd3669, %fd3668;
	ld.shared.v2.f64 	{%fd3672, %fd3673}, [Bs+1120];
	fma.rn.f64 	%fd3674, %fd10483, %fd3672, %fd3671;
	ld.shared.v2.f64 	{%fd3675, %fd3676}, [Bs+1280];
	fma.rn.f64 	%fd3677, %fd10482, %fd3675, %fd3674;
	ld.shared.v2.f64 	{%fd3678, %fd3679}, [Bs+1440];
	fma.rn.f64 	%fd3680, %fd10481, %fd3678, %fd3677;
	ld.shared.v2.f64 	{%fd3681, %fd3682}, [Bs+1600];
	fma.rn.f64 	%fd3683, %fd10480, %fd3681, %fd3680;
	ld.shared.v2.f64 	{%fd3684, %fd3685}, [Bs+1760];
	fma.rn.f64 	%fd3686, %fd10479, %fd3684, %fd3683;
	ld.shared.v2.f64 	{%fd3687, %fd3688}, [Bs+1920];
	fma.rn.f64 	%fd3689, %fd10478, %fd3687, %fd3686;
	ld.shared.v2.f64 	{%fd3690, %fd3691}, [Bs+2080];
	fma.rn.f64 	%fd3692, %fd10477, %fd3690, %fd3689;
	ld.shared.v2.f64 	{%fd3693, %fd3694}, [Bs+2240];
	fma.rn.f64 	%fd3695, %fd10476, %fd3693, %fd3692;
	ld.shared.v2.f64 	{%fd3696, %fd3697}, [Bs+2400];
	fma.rn.f64 	%fd3698, %fd10475, %fd3696, %fd3695;
	ld.shared.v2.f64 	{%fd3699, %fd3700}, [Bs+2560];
	fma.rn.f64 	%fd3701, %fd10474, %fd3699, %fd3698;
	ld.shared.v2.f64 	{%fd3702, %fd3703}, [Bs+2720];
	fma.rn.f64 	%fd3704, %fd10473, %fd3702, %fd3701;
	ld.shared.v2.f64 	{%fd3705, %fd3706}, [Bs+2880];
	fma.rn.f64 	%fd3707, %fd10472, %fd3705, %fd3704;
	ld.shared.v2.f64 	{%fd3708, %fd3709}, [Bs+3040];
	fma.rn.f64 	%fd3710, %fd10471, %fd3708, %fd3707;
	mov.u32 	%r309, _ZZ21cu_mtxmq_integral_211PKdiS0_iPdiiddS0_PbS1_S1_iPlS0_E2Cs;
	mad.lo.s32 	%r310, %r18, 160, %r309;
	st.volatile.shared.f64 	[%r310], %fd3710;
	fma.rn.f64 	%fd3711, %fd10490, %fd3652, 0d0000000000000000;
	fma.rn.f64 	%fd3712, %fd10489, %fd3655, %fd3711;
	fma.rn.f64 	%fd3713, %fd10488, %fd3658, %fd3712;
	fma.rn.f64 	%fd3714, %fd10487, %fd3661, %fd3713;
	fma.rn.f64 	%fd3715, %fd10486, %fd3664, %fd3714;
	fma.rn.f64 	%fd3716, %fd10485, %fd3667, %fd3715;
	fma.rn.f64 	%fd3717, %fd10484, %fd3670, %fd3716;
	fma.rn.f64 	%fd3718, %fd10483, %fd3673, %fd3717;
	fma.rn.f64 	%fd3719, %fd10482, %fd3676, %fd3718;
	fma.rn.f64 	%fd3720, %fd10481, %fd3679, %fd3719;
	fma.rn.f64 	%fd3721, %fd10480, %fd3682, %fd3720;
	fma.rn.f64 	%fd3722, %fd10479, %fd3685, %fd3721;
	fma.rn.f64 	%fd3723, %fd10478, %fd3688, %fd3722;
	fma.rn.f64 	%fd3724, %fd10477, %fd3691, %fd3723;
	fma.rn.f64 	%fd3725, %fd10476, %fd3694, %fd3724;
	fma.rn.f64 	%fd3726, %fd10475, %fd3697, %fd3725;
	fma.rn.f64 	%fd3727, %fd10474, %fd3700, %fd3726;
	fma.rn.f64 	%fd3728, %fd10473, %fd3703, %fd3727;
	fma.rn.f64 	%fd3729, %fd10472, %fd3706, %fd3728;
	fma.rn.f64 	%fd3730, %fd10471, %fd3709, %fd3729;
	st.volatile.shared.f64 	[%r310+8], %fd3730;
	ld.shared.v2.f64 	{%fd3731, %fd3732}, [Bs+16];
	fma.rn.f64 	%fd3733, %fd10490, %fd3731, 0d0000000000000000;
	ld.shared.v2.f64 	{%fd3734, %fd3735}, [Bs+176];
	fma.rn.f64 	%fd3736, %fd10489, %fd3734, %fd3733;
	ld.shared.v2.f64 	{%fd3737, %fd3738}, [Bs+336];
	fma.rn.f64 	%fd3739, %fd10488, %fd3737, %fd3736;
	ld.shared.v2.f64 	{%fd3740, %fd3741}, [Bs+496];
	fma.rn.f64 	%fd3742, %fd10487, %fd3740, %fd3739;
	ld.shared.v2.f64 	{%fd3743, %fd3744}, [Bs+656];
	fma.rn.f64 	%fd3745, %fd10486, %fd3743, %fd3742;
	ld.shared.v2.f64 	{%fd3746, %fd3747}, [Bs+816];
	fma.rn.f64 	%fd3748, %fd10485, %fd3746, %fd3745;
	ld.shared.v2.f64 	{%fd3749, %fd3750}, [Bs+976];
	fma.rn.f64 	%fd3751, %fd10484, %fd3749, %fd3748;
	ld.shared.v2.f64 	{%fd3752, %fd3753}, [Bs+1136];
	fma.rn.f64 	%fd3754, %fd10483, %fd3752, %fd3751;
	ld.shared.v2.f64 	{%fd3755, %fd3756}, [Bs+1296];
	fma.rn.f64 	%fd3757, %fd10482, %fd3755, %fd3754;
	ld.shared.v2.f64 	{%fd3758, %fd3759}, [Bs+1456];
	fma.rn.f64 	%fd3760, %fd10481, %fd3758, %fd3757;
	ld.shared.v2.f64 	{%fd3761, %fd3762}, [Bs+1616];
	fma.rn.f64 	%fd3763, %fd10480, %fd3761, %fd3760;
	ld.shared.v2.f64 	{%fd3764, %fd3765}, [Bs+1776];
	fma.rn.f64 	%fd3766, %fd10479, %fd3764, %fd3763;
	ld.shared.v2.f64 	{%fd3767, %fd3768}, [Bs+1936];
	fma.rn.f64 	%fd3769, %fd10478, %fd3767, %fd3766;
	ld.shared.v2.f64 	{%fd3770, %fd3771}, [Bs+2096];
	fma.rn.f64 	%fd3772, %fd10477, %fd3770, %fd3769;
	ld.shared.v2.f64 	{%fd3773, %fd3774}, [Bs+2256];
	fma.rn.f64 	%fd3775, %fd10476, %fd3773, %fd3772;
	ld.shared.v2.f64 	{%fd3776, %fd3777}, [Bs+2416];
	fma.rn.f64 	%fd3778, %fd10475, %fd3776, %fd3775;
	ld.shared.v2.f64 	{%fd3779, %fd3780}, [Bs+2576];
	fma.rn.f64 	%fd3781, %fd10474, %fd3779, %fd3778;
	ld.shared.v2.f64 	{%fd3782, %fd3783}, [Bs+2736];
	fma.rn.f64 	%fd3784, %fd10473, %fd3782, %fd3781;
	ld.shared.v2.f64 	{%fd3785, %fd3786}, [Bs+2896];
	fma.rn.f64 	%fd3787, %fd10472, %fd3785, %fd3784;
	ld.shared.v2.f64 	{%fd3788, %fd3789}, [Bs+3056];
	fma.rn.f64 	%fd3790, %fd10471, %fd3788, %fd3787;
	st.volatile.shared.f64 	[%r310+16], %fd3790;
	fma.rn.f64 	%fd3791, %fd10490, %fd3732, 0d0000000000000000;
	fma.rn.f64 	%fd3792, %fd10489, %fd3735, %fd3791;
	fma.rn.f64 	%fd3793, %fd10488, %fd3738, %fd3792;
	fma.rn.f64 	%fd3794, %fd10487, %fd3741, %fd3793;
	fma.rn.f64 	%fd3795, %fd10486, %fd3744, %fd3794;
	fma.rn.f64 	%fd3796, %fd10485, %fd3747, %fd3795;
	fma.rn.f64 	%fd3797, %fd10484, %fd3750, %fd3796;
	fma.rn.f64 	%fd3798, %fd10483, %fd3753, %fd3797;
	fma.rn.f64 	%fd3799, %fd10482, %fd3756, %fd3798;
	fma.rn.f64 	%fd3800, %fd10481, %fd3759, %fd3799;
	fma.rn.f64 	%fd3801, %fd10480, %fd3762, %fd3800;
	fma.rn.f64 	%fd3802, %fd10479, %fd3765, %fd3801;
	fma.rn.f64 	%fd3803, %fd10478, %fd3768, %fd3802;
	fma.rn.f64 	%fd3804, %fd10477, %fd3771, %fd3803;
	fma.rn.f64 	%fd3805, %fd10476, %fd3774, %fd3804;
	fma.rn.f64 	%fd3806, %fd10475, %fd3777, %fd3805;
	fma.rn.f64 	%fd3807, %fd10474, %fd3780, %fd3806;
	fma.rn.f64 	%fd3808, %fd10473, %fd3783, %fd3807;
	fma.rn.f64 	%fd3809, %fd10472, %fd3786, %fd3808;
	fma.rn.f64 	%fd3810, %fd10471, %fd3789, %fd3809;
	st.volatile.shared.f64 	[%r310+24], %fd3810;
	ld.shared.v2.f64 	{%fd3811, %fd3812}, [Bs+32];
	fma.rn.f64 	%fd3813, %fd10490, %fd3811, 0d0000000000000000;
	ld.shared.v2.f64 	{%fd3814, %fd3815}, [Bs+192];
	fma.rn.f64 	%fd3816, %fd10489, %fd3814, %fd3813;
	ld.shared.v2.f64 	{%fd3817, %fd3818}, [Bs+352];
	fma.rn.f64 	%fd3819, %fd10488, %fd3817, %fd3816;
	ld.shared.v2.f64 	{%fd3820, %fd3821}, [Bs+512];
	fma.rn.f64 	%fd3822, %fd10487, %fd3820, %fd3819;
	ld.shared.v2.f64 	{%fd3823, %fd3824}, [Bs+672];
	fma.rn.f64 	%fd3825, %fd10486, %fd3823, %fd3822;
	ld.shared.v2.f64 	{%fd3826, %fd3827}, [Bs+832];
	fma.rn.f64 	%fd3828, %fd10485, %fd3826, %fd3825;
	ld.shared.v2.f64 	{%fd3829, %fd3830}, [Bs+992];
	fma.rn.f64 	%fd3831, %fd10484, %fd3829, %fd3828;
	ld.shared.v2.f64 	{%fd3832, %fd3833}, [Bs+1152];
	fma.rn.f64 	%fd3834, %fd10483, %fd3832, %fd3831;
	ld.shared.v2.f64 	{%fd3835, %fd3836}, [Bs+1312];
	fma.rn.f64 	%fd3837, %fd10482, %fd3835, %fd3834;
	ld.shared.v2.f64 	{%fd3838, %fd3839}, [Bs+1472];
	fma.rn.f64 	%fd3840, %fd10481, %fd3838, %fd3837;
	ld.shared.v2.f64 	{%fd3841, %fd3842}, [Bs+1632];
	fma.rn.f64 	%fd3843, %fd10480, %fd3841, %fd3840;
	ld.shared.v2.f64 	{%fd3844, %fd3845}, [Bs+1792];
	fma.rn.f64 	%fd3846, %fd10479, %fd3844, %fd3843;
	ld.shared.v2.f64 	{%fd3847, %fd3848}, [Bs+1952];
	fma.rn.f64 	%fd3849, %fd10478, %fd3847, %fd3846;
	ld.shared.v2.f64 	{%fd3850, %fd3851}, [Bs+2112];
	fma.rn.f64 	%fd3852, %fd10477, %fd3850, %fd3849;
	ld.shared.v2.f64 	{%fd3853, %fd3854}, [Bs+2272];
	fma.rn.f64 	%fd3855, %fd10476, %fd3853, %fd3852;
	ld.shared.v2.f64 	{%fd3856, %fd3857}, [Bs+2432];
	fma.rn.f64 	%fd3858, %fd10475, %fd3856, %fd3855;
	ld.shared.v2.f64 	{%fd3859, %fd3860}, [Bs+2592];
	fma.rn.f64 	%fd3861, %fd10474, %fd3859, %fd3858;
	ld.shared.v2.f64 	{%fd3862, %fd3863}, [Bs+2752];
	fma.rn.f64 	%fd3864, %fd10473, %fd3862, %fd3861;
	ld.shared.v2.f64 	{%fd3865, %fd3866}, [Bs+2912];
	fma.rn.f64 	%fd3867, %fd10472, %fd3865, %fd3864;
	ld.shared.v2.f64 	{%fd3868, %fd3869}, [Bs+3072];
	fma.rn.f64 	%fd3870, %fd10471, %fd3868, %fd3867;
	st.volatile.shared.f64 	[%r310+32], %fd3870;
	fma.rn.f64 	%fd3871, %fd10490, %fd3812, 0d0000000000000000;
	fma.rn.f64 	%fd3872, %fd10489, %fd3815, %fd3871;
	fma.rn.f64 	%fd3873, %fd10488, %fd3818, %fd3872;
	fma.rn.f64 	%fd3874, %fd10487, %fd3821, %fd3873;
	fma.rn.f64 	%fd3875, %fd10486, %fd3824, %fd3874;
	fma.rn.f64 	%fd3876, %fd10485, %fd3827, %fd3875;
	fma.rn.f64 	%fd3877, %fd10484, %fd3830, %fd3876;
	fma.rn.f64 	%fd3878, %fd10483, %fd3833, %fd3877;
	fma.rn.f64 	%fd3879, %fd10482, %fd3836, %fd3878;
	fma.rn.f64 	%fd3880, %fd10481, %fd3839, %fd3879;
	fma.rn.f64 	%fd3881, %fd10480, %fd3842, %fd3880;
	fma.rn.f64 	%fd3882, %fd10479, %fd3845, %fd3881;
	fma.rn.f64 	%fd3883, %fd10478, %fd3848, %fd3882;
	fma.rn.f64 	%fd3884, %fd10477, %fd3851, %fd3883;
	fma.rn.f64 	%fd3885, %fd10476, %fd3854, %fd3884;
	fma.rn.f64 	%fd3886, %fd10475, %fd3857, %fd3885;
	fma.rn.f64 	%fd3887, %fd10474, %fd3860, %fd3886;
	fma.rn.f64 	%fd3888, %fd10473, %fd3863, %fd3887;
	fma.rn.f64 	%fd3889, %fd10472, %fd3866, %fd3888;
	fma.rn.f64 	%fd3890, %fd10471, %fd3869, %fd3889;
	st.volatile.shared.f64 	[%r310+40], %fd3890;
	ld.shared.v2.f64 	{%fd3891, %fd3892}, [Bs+48];
	fma.rn.f64 	%fd3893, %fd10490, %fd3891, 0d0000000000000000;
	ld.shared.v2.f64 	{%fd3894, %fd3895}, [Bs+208];
	fma.rn.f64 	%fd3896, %fd10489, %fd3894, %fd3893;
	ld.shared.v2.f64 	{%fd3897, %fd3898}, [Bs+368];
	fma.rn.f64 	%fd3899, %fd10488, %fd3897, %fd3896;
	ld.shared.v2.f64 	{%fd3900, %fd3901}, [Bs+528];
	fma.rn.f64 	%fd3902, %fd10487, %fd3900, %fd3899;
	ld.shared.v2.f64 	{%fd3903, %fd3904}, [Bs+688];
	fma.rn.f64 	%fd3905, %fd10486, %fd3903, %fd3902;
	ld.shared.v2.f64 	{%fd3906, %fd3907}, [Bs+848];
	fma.rn.f64 	%fd3908, %fd10485, %fd3906, %fd3905;
	ld.shared.v2.f64 	{%fd3909, %fd3910}, [Bs+1008];
	fma.rn.f64 	%fd3911, %fd10484, %fd3909, %fd3908;
	ld.shared.v2.f64 	{%fd3912, %fd3913}, [Bs+1168];
	fma.rn.f64 	%fd3914, %fd10483, %fd3912, %fd3911;
	ld.shared.v2.f64 	{%fd3915, %fd3916}, [Bs+1328];
	fma.rn.f64 	%fd3917, %fd10482, %fd3915, %fd3914;
	ld.shared.v2.f64 	{%fd3918, %fd3919}, [Bs+1488];
	fma.rn.f64 	%fd3920, %fd10481, %fd3918, %fd3917;
	ld.shared.v2.f64 	{%fd3921, %fd3922}, [Bs+1648];
	fma.rn.f64 	%fd3923, %fd10480, %fd3921, %fd3920;
	ld.shared.v2.f64 	{%fd3924, %fd3925}, [Bs+1808];
	fma.rn.f64 	%fd3926, %fd10479, %fd3924, %fd3923;
	ld.shared.v2.f64 	{%fd3927, %fd3928}, [Bs+1968];
	fma.rn.f64 	%fd3929, %fd10478, %fd3927, %fd3926;
	ld.shared.v2.f64 	{%fd3930, %fd3931}, [Bs+2128];
	fma.rn.f64 	%fd3932, %fd10477, %fd3930, %fd3929;
	ld.shared.v2.f64 	{%fd3933, %fd3934}, [Bs+2288];
	fma.rn.f64 	%fd3935, %fd10476, %fd3933, %fd3932;
	ld.shared.v2.f64 	{%fd3936, %fd3937}, [Bs+2448];
	fma.rn.f64 	%fd3938, %fd10475, %fd3936, %fd3935;
	ld.shared.v2.f64 	{%fd3939, %fd3940}, [Bs+2608];
	fma.rn.f64 	%fd3941, %fd10474, %fd3939, %fd3938;
	ld.shared.v2.f64 	{%fd3942, %fd3943}, [Bs+2768];
	fma.rn.f64 	%fd3944, %fd10473, %fd3942, %fd3941;
	ld.shared.v2.f64 	{%fd3945, %fd3946}, [Bs+2928];
	fma.rn.f64 	%fd3947, %fd10472, %fd3945, %fd3944;
	ld.shared.v2.f64 	{%fd3948, %fd3949}, [Bs+3088];
	fma.rn.f64 	%fd3950, %fd10471, %fd3948, %fd3947;
	st.volatile.shared.f64 	[%r310+48], %fd3950;
	fma.rn.f64 	%fd3951, %fd10490, %fd3892, 0d0000000000000000;
	fma.rn.f64 	%fd3952, %fd10489, %fd3895, %fd3951;
	fma.rn.f64 	%fd3953, %fd10488, %fd3898, %fd3952;
	fma.rn.f64 	%fd3954, %fd10487, %fd3901, %fd3953;
	fma.rn.f64 	%fd3955, %fd10486, %fd3904, %fd3954;
	fma.rn.f64 	%fd3956, %fd10485, %fd3907, %fd3955;
	fma.rn.f64 	%fd3957, %fd10484, %fd3910, %fd3956;
	fma.rn.f64 	%fd3958, %fd10483, %fd3913, %fd3957;
	fma.rn.f64 	%fd3959, %fd10482, %fd3916, %fd3958;
	fma.rn.f64 	%fd3960, %fd10481, %fd3919, %fd3959;
	fma.rn.f64 	%fd3961, %fd10480, %fd3922, %fd3960;
	fma.rn.f64 	%fd3962, %fd10479, %fd3925, %fd3961;
	fma.rn.f64 	%fd3963, %fd10478, %fd3928, %fd3962;
	fma.rn.f64 	%fd3964, %fd10477, %fd3931, %fd3963;
	fma.rn.f64 	%fd3965, %fd10476, %fd3934, %fd3964;
	fma.rn.f64 	%fd3966, %fd10475, %fd3937, %fd3965;
	fma.rn.f64 	%fd3967, %fd10474, %fd3940, %fd3966;
	fma.rn.f64 	%fd3968, %fd10473, %fd3943, %fd3967;
	fma.rn.f64 	%fd3969, %fd10472, %fd3946, %fd3968;
	fma.rn.f64 	%fd3970, %fd10471, %fd3949, %fd3969;
	st.volatile.shared.f64 	[%r310+56], %fd3970;
	ld.shared.v2.f64 	{%fd3971, %fd3972}, [Bs+64];
	fma.rn.f64 	%fd3973, %fd10490, %fd3971, 0d0000000000000000;
	ld.shared.v2.f64 	{%fd3974, %fd3975}, [Bs+224];
	fma.rn.f64 	%fd3976, %fd10489, %fd3974, %fd3973;
	ld.shared.v2.f64 	{%fd3977, %fd3978}, [Bs+384];
	fma.rn.f64 	%fd3979, %fd10488, %fd3977, %fd3976;
	ld.shared.v2.f64 	{%fd3980, %fd3981}, [Bs+544];
	fma.rn.f64 	%fd3982, %fd10487, %fd3980, %fd3979;
	ld.shared.v2.f64 	{%fd3983, %fd3984}, [Bs+704];
	fma.rn.f64 	%fd3985, %fd10486, %fd3983, %fd3982;
	ld.shared.v2.f64 	{%fd3986, %fd3987}, [Bs+864];
	fma.rn.f64 	%fd3988, %fd10485, %fd3986, %fd3985;
	ld.shared.v2.f64 	{%fd3989, %fd3990}, [Bs+1024];
	fma.rn.f64 	%fd3991, %fd10484, %fd3989, %fd3988;
	ld.shared.v2.f64 	{%fd3992, %fd3993}, [Bs+1184];
	fma.rn.f64 	%fd3994, %fd10483, %fd3992, %fd3991;
	ld.shared.v2.f64 	{%fd3995, %fd3996}, [Bs+1344];
	fma.rn.f64 	%fd3997, %fd10482, %fd3995, %fd3994;
	ld.shared.v2.f64 	{%fd3998, %fd3999}, [Bs+1504];
	fma.rn.f64 	%fd4000, %fd10481, %fd3998, %fd3997;
	ld.shared.v2.f64 	{%fd4001, %fd4002}, [Bs+1664];
	fma.rn.f64 	%fd4003, %fd10480, %fd4001, %fd4000;
	ld.shared.v2.f64 	{%fd4004, %fd4005}, [Bs+1824];
	fma.rn.f64 	%fd4006, %fd10479, %fd4004, %fd4003;
	ld.shared.v2.f64 	{%fd4007, %fd4008}, [Bs+1984];
	fma.rn.f64 	%fd4009, %fd10478, %fd4007, %fd4006;
	ld.shared.v2.f64 	{%fd4010, %fd4011}, [Bs+2144];
	fma.rn.f64 	%fd4012, %fd10477, %fd4010, %fd4009;
	ld.shared.v2.f64 	{%fd4013, %fd4014}, [Bs+2304];
	fma.rn.f64 	%fd4015, %fd10476, %fd4013, %fd4012;
	ld.shared.v2.f64 	{%fd4016, %fd4017}, [Bs+2464];
	fma.rn.f64 	%fd4018, %fd10475, %fd4016, %fd4015;
	ld.shared.v2.f64 	{%fd4019, %fd4020}, [Bs+2624];
	fma.rn.f64 	%fd4021, %fd10474, %fd4019, %fd4018;
	ld.shared.v2.f64 	{%fd4022, %fd4023}, [Bs+2784];
	fma.rn.f64 	%fd4024, %fd10473, %fd4022, %fd4021;
	ld.shared.v2.f64 	{%fd4025, %fd4026}, [Bs+2944];
	fma.rn.f64 	%fd4027, %fd10472, %fd4025, %fd4024;
	ld.shared.v2.f64 	{%fd4028, %fd4029}, [Bs+3104];
	fma.rn.f64 	%fd4030, %fd10471, %fd4028, %fd4027;
	st.volatile.shared.f64 	[%r310+64], %fd4030;
	fma.rn.f64 	%fd4031, %fd10490, %fd3972, 0d0000000000000000;
	fma.rn.f64 	%fd4032, %fd10489, %fd3975, %fd4031;
	fma.rn.f64 	%fd4033, %fd10488, %fd3978, %fd4032;
	fma.rn.f64 	%fd4034, %fd10487, %fd3981, %fd4033;
	fma.rn.f64 	%fd4035, %fd10486, %fd3984, %fd4034;
	fma.rn.f64 	%fd4036, %fd10485, %fd3987, %fd4035;
	fma.rn.f64 	%fd4037, %fd10484, %fd3990, %fd4036;
	fma.rn.f64 	%fd4038, %fd10483, %fd3993, %fd4037;
	fma.rn.f64 	%fd4039, %fd10482, %fd3996, %fd4038;
	fma.rn.f64 	%fd4040, %fd10481, %fd3999, %fd4039;
	fma.rn.f64 	%fd4041, %fd10480, %fd4002, %fd4040;
	fma.rn.f64 	%fd4042, %fd10479, %fd4005, %fd4041;
	fma.rn.f64 	%fd4043, %fd10478, %fd4008, %fd4042;
	fma.rn.f64 	%fd4044, %fd10477, %fd4011, %fd4043;
	fma.rn.f64 	%fd4045, %fd10476, %fd4014, %fd4044;
	fma.rn.f64 	%fd4046, %fd10475, %fd4017, %fd4045;
	fma.rn.f64 	%fd4047, %fd10474, %fd4020, %fd4046;
	fma.rn.f64 	%fd4048, %fd10473, %fd4023, %fd4047;
	fma.rn.f64 	%fd4049, %fd10472, %fd4026, %fd4048;
	fma.rn.f64 	%fd4050, %fd10471, %fd4029, %fd4049;
	st.volatile.shared.f64 	[%r310+72], %fd4050;
	ld.shared.v2.f64 	{%fd4051, %fd4052}, [Bs+80];
	fma.rn.f64 	%fd4053, %fd10490, %fd4051, 0d0000000000000000;
	ld.shared.v2.f64 	{%fd4054, %fd4055}, [Bs+240];
	fma.rn.f64 	%fd4056, %fd10489, %fd4054, %fd4053;
	ld.shared.v2.f64 	{%fd4057, %fd4058}, [Bs+400];
	fma.rn.f64 	%fd4059, %fd10488, %fd4057, %fd4056;
	ld.shared.v2.f64 	{%fd4060, %fd4061}, [Bs+560];
	fma.rn.f64 	%fd4062, %fd10487, %fd4060, %fd4059;
	ld.shared.v2.f64 	{%fd4063, %fd4064}, [Bs+720];
	fma.rn.f64 	%fd4065, %fd10486, %fd4063, %fd4062;
	ld.shared.v2.f64 	{%fd4066, %fd4067}, [Bs+880];
	fma.rn.f64 	%fd4068, %fd10485, %fd4066, %fd4065;
	ld.shared.v2.f64 	{%fd4069, %fd4070}, [Bs+1040];
	fma.rn.f64 	%fd4071, %fd10484, %fd4069, %fd4068;
	ld.shared.v2.f64 	{%fd4072, %fd4073}, [Bs+1200];
	fma.rn.f64 	%fd4074, %fd10483, %fd4072, %fd4071;
	ld.shared.v2.f64 	{%fd4075, %fd4076}, [Bs+1360];
	fma.rn.f64 	%fd4077, %fd10482, %fd4075, %fd4074;
	ld.shared.v2.f64 	{%fd4078, %fd4079}, [Bs+1520];
	fma.rn.f64 	%fd4080, %fd10481, %fd4078, %fd4077;
	ld.shared.v2.f64 	{%fd4081, %fd4082}, [Bs+1680];
	fma.rn.f64 	%fd4083, %fd10480, %fd4081, %fd4080;
	ld.shared.v2.f64 	{%fd4084, %fd4085}, [Bs+1840];
	fma.rn.f64 	%fd4086, %fd10479, %fd4084, %fd4083;
	ld.shared.v2.f64 	{%fd4087, %fd4088}, [Bs+2000];
	fma.rn.f64 	%fd4089, %fd10478, %fd4087, %fd4086;
	ld.shared.v2.f64 	{%fd4090, %fd4091}, [Bs+2160];
	fma.rn.f64 	%fd4092, %fd10477, %fd4090, %fd4089;
	ld.shared.v2.f64 	{%fd4093, %fd4094}, [Bs+2320];
	fma.rn.f64 	%fd4095, %fd10476, %fd4093, %fd4092;
	ld.shared.v2.f64 	{%fd4096, %fd4097}, [Bs+2480];
	fma.rn.f64 	%fd4098, %fd10475, %fd4096, %fd4095;
	ld.shared.v2.f64 	{%fd4099, %fd4100}, [Bs+2640];
	fma.rn.f64 	%fd4101, %fd10474, %fd4099, %fd4098;
	ld.shared.v2.f64 	{%fd4102, %fd4103}, [Bs+2800];
	fma.rn.f64 	%fd4104, %fd10473, %fd4102, %fd4101;
	ld.shared.v2.f64 	{%fd4105, %fd4106}, [Bs+2960];
	fma.rn.f64 	%fd4107, %fd10472, %fd4105, %fd4104;
	ld.shared.v2.f64 	{%fd4108, %fd4109}, [Bs+3120];
	fma.rn.f64 	%fd4110, %fd10471, %fd4108, %fd4107;
	st.volatile.shared.f64 	[%r310+80], %fd4110;
	fma.rn.f64 	%fd4111, %fd10490, %fd4052, 0d0000000000000000;
	fma.rn.f64 	%fd4112, %fd10489, %fd4055, %fd4111;
	fma.rn.f64 	%fd4113, %fd10488, %fd4058, %fd4112;
	fma.rn.f64 	%fd4114, %fd10487, %fd4061, %fd4113;
	fma.rn.f64 	%fd4115, %fd10486, %fd4064, %fd4114;
	fma.rn.f64 	%fd4116, %fd10485, %fd4067, %fd4115;
	fma.rn.f64 	%fd4117, %fd10484, %fd4070, %fd4116;
	fma.rn.f64 	%fd4118, %fd10483, %fd4073, %fd4117;
	fma.rn.f64 	%fd4119, %fd10482, %fd4076, %fd4118;
	fma.rn.f64 	%fd4120, %fd10481, %fd4079, %fd4119;
	fma.rn.f64 	%fd4121, %fd10480, %fd4082, %fd4120;
	fma.rn.f64 	%fd4122, %fd10479, %fd4085, %fd4121;
	fma.rn.f64 	%fd4123, %fd10478, %fd4088, %fd4122;
	fma.rn.f64 	%fd4124, %fd10477, %fd4091, %fd4123;
	fma.rn.f64 	%fd4125, %fd10476, %fd4094, %fd4124;
	fma.rn.f64 	%fd4126, %fd10475, %fd4097, %fd4125;
	fma.rn.f64 	%fd4127, %fd10474, %fd4100, %fd4126;
	fma.rn.f64 	%fd4128, %fd10473, %fd4103, %fd4127;
	fma.rn.f64 	%fd4129, %fd10472, %fd4106, %fd4128;
	fma.rn.f64 	%fd4130, %fd10471, %fd4109, %fd4129;
	st.volatile.shared.f64 	[%r310+88], %fd4130;
	ld.shared.v2.f64 	{%fd4131, %fd4132}, [Bs+96];
	fma.rn.f64 	%fd4133, %fd10490, %fd4131, 0d0000000000000000;
	ld.shared.v2.f64 	{%fd4134, %fd4135}, [Bs+256];
	fma.rn.f64 	%fd4136, %fd10489, %fd4134, %fd4133;
	ld.shared.v2.f64 	{%fd4137, %fd4138}, [Bs+416];
	fma.rn.f64 	%fd4139, %fd10488, %fd4137, %fd4136;
	ld.shared.v2.f64 	{%fd4140, %fd4141}, [Bs+576];
	fma.rn.f64 	%fd4142, %fd10487, %fd4140, %fd4139;
	ld.shared.v2.f64 	{%fd4143, %fd4144}, [Bs+736];
	fma.rn.f64 	%fd4145, %fd10486, %fd4143, %fd4142;
	ld.shared.v2.f64 	{%fd4146, %fd4147}, [Bs+896];
	fma.rn.f64 	%fd4148, %fd10485, %fd4146, %fd4145;
	ld.shared.v2.f64 	{%fd4149, %fd4150}, [Bs+1056];
	fma.rn.f64 	%fd4151, %fd10484, %fd4149, %fd4148;
	ld.shared.v2.f64 	{%fd4152, %fd4153}, [Bs+1216];
	fma.rn.f64 	%fd4154, %fd10483, %fd4152, %fd4151;
	ld.shared.v2.f64 	{%fd4155, %fd4156}, [Bs+1376];
	fma.rn.f64 	%fd4157, %fd10482, %fd4155, %fd4154;
	ld.shared.v2.f64 	{%fd4158, %fd4159}, [Bs+1536];
	fma.rn.f64 	%fd4160, %fd10481, %fd4158, %fd4157;
	ld.shared.v2.f64 	{%fd4161, %fd4162}, [Bs+1696];
	fma.rn.f64 	%fd4163, %fd10480, %fd4161, %fd4160;
	ld.shared.v2.f64 	{%fd4164, %fd4165}, [Bs+1856];
	fma.rn.f64 	%fd4166, %fd10479, %fd4164, %fd4163;
	ld.shared.v2.f64 	{%fd4167, %fd4168}, [Bs+2016];
	fma.rn.f64 	%fd4169, %fd10478, %fd4167, %fd4166;
	ld.shared.v2.f64 	{%fd4170, %fd4171}, [Bs+2176];
	fma.rn.f64 	%fd4172, %fd10477, %fd4170, %fd4169;
	ld.shared.v2.f64 	{%fd4173, %fd4174}, [Bs+2336];
	fma.rn.f64 	%fd4175, %fd10476, %fd4173, %fd4172;
	ld.shared.v2.f64 	{%fd4176, %fd4177}, [Bs+2496];
	fma.rn.f64 	%fd4178, %fd10475, %fd4176, %fd4175;
	ld.shared.v2.f64 	{%fd4179, %fd4180}, [Bs+2656];
	fma.rn.f64 	%fd4181, %fd10474, %fd4179, %fd4178;
	ld.shared.v2.f64 	{%fd4182, %fd4183}, [Bs+2816];
	fma.rn.f64 	%fd4184, %fd10473, %fd4182, %fd4181;
	ld.shared.v2.f64 	{%fd4185, %fd4186}, [Bs+2976];
	fma.rn.f64 	%fd4187, %fd10472, %fd4185, %fd4184;
	ld.shared.v2.f64 	{%fd4188, %fd4189}, [Bs+3136];
	fma.rn.f64 	%fd4190, %fd10471, %fd4188, %fd4187;
	st.volatile.shared.f64 	[%r310+96], %fd4190;
	fma.rn.f64 	%fd4191, %fd10490, %fd4132, 0d0000000000000000;
	fma.rn.f64 	%fd4192, %fd10489, %fd4135, %fd4191;
	fma.rn.f64 	%fd4193, %fd10488, %fd4138, %fd4192;
	fma.rn.f64 	%fd4194, %fd10487, %fd4141, %fd4193;
	fma.rn.f64 	%fd4195, %fd10486, %fd4144, %fd4194;
	fma.rn.f64 	%fd4196, %fd10485, %fd4147, %fd4195;
	fma.rn.f64 	%fd4197, %fd10484, %fd4150, %fd4196;
	fma.rn.f64 	%fd4198, %fd10483, %fd4153, %fd4197;
	fma.rn.f64 	%fd4199, %fd10482, %fd4156, %fd4198;
	fma.rn.f64 	%fd4200, %fd10481, %fd4159, %fd4199;
	fma.rn.f64 	%fd4201, %fd10480, %fd4162, %fd4200;
	fma.rn.f64 	%fd4202, %fd10479, %fd4165, %fd4201;
	fma.rn.f64 	%fd4203, %fd10478, %fd4168, %fd4202;
	fma.rn.f64 	%fd4204, %fd10477, %fd4171, %fd4203;
	fma.rn.f64 	%fd4205, %fd10476, %fd4174, %fd4204;
	fma.rn.f64 	%fd4206, %fd10475, %fd4177, %fd4205;
	fma.rn.f64 	%fd4207, %fd10474, %fd4180, %fd4206;
	fma.rn.f64 	%fd4208, %fd10473, %fd4183, %fd4207;
	fma.rn.f64 	%fd4209, %fd10472, %fd4186, %fd4208;
	fma.rn.f64 	%fd4210, %fd10471, %fd4189, %fd4209;
	st.volatile.shared.f64 	[%r310+104], %fd4210;
	ld.shared.v2.f64 	{%fd4211, %fd4212}, [Bs+112];
	fma.rn.f64 	%fd4213, %fd10490, %fd4211, 0d0000000000000000;
	ld.shared.v2.f64 	{%fd4214, %fd4215}, [Bs+272];
	fma.rn.f64 	%fd4216, %fd10489, %fd4214, %fd4213;
	ld.shared.v2.f64 	{%fd4217, %fd4218}, [Bs+432];
	fma.rn.f64 	%fd4219, %fd10488, %fd4217, %fd4216;
	ld.shared.v2.f64 	{%fd4220, %fd4221}, [Bs+592];
	fma.rn.f64 	%fd4222, %fd10487, %fd4220, %fd4219;
	ld.shared.v2.f64 	{%fd4223, %fd4224}, [Bs+752];
	fma.rn.f64 	%fd4225, %fd10486, %fd4223, %fd4222;
	ld.shared.v2.f64 	{%fd4226, %fd4227}, [Bs+912];
	fma.rn.f64 	%fd4228, %fd10485, %fd4226, %fd4225;
	ld.shared.v2.f64 	{%fd4229, %fd4230}, [Bs+1072];
	fma.rn.f64 	%fd4231, %fd10484, %fd4229, %fd4228;
	ld.shared.v2.f64 	{%fd4232, %fd4233}, [Bs+1232];
	fma.rn.f64 	%fd4234, %fd10483, %fd4232, %fd4231;
	ld.shared.v2.f64 	{%fd4235, %fd4236}, [Bs+1392];
	fma.rn.f64 	%fd4237, %fd10482, %fd4235, %fd4234;
	ld.shared.v2.f64 	{%fd4238, %fd4239}, [Bs+1552];
	fma.rn.f64 	%fd4240, %fd10481, %fd4238, %fd4237;
	ld.shared.v2.f64 	{%fd4241, %fd4242}, [Bs+1712];
	fma.rn.f64 	%fd4243, %fd10480, %fd4241, %fd4240;
	ld.shared.v2.f64 	{%fd4244, %fd4245}, [Bs+1872];
	fma.rn.f64 	%fd4246, %fd10479, %fd4244, %fd4243;
	ld.shared.v2.f64 	{%fd4247, %fd4248}, [Bs+2032];
	fma.rn.f64 	%fd4249, %fd10478, %fd4247, %fd4246;
	ld.shared.v2.f64 	{%fd4250, %fd4251}, [Bs+2192];
	fma.rn.f64 	%fd4252, %fd10477, %fd4250, %fd4249;
	ld.shared.v2.f64 	{%fd4253, %fd4254}, [Bs+2352];
	fma.rn.f64 	%fd4255, %fd10476, %fd4253, %fd4252;
	ld.shared.v2.f64 	{%fd4256, %fd4257}, [Bs+2512];
	fma.rn.f64 	%fd4258, %fd10475, %fd4256, %fd4255;
	ld.shared.v2.f64 	{%fd4259, %fd4260}, [Bs+2672];
	fma.rn.f64 	%fd4261, %fd10474, %fd4259, %fd4258;
	ld.shared.v2.f64 	{%fd4262, %fd4263}, [Bs+2832];
	fma.rn.f64 	%fd4264, %fd10473, %fd4262, %fd4261;
	ld.shared.v2.f64 	{%fd4265, %fd4266}, [Bs+2992];
	fma.rn.f64 	%fd4267, %fd10472, %fd4265, %fd4264;
	ld.shared.v2.f64 	{%fd4268, %fd4269}, [Bs+3152];
	fma.rn.f64 	%fd4270, %fd10471, %fd4268, %fd4267;
	st.volatile.shared.f64 	[%r310+112], %fd4270;
	fma.rn.f64 	%fd4271, %fd10490, %fd4212, 0d0000000000000000;
	fma.rn.f64 	%fd4272, %fd10489, %fd4215, %fd4271;
	fma.rn.f64 	%fd4273, %fd10488, %fd4218, %fd4272;
	fma.rn.f64 	%fd4274, %fd10487, %fd4221, %fd4273;
	fma.rn.f64 	%fd4275, %fd10486, %fd4224, %fd4274;
	fma.rn.f64 	%fd4276, %fd10485, %fd4227, %fd4275;
	fma.rn.f64 	%fd4277, %fd10484, %fd4230, %fd4276;
	fma.rn.f64 	%fd4278, %fd10483, %fd4233, %fd4277;
	fma.rn.f64 	%fd4279, %fd10482, %fd4236, %fd4278;
	fma.rn.f64 	%fd4280, %fd10481, %fd4239, %fd4279;
	fma.rn.f64 	%fd4281, %fd10480, %fd4242, %fd4280;
	fma.rn.f64 	%fd4282, %fd10479, %fd4245, %fd4281;
	fma.rn.f64 	%fd4283, %fd10478, %fd4248, %fd4282;
	fma.rn.f64 	%fd4284, %fd10477, %fd4251, %fd4283;
	fma.rn.f64 	%fd4285, %fd10476, %fd4254, %fd4284;
	fma.rn.f64 	%fd4286, %fd10475, %fd4257, %fd4285;
	fma.rn.f64 	%fd4287, %fd10474, %fd4260, %fd4286;
	fma.rn.f64 	%fd4288, %fd10473, %fd4263, %fd4287;
	fma.rn.f64 	%fd4289, %fd10472, %fd4266, %fd4288;
	fma.rn.f64 	%fd4290, %fd10471, %fd4269, %fd4289;
	st.volatile.shared.f64 	[%r310+120], %fd4290;
	ld.shared.v2.f64 	{%fd4291, %fd4292}, [Bs+128];
	fma.rn.f64 	%fd4293, %fd10490, %fd4291, 0d0000000000000000;
	ld.shared.v2.f64 	{%fd4294, %fd4295}, [Bs+288];
	fma.rn.f64 	%fd4296, %fd10489, %fd4294, %fd4293;
	ld.shared.v2.f64 	{%fd4297, %fd4298}, [Bs+448];
	fma.rn.f64 	%fd4299, %fd10488, %fd4297, %fd4296;
	ld.shared.v2.f64 	{%fd4300, %fd4301}, [Bs+608];
	fma.rn.f64 	%fd4302, %fd10487, %fd4300, %fd4299;
	ld.shared.v2.f64 	{%fd4303, %fd4304}, [Bs+768];
	fma.rn.f64 	%fd4305, %fd10486, %fd4303, %fd4302;
	ld.shared.v2.f64 	{%fd4306, %fd4307}, [Bs+928];
	fma.rn.f64 	%fd4308, %fd10485, %fd4306, %fd4305;
	ld.shared.v2.f64 	{%fd4309, %fd4310}, [Bs+1088];
	fma.rn.f64 	%fd4311, %fd10484, %fd4309, %fd4308;
	ld.shared.v2.f64 	{%fd4312, %fd4313}, [Bs+1248];
	fma.rn.f64 	%fd4314, %fd10483, %fd4312, %fd4311;
	ld.shared.v2.f64 	{%fd4315, %fd4316}, [Bs+1408];
	fma.rn.f64 	%fd4317, %fd10482, %fd4315, %fd4314;
	ld.shared.v2.f64 	{%fd4318, %fd4319}, [Bs+1568];
	fma.rn.f64 	%fd4320, %fd10481, %fd4318, %fd4317;
	ld.shared.v2.f64 	{%fd4321, %fd4322}, [Bs+1728];
	fma.rn.f64 	%fd4323, %fd10480, %fd4321, %fd4320;
	ld.shared.v2.f64 	{%fd4324, %fd4325}, [Bs+1888];
	fma.rn.f64 	%fd4326, %fd10479, %fd4324, %fd4323;
	ld.shared.v2.f64 	{%fd4327, %fd4328}, [Bs+2048];
	fma.rn.f64 	%fd4329, %fd10478, %fd4327, %fd4326;
	ld.shared.v2.f64 	{%fd4330, %fd4331}, [Bs+2208];
	fma.rn.f64 	%fd4332, %fd10477, %fd4330, %fd4329;
	ld.shared.v2.f64 	{%fd4333, %fd4334}, [Bs+2368];
	fma.rn.f64 	%fd4335, %fd10476, %fd4333, %fd4332;
	ld.shared.v2.f64 	{%fd4336, %fd4337}, [Bs+2528];
	fma.rn.f64 	%fd4338, %fd10475, %fd4336, %fd4335;
	ld.shared.v2.f64 	{%fd4339, %fd4340}, [Bs+2688];
	fma.rn.f64 	%fd4341, %fd10474, %fd4339, %fd4338;
	ld.shared.v2.f64 	{%fd4342, %fd4343}, [Bs+2848];
	fma.rn.f64 	%fd4344, %fd10473, %fd4342, %fd4341;
	ld.shared.v2.f64 	{%fd4345, %fd4346}, [Bs+3008];
	fma.rn.f64 	%fd4347, %fd10472, %fd4345, %fd4344;
	ld.shared.v2.f64 	{%fd4348, %fd4349}, [Bs+3168];
	fma.rn.f64 	%fd4350, %fd10471, %fd4348, %fd4347;
	st.volatile.shared.f64 	[%r310+128], %fd4350;
	fma.rn.f64 	%fd4351, %fd10490, %fd4292, 0d0000000000000000;
	fma.rn.f64 	%fd4352, %fd10489, %fd4295, %fd4351;
	fma.rn.f64 	%fd4353, %fd10488, %fd4298, %fd4352;
	fma.rn.f64 	%fd4354, %fd10487, %fd4301, %fd4353;
	fma.rn.f64 	%fd4355, %fd10486, %fd4304, %fd4354;
	fma.rn.f64 	%fd4356, %fd10485, %fd4307, %fd4355;
	fma.rn.f64 	%fd4357, %fd10484, %fd4310, %fd4356;
	fma.rn.f64 	%fd4358, %fd10483, %fd4313, %fd4357;
	fma.rn.f64 	%fd4359, %fd10482, %fd4316, %fd4358;
	fma.rn.f64 	%fd4360, %fd10481, %fd4319, %fd4359;
	fma.rn.f64 	%fd4361, %fd10480, %fd4322, %fd4360;
	fma.rn.f64 	%fd4362, %fd10479, %fd4325, %fd4361;
	fma.rn.f64 	%fd4363, %fd10478, %fd4328, %fd4362;
	fma.rn.f64 	%fd4364, %fd10477, %fd4331, %fd4363;
	fma.rn.f64 	%fd4365, %fd10476, %fd4334, %fd4364;
	fma.rn.f64 	%fd4366, %fd10475, %fd4337, %fd4365;
	fma.rn.f64 	%fd4367, %fd10474, %fd4340, %fd4366;
	fma.rn.f64 	%fd4368, %fd10473, %fd4343, %fd4367;
	fma.rn.f64 	%fd4369, %fd10472, %fd4346, %fd4368;
	fma.rn.f64 	%fd4370, %fd10471, %fd4349, %fd4369;
	st.volatile.shared.f64 	[%r310+136], %fd4370;
	ld.shared.v2.f64 	{%fd4371, %fd4372}, [Bs+144];
	fma.rn.f64 	%fd4373, %fd10490, %fd4371, 0d0000000000000000;
	ld.shared.v2.f64 	{%fd4374, %fd4375}, [Bs+304];
	fma.rn.f64 	%fd4376, %fd10489, %fd4374, %fd4373;
	ld.shared.v2.f64 	{%fd4377, %fd4378}, [Bs+464];
	fma.rn.f64 	%fd4379, %fd10488, %fd4377, %fd4376;
	ld.shared.v2.f64 	{%fd4380, %fd4381}, [Bs+624];
	fma.rn.f64 	%fd4382, %fd10487, %fd4380, %fd4379;
	ld.shared.v2.f64 	{%fd4383, %fd4384}, [Bs+784];
	fma.rn.f64 	%fd4385, %fd10486, %fd4383, %fd4382;
	ld.shared.v2.f64 	{%fd4386, %fd4387}, [Bs+944];
	fma.rn.f64 	%fd4388, %fd10485, %fd4386, %fd4385;
	ld.shared.v2.f64 	{%fd4389, %fd4390}, [Bs+1104];
	fma.rn.f64 	%fd4391, %fd10484, %fd4389, %fd4388;
	ld.shared.v2.f64 	{%fd4392, %fd4393}, [Bs+1264];
	fma.rn.f64 	%fd4394, %fd10483, %fd4392, %fd4391;
	ld.shared.v2.f64 	{%fd4395, %fd4396}, [Bs+1424];
	fma.rn.f64 	%fd4397, %fd10482, %fd4395, %fd4394;
	ld.shared.v2.f64 	{%fd4398, %fd4399}, [Bs+1584];
	fma.rn.f64 	%fd4400, %fd10481, %fd4398, %fd4397;
	ld.shared.v2.f64 	{%fd4401, %fd4402}, [Bs+1744];
	fma.rn.f64 	%fd4403, %fd10480, %fd4401, %fd4400;
	ld.shared.v2.f64 	{%fd4404, %fd4405}, [Bs+1904];
	fma.rn.f64 	%fd4406, %fd10479, %fd4404, %fd4403;
	ld.shared.v2.f64 	{%fd4407, %fd4408}, [Bs+2064];
	fma.rn.f64 	%fd4409, %fd10478, %fd4407, %fd4406;
	ld.shared.v2.f64 	{%fd4410, %fd4411}, [Bs+2224];
	fma.rn.f64 	%fd4412, %fd10477, %fd4410, %fd4409;
	ld.shared.v2.f64 	{%fd4413, %fd4414}, [Bs+2384];
	fma.rn.f64 	%fd4415, %fd10476, %fd4413, %fd4412;
	ld.shared.v2.f64 	{%fd4416, %fd4417}, [Bs+2544];
	fma.rn.f64 	%fd4418, %fd10475, %fd4416, %fd4415;
	ld.shared.v2.f64 	{%fd4419, %fd4420}, [Bs+2704];
	fma.rn.f64 	%fd4421, %fd10474, %fd4419, %fd4418;
	ld.shared.v2.f64 	{%fd4422, %fd4423}, [Bs+2864];
	fma.rn.f64 	%fd4424, %fd10473, %fd4422, %fd4421;
	ld.shared.v2.f64 	{%fd4425, %fd4426}, [Bs+3024];
	fma.rn.f64 	%fd4427, %fd10472, %fd4425, %fd4424;
	ld.shared.v2.f64 	{%fd4428, %fd4429}, [Bs+3184];
	fma.rn.f64 	%fd4430, %fd10471, %fd4428, %fd4427;
	st.volatile.shared.f64 	[%r310+144], %fd4430;
	fma.rn.f64 	%fd4431, %fd10490, %fd4372, 0d0000000000000000;
	fma.rn.f64 	%fd4432, %fd10489, %fd4375, %fd4431;
	fma.rn.f64 	%fd4433, %fd10488, %fd4378, %fd4432;
	fma.rn.f64 	%fd4434, %fd10487, %fd4381, %fd4433;
	fma.rn.f64 	%fd4435, %fd10486, %fd4384, %fd4434;
	fma.rn.f64 	%fd4436, %fd10485, %fd4387, %fd4435;
	fma.rn.f64 	%fd4437, %fd10484, %fd4390, %fd4436;
	fma.rn.f64 	%fd4438, %fd10483, %fd4393, %fd4437;
	fma.rn.f64 	%fd4439, %fd10482, %fd4396, %fd4438;
	fma.rn.f64 	%fd4440, %fd10481, %fd4399, %fd4439;
	fma.rn.f64 	%fd4441, %fd10480, %fd4402, %fd4440;
	fma.rn.f64 	%fd4442, %fd10479, %fd4405, %fd4441;
	fma.rn.f64 	%fd4443, %fd10478, %fd4408, %fd4442;
	fma.rn.f64 	%fd4444, %fd10477, %fd4411, %fd4443;
	fma.rn.f64 	%fd4445, %fd10476, %fd4414, %fd4444;
	fma.rn.f64 	%fd4446, %fd10475, %fd4417, %fd4445;
	fma.rn.f64 	%fd4447, %fd10474, %fd4420, %fd4446;
	fma.rn.f64 	%fd4448, %fd10473, %fd4423, %fd4447;
	fma.rn.f64 	%fd4449, %fd10472, %fd4426, %fd4448;
	fma.rn.f64 	%fd4450, %fd10471, %fd4429, %fd4449;
	st.volatile.shared.f64 	[%r310+152], %fd4450;
	bar.sync 	0;
	@%p61 bra 	$L__BB37_117;
	ld.param.u64 	%rd838, [_Z21cu_mtxmq_integral_211PKdiS0_iPdiiddS0_PbS1_S1_iPlS0__param_4];
	ld.param.u32 	%r701, [_Z21cu_mtxmq_integral_211PKdiS0_iPdiiddS0_PbS1_S1_iPlS0__param_1];
	cvta.to.global.u64 	%rd402, %rd838;
	mov.u32 	%r311, %ctaid.x;
	mad.lo.s32 	%r312, %r311, 200, %r18;
	add.s32 	%r313, %r312, 128;
	mul.wide.u32 	%rd403, %r313, 8;
	add.s64 	%rd404, %rd402, %rd403;
	ld.global.f64 	%fd10490, [%rd404];
	add.s32 	%r314, %r313, %r701;
	mul.wide.u32 	%rd405, %r314, 8;
	add.s64 	%rd406, %rd402, %rd405;
	ld.global.f64 	%fd10489, [%rd406];
	ld.global.f64 	%fd10488, [%rd56];
	ld.global.f64 	%fd10487, [%rd57];
	ld.global.f64 	%fd10486, [%rd58];
	ld.global.f64 	%fd10485, [%rd59];
	ld.global.f64 	%fd10484, [%rd60];
	ld.global.f64 	%fd10483, [%rd61];
	ld.global.f64 	%fd10482, [%rd62];
	ld.global.f64 	%fd10481, [%rd63];
	ld.global.f64 	%fd10480, [%rd64];
	ld.global.f64 	%fd10479, [%rd65];
	ld.global.f64 	%fd10478, [%rd66];
	ld.global.f64 	%fd10477, [%rd67];
	ld.global.f64 	%fd10476, [%rd68];
	ld.global.f64 	%fd10475, [%rd69];
	ld.global.f64 	%fd10474, [%rd70];
	ld.global.f64 	%fd10473, [%rd71];
	ld.global.f64 	%fd10472, [%rd72];
	ld.global.f64 	%fd10471, [%rd73];
$L__BB37_117:
	setp.ne.s32 	%p62, %r18, 0;
	bar.sync 	0;
	bar.sync 	0;
	@%p62 bra 	$L__BB37_120;
	ld.param.u32 	%r724, [_Z21cu_mtxmq_integral_211PKdiS0_iPdiiddS0_PbS1_S1_iPlS0__param_6];
	mul.wide.s32 	%rd407, %r724, 4;
	mov.u64 	%rd408, count;
	add.s64 	%rd78, %rd408, %rd407;
	atom.global.add.u32 	%r315, [%rd78], 1;
$L__BB37_119:
	ld.volatile.global.u32 	%r316, [%rd78];
	setp.lt.s32 	%p63, %r316, 15;
	@%p63 bra 	$L__BB37_119;
$L__BB37_120:
	bar.sync 	0;
	mov.u32 	%r317, _ZZ21cu_mtxmq_integral_211PKdiS0_iPdiiddS0_PbS1_S1_iPlS0_E5doitS;
	add.s32 	%r318, %r317, %r736;
	ld.volatile.shared.u8 	%rs2, [%r318];
	setp.ne.s16 	%p64, %rs2, 0;
	@%p64 bra 	$L__BB37_122;
	shl.b32 	%r344, %r18, 3;
	mov.u32 	%r345, _ZZ21cu_mtxmq_integral_211PKdiS0_iPdiiddS0_PbS1_S1_iPlS0_E7resultS;
	add.s32 	%r346, %r345, %r344;
	mad.lo.s32 	%r347, %r18, 152, %r346;
	ld.shared.f64 	%fd4471, [%r347];
	mov.u32 	%r348, _ZZ21cu_mtxmq_integral_211PKdiS0_iPdiiddS0_PbS1_S1_iPlS0_E2Cs;
	mad.lo.s32 	%r349, %r18, 160, %r348;
	ld.volatile.shared.f64 	%fd4472, [%r349];
	shl.b32 	%r350, %r736, 3;
	mov.u32 	%r351, _ZZ21cu_mtxmq_integral_211PKdiS0_iPdiiddS0_PbS1_S1_iPlS0_E6mufacS;
	add.s32 	%r352, %r351, %r350;
	ld.volatile.shared.f64 	%fd4473, [%r352];
	fma.rn.f64 	%fd4474, %fd4472, %fd4473, %fd4471;
	st.shared.f64 	[%r347], %fd4474;
	ld.shared.f64 	%fd4475, [%r347+8];
	ld.volatile.shared.f64 	%fd4476, [%r349+8];
	ld.volatile.shared.f64 	%fd4477, [%r352];
	fma.rn.f64 	%fd4478, %fd4476, %fd4477, %fd4475;
	st.shared.f64 	[%r347+8], %fd4478;
	ld.shared.f64 	%fd4479, [%r347+16];
	ld.volatile.shared.f64 	%fd4480, [%r349+16];
	ld.volatile.shared.f64 	%fd4481, [%r352];
	fma.rn.f64 	%fd4482, %fd4480, %fd4481, %fd4479;
	st.shared.f64 	[%r347+16], %fd4482;
	ld.shared.f64 	%fd4483, [%r347+24];
	ld.volatile.shared.f64 	%fd4484, [%r349+24];
	ld.volatile.shared.f64 	%fd4485, [%r352];
	fma.rn.f64 	%fd4486, %fd4484, %fd4485, %fd4483;
	st.shared.f64 	[%r347+24], %fd4486;
	ld.shared.f64 	%fd4487, [%r347+32];
	ld.volatile.shared.f64 	%fd4488, [%r349+32];
	ld.volatile.shared.f64 	%fd4489, [%r352];
	fma.rn.f64 	%fd4490, %fd4488, %fd4489, %fd4487;
	st.shared.f64 	[%r347+32], %fd4490;
	ld.shared.f64 	%fd4491, [%r347+40];
	ld.volatile.shared.f64 	%fd4492, [%r349+40];
	ld.volatile.shared.f64 	%fd4493, [%r352];
	fma.rn.f64 	%fd4494, %fd4492, %fd4493, %fd4491;
	st.shared.f64 	[%r347+40], %fd4494;
	ld.shared.f64 	%fd4495, [%r347+48];
	ld.volatile.shared.f64 	%fd4496, [%r349+48];
	ld.volatile.shared.f64 	%fd4497, [%r352];
	fma.rn.f64 	%fd4498, %fd4496, %fd4497, %fd4495;
	st.shared.f64 	[%r347+48], %fd4498;
	ld.shared.f64 	%fd4499, [%r347+56];
	ld.volatile.shared.f64 	%fd4500, [%r349+56];
	ld.volatile.shared.f64 	%fd4501, [%r352];
	fma.rn.f64 	%fd4502, %fd4500, %fd4501, %fd4499;
	st.shared.f64 	[%r347+56], %fd4502;
	ld.shared.f64 	%fd4503, [%r347+64];
	ld.volatile.shared.f64 	%fd4504, [%r349+64];
	ld.volatile.shared.f64 	%fd4505, [%r352];
	fma.rn.f64 	%fd4506, %fd4504, %fd4505, %fd4503;
	st.shared.f64 	[%r347+64], %fd4506;
	ld.shared.f64 	%fd4507, [%r347+72];
	ld.volatile.shared.f64 	%fd4508, [%r349+72];
	ld.volatile.shared.f64 	%fd4509, [%r352];
	fma.rn.f64 	%fd4510, %fd4508, %fd4509, %fd4507;
	st.shared.f64 	[%r347+72], %fd4510;
	ld.shared.f64 	%fd4511, [%r347+80];
	ld.volatile.shared.f64 	%fd4512, [%r349+80];
	ld.volatile.shared.f64 	%fd4513, [%r352];
	fma.rn.f64 	%fd4514, %fd4512, %fd4513, %fd4511;
	st.shared.f64 	[%r347+80], %fd4514;
	ld.shared.f64 	%fd4515, [%r347+88];
	ld.volatile.shared.f64 	%fd4516, [%r349+88];
	ld.volatile.shared.f64 	%fd4517, [%r352];
	fma.rn.f64 	%fd4518, %fd4516, %fd4517, %fd4515;
	st.shared.f64 	[%r347+88], %fd4518;
	ld.shared.f64 	%fd4519, [%r347+96];
	ld.volatile.shared.f64 	%fd4520, [%r349+96];
	ld.volatile.shared.f64 	%fd4521, [%r352];
	fma.rn.f64 	%fd4522, %fd4520, %fd4521, %fd4519;
	st.shared.f64 	[%r347+96], %fd4522;
	ld.shared.f64 	%fd4523, [%r347+104];
	ld.volatile.shared.f64 	%fd4524, [%r349+104];
	ld.volatile.shared.f64 	%fd4525, [%r352];
	fma.rn.f64 	%fd4526, %fd4524, %fd4525, %fd4523;
	st.shared.f64 	[%r347+104], %fd4526;
	ld.shared.f64 	%fd4527, [%r347+112];
	ld.volatile.shared.f64 	%fd4528, [%r349+112];
	ld.volatile.shared.f64 	%fd4529, [%r352];
	fma.rn.f64 	%fd4530, %fd4528, %fd4529, %fd4527;
	st.shared.f64 	[%r347+112], %fd4530;
	ld.shared.f64 	%fd4531, [%r347+120];
	ld.volatile.shared.f64 	%fd4532, [%r349+120];
	ld.volatile.shared.f64 	%fd4533, [%r352];
	fma.rn.f64 	%fd4534, %fd4532, %fd4533, %fd4531;
	st.shared.f64 	[%r347+120], %fd4534;
	ld.shared.f64 	%fd4535, [%r347+128];
	ld.volatile.shared.f64 	%fd4536, [%r349+128];
	ld.volatile.shared.f64 	%fd4537, [%r352];
	fma.rn.f64 	%fd4538, %fd4536, %fd4537, %fd4535;
	st.shared.f64 	[%r347+128], %fd4538;
	ld.shared.f64 	%fd4539, [%r347+136];
	ld.volatile.shared.f64 	%fd4540, [%r349+136];
	ld.volatile.shared.f64 	%fd4541, [%r352];
	fma.rn.f64 	%fd4542, %fd4540, %fd4541, %fd4539;
	st.shared.f64 	[%r347+136], %fd4542;
	ld.shared.f64 	%fd4543, [%r347+144];
	ld.volatile.shared.f64 	%fd4544, [%r349+144];
	ld.volatile.shared.f64 	%fd4545, [%r352];
	fma.rn.f64 	%fd4546, %fd4544, %fd4545, %fd4543;
	st.shared.f64 	[%r347+144], %fd4546;
	ld.shared.f64 	%fd4547, [%r347+152];
	ld.volatile.shared.f64 	%fd4548, [%r349+152];
	ld.volatile.shared.f64 	%fd4549, [%r352];
	fma.rn.f64 	%fd4550, %fd4548, %fd4549, %fd4547;
	st.shared.f64 	[%r347+152], %fd4550;
	bar.sync 	0;
	bra.uni 	$L__BB37_123;
$L__BB37_122:
	ld.param.u64 	%rd839, [_Z21cu_mtxmq_integral_211PKdiS0_iPdiiddS0_PbS1_S1_iPlS0__param_4];
	mov.u32 	%r319, _ZZ21cu_mtxmq_integral_211PKdiS0_iPdiiddS0_PbS1_S1_iPlS0_E2Cs;
	mad.lo.s32 	%r320, %r18, 160, %r319;
	mad.lo.s32 	%r321, %r18, -152, %r320;
	ld.volatile.shared.f64 	%fd4451, [%r321];
	cvta.to.global.u64 	%rd409, %rd839;
	mov.u32 	%r322, %ctaid.x;
	mad.lo.s32 	%r323, %r322, 200, %r18;
	mad.lo.s32 	%r324, %r322, 3800, %r323;
	mul.wide.u32 	%rd410, %r324, 8;
	add.s64 	%rd411, %rd409, %rd410;
	st.global.f64 	[%rd411], %fd4451;
	ld.volatile.shared.f64 	%fd4452, [%r321+1024];
	add.s32 	%r325, %r324, 128;
	mul.wide.u32 	%rd412, %r325, 8;
	add.s64 	%rd413, %rd409, %rd412;
	st.global.f64 	[%rd413], %fd4452;
	ld.volatile.shared.f64 	%fd4453, [%r321+2048];
	add.s32 	%r326, %r324, 256;
	mul.wide.u32 	%rd414, %r326, 8;
	add.s64 	%rd415, %rd409, %rd414;
	st.global.f64 	[%rd415], %fd4453;
	ld.volatile.shared.f64 	%fd4454, [%r321+3072];
	add.s32 	%r327, %r324, 384;
	mul.wide.u32 	%rd416, %r327, 8;
	add.s64 	%rd417, %rd409, %rd416;
	st.global.f64 	[%rd417], %fd4454;
	ld.volatile.shared.f64 	%fd4455, [%r321+4096];
	add.s32 	%r328, %r324, 512;
	mul.wide.u32 	%rd418, %r328, 8;
	add.s64 	%rd419, %rd409, %rd418;
	st.global.f64 	[%rd419], %fd4455;
	ld.volatile.shared.f64 	%fd4456, [%r321+5120];
	add.s32 	%r329, %r324, 640;
	mul.wide.u32 	%rd420, %r329, 8;
	add.s64 	%rd421, %rd409, %rd420;
	st.global.f64 	[%rd421], %fd4456;
	ld.volatile.shared.f64 	%fd4457, [%r321+6144];
	add.s32 	%r330, %r324, 768;
	mul.wide.u32 	%rd422, %r330, 8;
	add.s64 	%rd423, %rd409, %rd422;
	st.global.f64 	[%rd423], %fd4457;
	ld.volatile.shared.f64 	%fd4458, [%r321+7168];
	add.s32 	%r331, %r324, 896;
	mul.wide.u32 	%rd424, %r331, 8;
	add.s64 	%rd425, %rd409, %rd424;
	st.global.f64 	[%rd425], %fd4458;
	ld.volatile.shared.f64 	%fd4459, [%r321+8192];
	add.s32 	%r332, %r324, 1024;
	mul.wide.u32 	%rd426, %r332, 8;
	add.s64 	%rd427, %rd409, %rd426;
	st.global.f64 	[%rd427], %fd4459;
	ld.volatile.shared.f64 	%fd4460, [%r321+9216];
	add.s32 	%r333, %r324, 1152;
	mul.wide.u32 	%rd428, %r333, 8;
	add.s64 	%rd429, %rd409, %rd428;
	st.global.f64 	[%rd429], %fd4460;
	ld.volatile.shared.f64 	%fd4461, [%r321+10240];
	add.s32 	%r334, %r324, 1280;
	mul.wide.u32 	%rd430, %r334, 8;
	add.s64 	%rd431, %rd409, %rd430;
	st.global.f64 	[%rd431], %fd4461;
	ld.volatile.shared.f64 	%fd4462, [%r321+11264];
	add.s32 	%r335, %r324, 1408;
	mul.wide.u32 	%rd432, %r335, 8;
	add.s64 	%rd433, %rd409, %rd432;
	st.global.f64 	[%rd433], %fd4462;
	ld.volatile.shared.f64 	%fd4463, [%r321+12288];
	add.s32 	%r336, %r324, 1536;
	mul.wide.u32 	%rd434, %r336, 8;
	add.s64 	%rd435, %rd409, %rd434;
	st.global.f64 	[%rd435], %fd4463;
	ld.volatile.shared.f64 	%fd4464, [%r321+13312];
	add.s32 	%r337, %r324, 1664;
	mul.wide.u32 	%rd436, %r337, 8;
	add.s64 	%rd437, %rd409, %rd436;
	st.global.f64 	[%rd437], %fd4464;
	ld.volatile.shared.f64 	%fd4465, [%r321+14336];
	add.s32 	%r338, %r324, 1792;
	mul.wide.u32 	%rd438, %r338, 8;
	add.s64 	%rd439, %rd409, %rd438;
	st.global.f64 	[%rd439], %fd4465;
	ld.volatile.shared.f64 	%fd4466, [%r321+15360];
	add.s32 	%r339, %r324, 1920;
	mul.wide.u32 	%rd440, %r339, 8;
	add.s64 	%rd441, %rd409, %rd440;
	st.global.f64 	[%rd441], %fd4466;
	ld.volatile.shared.f64 	%fd4467, [%r321+16384];
	add.s32 	%r340, %r324, 2048;
	mul.wide.u32 	%rd442, %r340, 8;
	add.s64 	%rd443, %rd409, %rd442;
	st.global.f64 	[%rd443], %fd4467;
	ld.volatile.shared.f64 	%fd4468, [%r321+17408];
	add.s32 	%r341, %r324, 2176;
	mul.wide.u32 	%rd444, %r341, 8;
	add.s64 	%rd445, %rd409, %rd444;
	st.global.f64 	[%rd445], %fd4468;
	ld.volatile.shared.f64 	%fd4469, [%r321+18432];
	add.s32 	%r342, %r324, 2304;
	mul.wide.u32 	%rd446, %r342, 8;
	add.s64 	%rd447, %rd409, %rd446;
	st.global.f64 	[%rd447], %fd4469;
	ld.volatile.shared.f64 	%fd4470, [%r321+19456];
	add.s32 	%r343, %r324, 2432;
	mul.wide.u32 	%rd448, %r343, 8;
	add.s64 	%rd449, %rd409, %rd448;
	st.global.f64 	[%rd449], %fd4470;
	bar.sync 	0;
$L__BB37_123:
	@%p61 bra 	$L__BB37_125;
	ld.shared.v2.f64 	{%fd4551, %fd4552}, [Bs];
	fma.rn.f64 	%fd4553, %fd10490, %fd4551, 0d0000000000000000;
	ld.shared.v2.f64 	{%fd4554, %fd4555}, [Bs+160];
	fma.rn.f64 	%fd4556, %fd10489, %fd4554, %fd4553;
	ld.shared.v2.f64 	{%fd4557, %fd4558}, [Bs+320];
	fma.rn.f64 	%fd4559, %fd10488, %fd4557, %fd4556;
	ld.shared.v2.f64 	{%fd4560, %fd4561}, [Bs+480];
	fma.rn.f64 	%fd4562, %fd10487, %fd4560, %fd4559;
	ld.shared.v2.f64 	{%fd4563, %fd4564}, [Bs+640];
	fma.rn.f64 	%fd4565, %fd10486, %fd4563, %fd4562;
	ld.shared.v2.f64 	{%fd4566, %fd4567}, [Bs+800];
	fma.rn.f64 	%fd4568, %fd10485, %fd4566, %fd4565;
	ld.shared.v2.f64 	{%fd4569, %fd4570}, [Bs+960];
	fma.rn.f64 	%fd4571, %fd10484, %fd4569, %fd4568;
	ld.shared.v2.f64 	{%fd4572, %fd4573}, [Bs+1120];
	fma.rn.f64 	%fd4574, %fd10483, %fd4572, %fd4571;
	ld.shared.v2.f64 	{%fd4575, %fd4576}, [Bs+1280];
	fma.rn.f64 	%fd4577, %fd10482, %fd4575, %fd4574;
	ld.shared.v2.f64 	{%fd4578, %fd4579}, [Bs+1440];
	fma.rn.f64 	%fd4580, %fd10481, %fd4578, %fd4577;
	ld.shared.v2.f64 	{%fd4581, %fd4582}, [Bs+1600];
	fma.rn.f64 	%fd4583, %fd10480, %fd4581, %fd4580;
	ld.shared.v2.f64 	{%fd4584, %fd4585}, [Bs+1760];
	fma.rn.f64 	%fd4586, %fd10479, %fd4584, %fd4583;
	ld.shared.v2.f64 	{%fd4587, %fd4588}, [Bs+1920];
	fma.rn.f64 	%fd4589, %fd10478, %fd4587, %fd4586;
	ld.shared.v2.f64 	{%fd4590, %fd4591}, [Bs+2080];
	fma.rn.f64 	%fd4592, %fd10477, %fd4590, %fd4589;
	ld.shared.v2.f64 	{%fd4593, %fd4594}, [Bs+2240];
	fma.rn.f64 	%fd4595, %fd10476, %fd4593, %fd4592;
	ld.shared.v2.f64 	{%fd4596, %fd4597}, [Bs+2400];
	fma.rn.f64 	%fd4598, %fd10475, %fd4596, %fd4595;
	ld.shared.v2.f64 	{%fd4599, %fd4600}, [Bs+2560];
	fma.rn.f64 	%fd4601, %fd10474, %fd4599, %fd4598;
	ld.shared.v2.f64 	{%fd4602, %fd4603}, [Bs+2720];
	fma.rn.f64 	%fd4604, %fd10473, %fd4602, %fd4601;
	ld.shared.v2.f64 	{%fd4605, %fd4606}, [Bs+2880];
	fma.rn.f64 	%fd4607, %fd10472, %fd4605, %fd4604;
	ld.shared.v2.f64 	{%fd4608, %fd4609}, [Bs+3040];
	fma.rn.f64 	%fd4610, %fd10471, %fd4608, %fd4607;
	mov.u32 	%r353, %tid.x;
	mov.u32 	%r354, _ZZ21cu_mtxmq_integral_211PKdiS0_iPdiiddS0_PbS1_S1_iPlS0_E2Cs;
	mad.lo.s32 	%r355, %r353, 160, %r354;
	st.volatile.shared.f64 	[%r355], %fd4610;
	fma.rn.f64 	%fd4611, %fd10490, %fd4552, 0d0000000000000000;
	fma.rn.f64 	%fd4612, %fd10489, %fd4555, %fd4611;
	fma.rn.f64 	%fd4613, %fd10488, %fd4558, %fd4612;
	fma.rn.f64 	%fd4614, %fd10487, %fd4561, %fd4613;
	fma.rn.f64 	%fd4615, %fd10486, %fd4564, %fd4614;
	fma.rn.f64 	%fd4616, %fd10485, %fd4567, %fd4615;
	fma.rn.f64 	%fd4617, %fd10484, %fd4570, %fd4616;
	fma.rn.f64 	%fd4618, %fd10483, %fd4573, %fd4617;
	fma.rn.f64 	%fd4619, %fd10482, %fd4576, %fd4618;
	fma.rn.f64 	%fd4620, %fd10481, %fd4579, %fd4619;
	fma.rn.f64 	%fd4621, %fd10480, %fd4582, %fd4620;
	fma.rn.f64 	%fd4622, %fd10479, %fd4585, %fd4621;
	fma.rn.f64 	%fd4623, %fd10478, %fd4588, %fd4622;
	fma.rn.f64 	%fd4624, %fd10477, %fd4591, %fd4623;
	fma.rn.f64 	%fd4625, %fd10476, %fd4594, %fd4624;
	fma.rn.f64 	%fd4626, %fd10475, %fd4597, %fd4625;
	fma.rn.f64 	%fd4627, %fd10474, %fd4600, %fd4626;
	fma.rn.f64 	%fd4628, %fd10473, %fd4603, %fd4627;
	fma.rn.f64 	%fd4629, %fd10472, %fd4606, %fd4628;
	fma.rn.f64 	%fd4630, %fd10471, %fd4609, %fd4629;
	st.volatile.shared.f64 	[%r355+8], %fd4630;
	ld.shared.v2.f64 	{%fd4631, %fd4632}, [Bs+16];
	fma.rn.f64 	%fd4633, %fd10490, %fd4631, 0d0000000000000000;
	ld.shared.v2.f64 	{%fd4634, %fd4635}, [Bs+176];
	fma.rn.f64 	%fd4636, %fd10489, %fd4634, %fd4633;
	ld.shared.v2.f64 	{%fd4637, %fd4638}, [Bs+336];
	fma.rn.f64 	%fd4639, %fd10488, %fd4637, %fd4636;
	ld.shared.v2.f64 	{%fd4640, %fd4641}, [Bs+496];
	fma.rn.f64 	%fd4642, %fd10487, %fd4640, %fd4639;
	ld.shared.v2.f64 	{%fd4643, %fd4644}, [Bs+656];
	fma.rn.f64 	%fd4645, %fd10486, %fd4643, %fd4642;
	ld.shared.v2.f64 	{%fd4646, %fd4647}, [Bs+816];
	fma.rn.f64 	%fd4648, %fd10485, %fd4646, %fd4645;
	ld.shared.v2.f64 	{%fd4649, %fd4650}, [Bs+976];
	fma.rn.f64 	%fd4651, %fd10484, %fd4649, %fd4648;
	ld.shared.v2.f64 	{%fd4652, %fd4653}, [Bs+1136];
	fma.rn.f64 	%fd4654, %fd10483, %fd4652, %fd4651;
	ld.shared.v2.f64 	{%fd4655, %fd4656}, [Bs+1296];
	fma.rn.f64 	%fd4657, %fd10482, %fd4655, %fd4654;
	ld.shared.v2.f64 	{%fd4658, %fd4659}, [Bs+1456];
	fma.rn.f64 	%fd4660, %fd10481, %fd4658, %fd4657;
	ld.shared.v2.f64 	{%fd4661, %fd4662}, [Bs+1616];
	fma.rn.f64 	%fd4663, %fd10480, %fd4661, %fd4660;
	ld.shared.v2.f64 	{%fd4664, %fd4665}, [Bs+1776];
	fma.rn.f64 	%fd4666, %fd10479, %fd4664, %fd4663;
	ld.shared.v2.f64 	{%fd4667, %fd4668}, [Bs+1936];
	fma.rn.f64 	%fd4669, %fd10478, %fd4667, %fd4666;
	ld.shared.v2.f64 	{%fd4670, %fd4671}, [Bs+2096];
	fma.rn.f64 	%fd4672, %fd10477, %fd4670, %fd4669;
	ld.shared.v2.f64 	{%fd4673, %fd4674}, [Bs+2256];
	fma.rn.f64 	%fd4675, %fd10476, %fd4673, %fd4672;
	ld.shared.v2.f64 	{%fd4676, %fd4677}, [Bs+2416];
	fma.rn.f64 	%fd4678, %fd10475, %fd4676, %fd4675;
	ld.shared.v2.f64 	{%fd4679, %fd4680}, [Bs+2576];
	fma.rn.f64 	%fd4681, %fd10474, %fd4679, %fd4678;
	ld.shared.v2.f64 	{%fd4682, %fd4683}, [Bs+2736];
	fma.rn.f64 	%fd4684, %fd10473, %fd4682, %fd4681;
	ld.shared.v2.f64 	{%fd4685, %fd4686}, [Bs+2896];
	fma.rn.f64 	%fd4687, %fd10472, %fd4685, %fd4684;
	ld.shared.v2.f64 	{%fd4688, %fd4689}, [Bs+3056];
	fma.rn.f64 	%fd4690, %fd10471, %fd4688, %fd4687;
	st.volatile.shared.f64 	[%r355+16], %fd4690;
	fma.rn.f64 	%fd4691, %fd10490, %fd4632, 0d0000000000000000;
	fma.rn.f64 	%fd4692, %fd10489, %fd4635, %fd4691;
	fma.rn.f64 	%fd4693, %fd10488, %fd4638, %fd4692;
	fma.rn.f64 	%fd4694, %fd10487, %fd4641, %fd4693;
	fma.rn.f64 	%fd4695, %fd10486, %fd4644, %fd4694;
	fma.rn.f64 	%fd4696, %fd10485, %fd4647, %fd4695;
	fma.rn.f64 	%fd4697, %fd10484, %fd4650, %fd4696;
	fma.rn.f64 	%fd4698, %fd10483, %fd4653, %fd4697;
	fma.rn.f64 	%fd4699, %fd10482, %fd4656, %fd4698;
	fma.rn.f64 	%fd4700, %fd10481, %fd4659, %fd4699;
	fma.rn.f64 	%fd4701, %fd10480, %fd4662, %fd4700;
	fma.rn.f64 	%fd4702, %fd10479, %fd4665, %fd4701;
	fma.rn.f64 	%fd4703, %fd10478, %fd4668, %fd4702;
	fma.rn.f64 	%fd4704, %fd10477, %fd4671, %fd4703;
	fma.rn.f64 	%fd4705, %fd10476, %fd4674, %fd4704;
	fma.rn.f64 	%fd4706, %fd10475, %fd4677, %fd4705;
	fma.rn.f64 	%fd4707, %fd10474, %fd4680, %fd4706;
	fma.rn.f64 	%fd4708, %fd10473, %fd4683, %fd4707;
	fma.rn.f64 	%fd4709, %fd10472, %fd4686, %fd4708;
	fma.rn.f64 	%fd4710, %fd10471, %fd4689, %fd4709;
	st.volatile.shared.f64 	[%r355+24], %fd4710;
	ld.shared.v2.f64 	{%fd4711, %fd4712}, [Bs+32];
	fma.rn.f64 	%fd4713, %fd10490, %fd4711, 0d0000000000000000;
	ld.shared.v2.f64 	{%fd4714, %fd4715}, [Bs+192];
	fma.rn.f64 	%fd4716, %fd10489, %fd4714, %fd4713;
	ld.shared.v2.f64 	{%fd4717, %fd4718}, [Bs+352];
	fma.rn.f64 	%fd4719, %fd10488, %fd4717, %fd4716;
	ld.shared.v2.f64 	{%fd4720, %fd4721}, [Bs+512];
	fma.rn.f64 	%fd4722, %fd10487, %fd4720, %fd4719;
	ld.shared.v2.f64 	{%fd4723, %fd4724}, [Bs+672];
	fma.rn.f64 	%fd4725, %fd10486, %fd4723, %fd4722;
	ld.shared.v2.f64 	{%fd4726, %fd4727}, [Bs+832];
	fma.rn.f64 	%fd4728, %fd10485, %fd4726, %fd4725;
	ld.shared.v2.f64 	{%fd4729, %fd4730}, [Bs+992];
	fma.rn.f64 	%fd4731, %fd10484, %fd4729, %fd4728;
	ld.shared.v2.f64 	{%fd4732, %fd4733}, [Bs+1152];
	fma.rn.f64 	%fd4734, %fd10483, %fd4732, %fd4731;
	ld.shared.v2.f64 	{%fd4735, %fd4736}, [Bs+1312];
	fma.rn.f64 	%fd4737, %fd10482, %fd4735, %fd4734;
	ld.shared.v2.f64 	{%fd4738, %fd4739}, [Bs+1472];
	fma.rn.f64 	%fd4740, %fd10481, %fd4738, %fd4737;
	ld.shared.v2.f64 	{%fd4741, %fd4742}, [Bs+1632];
	fma.rn.f64 	%fd4743, %fd10480, %fd4741, %fd4740;
	ld.shared.v2.f64 	{%fd4744, %fd4745}, [Bs+1792];
	fma.rn.f64 	%fd4746, %fd10479, %fd4744, %fd4743;
	ld.shared.v2.f64 	{%fd4747, %fd4748}, [Bs+1952];
	fma.rn.f64 	%fd4749, %fd10478, %fd4747, %fd4746;
	ld.shared.v2.f64 	{%fd4750, %fd4751}, [Bs+2112];
	fma.rn.f64 	%fd4752, %fd10477, %fd4750, %fd4749;
	ld.shared.v2.f64 	{%fd4753, %fd4754}, [Bs+2272];
	fma.rn.f64 	%fd4755, %fd10476, %fd4753, %fd4752;
	ld.shared.v2.f64 	{%fd4756, %fd4757}, [Bs+2432];
	fma.rn.f64 	%fd4758, %fd10475, %fd4756, %fd4755;
	ld.shared.v2.f64 	{%fd4759, %fd4760}, [Bs+2592];
	fma.rn.f64 	%fd4761, %fd10474, %fd4759, %fd4758;
	ld.shared.v2.f64 	{%fd4762, %fd4763}, [Bs+2752];
	fma.rn.f64 	%fd4764, %fd10473, %fd4762, %fd4761;
	ld.shared.v2.f64 	{%fd4765, %fd4766}, [Bs+2912];
	fma.rn.f64 	%fd4767, %fd10472, %fd4765, %fd4764;
	ld.shared.v2.f64 	{%fd4768, %fd4769}, [Bs+3072];
	fma.rn.f64 	%fd4770, %fd10471, %fd4768, %fd4767;
	st.volatile.shared.f64 	[%r355+32], %fd4770;
	fma.rn.f64 	%fd4771, %fd10490, %fd4712, 0d0000000000000000;
	fma.rn.f64 	%fd4772, %fd10489, %fd4715, %fd4771;
	fma.rn.f64 	%fd4773, %fd10488, %fd4718, %fd4772;
	fma.rn.f64 	%fd4774, %fd10487, %fd4721, %fd4773;
	fma.rn.f64 	%fd4775, %fd10486, %fd4724, %fd4774;
	fma.rn.f64 	%fd4776, %fd10485, %fd4727, %fd4775;
	fma.rn.f64 	%fd4777, %fd10484, %fd4730, %fd4776;
	fma.rn.f64 	%fd4778, %fd10483, %fd4733, %fd4777;
	fma.rn.f64 	%fd4779, %fd10482, %fd4736, %fd4778;
	fma.rn.f64 	%fd4780, %fd10481, %fd4739, %fd4779;
	fma.rn.f64 	%fd4781, %fd10480, %fd4742, %fd4780;
	fma.rn.f64 	%fd4782, %fd10479, %fd4745, %fd4781;
	fma.rn.f64 	%fd4783, %fd10478, %fd4748, %fd4782;
	fma.rn.f64 	%fd4784, %fd10477, %fd4751, %fd4783;
	fma.rn.f64 	%fd4785, %fd10476, %fd4754, %fd4784;
	fma.rn.f64 	%fd4786, %fd10475, %fd4757, %fd4785;
	fma.rn.f64 	%fd4787, %fd10474, %fd4760, %fd4786;
	fma.rn.f64 	%fd4788, %fd10473, %fd4763, %fd4787;
	fma.rn.f64 	%fd4789, %fd10472, %fd4766, %fd4788;
	fma.rn.f64 	%fd4790, %fd10471, %fd4769, %fd4789;
	st.volatile.shared.f64 	[%r355+40], %fd4790;
	ld.shared.v2.f64 	{%fd4791, %fd4792}, [Bs+48];
	fma.rn.f64 	%fd4793, %fd10490, %fd4791, 0d0000000000000000;
	ld.shared.v2.f64 	{%fd4794, %fd4795}, [Bs+208];
	fma.rn.f64 	%fd4796, %fd10489, %fd4794, %fd4793;
	ld.shared.v2.f64 	{%fd4797, %fd4798}, [Bs+368];
	fma.rn.f64 	%fd4799, %fd10488, %fd4797, %fd4796;
	ld.shared.v2.f64 	{%fd4800, %fd4801}, [Bs+528];
	fma.rn.f64 	%fd4802, %fd10487, %fd4800, %fd4799;
	ld.shared.v2.f64 	{%fd4803, %fd4804}, [Bs+688];
	fma.rn.f64 	%fd4805, %fd10486, %fd4803, %fd4802;
	ld.shared.v2.f64 	{%fd4806, %fd4807}, [Bs+848];
	fma.rn.f64 	%fd4808, %fd10485, %fd4806, %fd4805;
	ld.shared.v2.f64 	{%fd4809, %fd4810}, [Bs+1008];
	fma.rn.f64 	%fd4811, %fd10484, %fd4809, %fd4808;
	ld.shared.v2.f64 	{%fd4812, %fd4813}, [Bs+1168];
	fma.rn.f64 	%fd4814, %fd10483, %fd4812, %fd4811;
	ld.shared.v2.f64 	{%fd4815, %fd4816}, [Bs+1328];
	fma.rn.f64 	%fd4817, %fd10482, %fd4815, %fd4814;
	ld.shared.v2.f64 	{%fd4818, %fd4819}, [Bs+1488];
	fma.rn.f64 	%fd4820, %fd10481, %fd4818, %fd4817;
	ld.shared.v2.f64 	{%fd4821, %fd4822}, [Bs+1648];
	fma.rn.f64 	%fd4823, %fd10480, %fd4821, %fd4820;
	ld.shared.v2.f64 	{%fd4824, %fd4825}, [Bs+1808];
	fma.rn.f64 	%fd4826, %fd10479, %fd4824, %fd4823;
	ld.shared.v2.f64 	{%fd4827, %fd4828}, [Bs+1968];
	fma.rn.f64 	%fd4829, %fd10478, %fd4827, %fd4826;
	ld.shared.v2.f64 	{%fd4830, %fd4831}, [Bs+2128];
	fma.rn.f64 	%fd4832, %fd10477, %fd4830, %fd4829;
	ld.shared.v2.f64 	{%fd4833, %fd4834}, [Bs+2288];
	fma.rn.f64 	%fd4835, %fd10476, %fd4833, %fd4832;
	ld.shared.v2.f64 	{%fd4836, %fd4837}, [Bs+2448];
	fma.rn.f64 	%fd4838, %fd10475, %fd4836, %fd4835;
	ld.shared.v2.f64 	{%fd4839, %fd4840}, [Bs+2608];
	fma.rn.f64 	%fd4841, %fd10474, %fd4839, %fd4838;
	ld.shared.v2.f64 	{%fd4842, %fd4843}, [Bs+2768];
	fma.rn.f64 	%fd4844, %fd10473, %fd4842, %fd4841;
	ld.shared.v2.f64 	{%fd4845, %fd4846}, [Bs+2928];
	fma.rn.f64 	%fd4847, %fd10472, %fd4845, %fd4844;
	ld.shared.v2.f64 	{%fd4848, %fd4849}, [Bs+3088];
	fma.rn.f64 	%fd4850, %fd10471, %fd4848, %fd4847;
	st.volatile.shared.f64 	[%r355+48], %fd4850;
	fma.rn.f64 	%fd4851, %fd10490, %fd4792, 0d0000000000000000;
	fma.rn.f64 	%fd4852, %fd10489, %fd4795, %fd4851;
	fma.rn.f64 	%fd4853, %fd10488, %fd4798, %fd4852;
	fma.rn.f64 	%fd4854, %fd10487, %fd4801, %fd4853;
	fma.rn.f64 	%fd4855, %fd10486, %fd4804, %fd4854;
	fma.rn.f64 	%fd4856, %fd10485, %fd4807, %fd4855;
	fma.rn.f64 	%fd4857, %fd10484, %fd4810, %fd4856;
	fma.rn.f64 	%fd4858, %fd10483, %fd4813, %fd4857;
	fma.rn.f64 	%fd4859, %fd10482, %fd4816, %fd4858;
	fma.rn.f64 	%fd4860, %fd10481, %fd4819, %fd4859;
	fma.rn.f64 	%fd4861, %fd10480, %fd4822, %fd4860;
	fma.rn.f64 	%fd4862, %fd10479, %fd4825, %fd4861;
	fma.rn.f64 	%fd4863, %fd10478, %fd4828, %fd4862;
	fma.rn.f64 	%fd4864, %fd10477, %fd4831, %fd4863;
	fma.rn.f64 	%fd4865, %fd10476, %fd4834, %fd4864;
	fma.rn.f64 	%fd4866, %fd10475, %fd4837, %fd4865;
	fma.rn.f64 	%fd4867, %fd10474, %fd4840, %fd4866;
	fma.rn.f64 	%fd4868, %fd10473, %fd4843, %fd4867;
	fma.rn.f64 	%fd4869, %fd10472, %fd4846, %fd4868;
	fma.rn.f64 	%fd4870, %fd10471, %fd4849, %fd4869;
	st.volatile.shared.f64 	[%r355+56], %fd4870;
	ld.shared.v2.f64 	{%fd4871, %fd4872}, [Bs+64];
	fma.rn.f64 	%fd4873, %fd10490, %fd4871, 0d0000000000000000;
	ld.shared.v2.f64 	{%fd4874, %fd4875}, [Bs+224];
	fma.rn.f64 	%fd4876, %fd10489, %fd4874, %fd4873;
	ld.shared.v2.f64 	{%fd4877, %fd4878}, [Bs+384];
	fma.rn.f64 	%fd4879, %fd10488, %fd4877, %fd4876;
	ld.shared.v2.f64 	{%fd4880, %fd4881}, [Bs+544];
	fma.rn.f64 	%fd4882, %fd10487, %fd4880, %fd4879;
	ld.shared.v2.f64 	{%fd4883, %fd4884}, [Bs+704];
	fma.rn.f64 	%fd4885, %fd10486, %fd4883, %fd4882;
	ld.shared.v2.f64 	{%fd4886, %fd4887}, [Bs+864];
	fma.rn.f64 	%fd4888, %fd10485, %fd4886, %fd4885;
	ld.shared.v2.f64 	{%fd4889, %fd4890}, [Bs+1024];
	fma.rn.f64 	%fd4891, %fd10484, %fd4889, %fd4888;
	ld.shared.v2.f64 	{%fd4892, %fd4893}, [Bs+1184];
	fma.rn.f64 	%fd4894, %fd10483, %fd4892, %fd4891;
	ld.shared.v2.f64 	{%fd4895, %fd4896}, [Bs+1344];
	fma.rn.f64 	%fd4897, %fd10482, %fd4895, %fd4894;
	ld.shared.v2.f64 	{%fd4898, %fd4899}, [Bs+1504];
	fma.rn.f64 	%fd4900, %fd10481, %fd4898, %fd4897;
	ld.shared.v2.f64 	{%fd4901, %fd4902}, [Bs+1664];
	fma.rn.f64 	%fd4903, %fd10480, %fd4901, %fd4900;
	ld.shared.v2.f64 	{%fd4904, %fd4905}, [Bs+1824];
	fma.rn.f64 	%fd4906, %fd10479, %fd4904, %fd4903;
	ld.shared.v2.f64 	{%fd4907, %fd4908}, [Bs+1984];
	fma.rn.f64 	%fd4909, %fd10478, %fd4907, %fd4906;
	ld.shared.v2.f64 	{%fd4910, %fd4911}, [Bs+2144];
	fma.rn.f64 	%fd4912, %fd10477, %fd4910, %fd4909;
	ld.shared.v2.f64 	{%fd4913, %fd4914}, [Bs+2304];
	fma.rn.f64 	%fd4915, %fd10476, %fd4913, %fd4912;
	ld.shared.v2.f64 	{%fd4916, %fd4917}, [Bs+2464];
	fma.rn.f64 	%fd4918, %fd10475, %fd4916, %fd4915;
	ld.shared.v2.f64 	{%fd4919, %fd4920}, [Bs+2624];
	fma.rn.f64 	%fd4921, %fd10474, %fd4919, %fd4918;
	ld.shared.v2.f64 	{%fd4922, %fd4923}, [Bs+2784];
	fma.rn.f64 	%fd4924, %fd10473, %fd4922, %fd4921;
	ld.shared.v2.f64 	{%fd4925, %fd4926}, [Bs+2944];
	fma.rn.f64 	%fd4927, %fd10472, %fd4925, %fd4924;
	ld.shared.v2.f64 	{%fd4928, %fd4929}, [Bs+3104];
	fma.rn.f64 	%fd4930, %fd10471, %fd4928, %fd4927;
	st.volatile.shared.f64 	[%r355+64], %fd4930;
	fma.rn.f64 	%fd4931, %fd10490, %fd4872, 0d0000000000000000;
	fma.rn.f64 	%fd4932, %fd10489, %fd4875, %fd4931;
	fma.rn.f64 	%fd4933, %fd10488, %fd4878, %fd4932;
	fma.rn.f64 	%fd4934, %fd10487, %fd4881, %fd4933;
	fma.rn.f64 	%fd4935, %fd10486, %fd4884, %fd4934;
	fma.rn.f64 	%fd4936, %fd10485, %fd4887, %fd4935;
	fma.rn.f64 	%fd4937, %fd10484, %fd4890, %fd4936;
	fma.rn.f64 	%fd4938, %fd10483, %fd4893, %fd4937;
	fma.rn.f64 	%fd4939, %fd10482, %fd4896, %fd4938;
	fma.rn.f64 	%fd4940, %fd10481, %fd4899, %fd4939;
	fma.rn.f64 	%fd4941, %fd10480, %fd4902, %fd4940;
	fma.rn.f64 	%fd4942, %fd10479, %fd4905, %fd4941;
	fma.rn.f64 	%fd4943, %fd10478, %fd4908, %fd4942;
	fma.rn.f64 	%fd4944, %fd10477, %fd4911, %fd4943;
	fma.rn.f64 	%fd4945, %fd10476, %fd4914, %fd4944;
	fma.rn.f64 	%fd4946, %fd10475, %fd4917, %fd4945;
	fma.rn.f64 	%fd4947, %fd10474, %fd4920, %fd4946;
	fma.rn.f64 	%fd4948, %fd10473, %fd4923, %fd4947;
	fma.rn.f64 	%fd4949, %fd10472, %fd4926, %fd4948;
	fma.rn.f64 	%fd4950, %fd10471, %fd4929, %fd4949;
	st.volatile.shared.f64 	[%r355+72], %fd4950;
	ld.shared.v2.f64 	{%fd4951, %fd4952}, [Bs+80];
	fma.rn.f64 	%fd4953, %fd10490, %fd4951, 0d0000000000000000;
	ld.shared.v2.f64 	{%fd4954, %fd4955}, [Bs+240];
	fma.rn.f64 	%fd4956, %fd10489, %fd4954, %fd4953;
	ld.shared.v2.f64 	{%fd4957, %fd4958}, [Bs+400];
	fma.rn.f64 	%fd4959, %fd10488, %fd4957, %fd4956;
	ld.shared.v2.f64 	{%fd4960, %fd4961}, [Bs+560];
	fma.rn.f64 	%fd4962, %fd10487, %fd4960, %fd4959;
	ld.shared.v2.f64 	{%fd4963, %fd4964}, [Bs+720];
	fma.rn.f64 	%fd4965, %fd10486, %fd4963, %fd4962;
	ld.shared.v2.f64 	{%fd4966, %fd4967}, [Bs+880];
	fma.rn.f64 	%fd4968, %fd10485, %fd4966, %fd4965;
	ld.shared.v2.f64 	{%fd4969, %fd4970}, [Bs+1040];
	fma.rn.f64 	%fd4971, %fd10484, %fd4969, %fd4968;
	ld.shared.v2.f64 	{%fd4972, %fd4973}, [Bs+1200];
	fma.rn.f64 	%fd4974, %fd10483, %fd4972, %fd4971;
	ld.shared.v2.f64 	{%fd4975, %fd4976}, [Bs+1360];
	fma.rn.f64 	%fd4977, %fd10482, %fd4975, %fd4974;
	ld.shared.v2.f64 	{%fd4978, %fd4979}, [Bs+1520];
	fma.rn.f64 	%fd4980, %fd10481, %fd4978, %fd4977;
	ld.shared.v2.f64 	{%fd4981, %fd4982}, [Bs+1680];
	fma.rn.f64 	%fd4983, %fd10480, %fd4981, %fd4980;
	ld.shared.v2.f64 	{%fd4984, %fd4985}, [Bs+1840];
	fma.rn.f64 	%fd4986, %fd10479, %fd4984, %fd4983;
	ld.shared.v2.f64 	{%fd4987, %fd4988}, [Bs+2000];
	fma.rn.f64 	%fd4989, %fd10478, %fd4987, %fd4986;
	ld.shared.v2.f64 	{%fd4990, %fd4991}, [Bs+2160];
	fma.rn.f64 	%fd4992, %fd10477, %fd4990, %fd4989;
	ld.shared.v2.f64 	{%fd4993, %fd4994}, [Bs+2320];
	fma.rn.f64 	%fd4995, %fd10476, %fd4993, %fd4992;
	ld.shared.v2.f64 	{%fd4996, %fd4997}, [Bs+2480];
	fma.rn.f64 	%fd4998, %fd10475, %fd4996, %fd4995;
	ld.shared.v2.f64 	{%fd4999, %fd5000}, [Bs+2640];
	fma.rn.f64 	%fd5001, %fd10474, %fd4999, %fd4998;
	ld.shared.v2.f64 	{%fd5002, %fd5003}, [Bs+2800];
	fma.rn.f64 	%fd5004, %fd10473, %fd5002, %fd5001;
	ld.shared.v2.f64 	{%fd5005, %fd5006}, [Bs+2960];
	fma.rn.f64 	%fd5007, %fd10472, %fd5005, %fd5004;
	ld.shared.v2.f64 	{%fd5008, %fd5009}, [Bs+3120];
	fma.rn.f64 	%fd5010, %fd10471, %fd5008, %fd5007;
	st.volatile.shared.f64 	[%r355+80], %fd5010;
	fma.rn.f64 	%fd5011, %fd10490, %fd4952, 0d0000000000000000;
	fma.rn.f64 	%fd5012, %fd10489, %fd4955, %fd5011;
	fma.rn.f64 	%fd5013, %fd10488, %fd4958, %fd5012;
	fma.rn.f64 	%fd5014, %fd10487, %fd4961, %fd5013;
	fma.rn.f64 	%fd5015, %fd10486, %fd4964, %fd5014;
	fma.rn.f64 	%fd5016, %fd10485, %fd4967, %fd5015;
	fma.rn.f64 	%fd5017, %fd10484, %fd4970, %fd5016;
	fma.rn.f64 	%fd5018, %fd10483, %fd4973, %fd5017;
	fma.rn.f64 	%fd5019, %fd10482, %fd4976, %fd5018;
	fma.rn.f64 	%fd5020, %fd10481, %fd4979, %fd5019;
	fma.rn.f64 	%fd5021, %fd10480, %fd4982, %fd5020;
	fma.rn.f64 	%fd5022, %fd10479, %fd4985, %fd5021;
	fma.rn.f64 	%fd5023, %fd10478, %fd4988, %fd5022;
	fma.rn.f64 	%fd5024, %fd10477, %fd4991, %fd5023;
	fma.rn.f64 	%fd5025, %fd10476, %fd4994, %fd5024;
	fma.rn.f64 	%fd5026, %fd10475, %fd4997, %fd5025;
	fma.rn.f64 	%fd5027, %fd10474, %fd5000, %fd5026;
	fma.rn.f64 	%fd5028, %fd10473, %fd5003, %fd5027;
	fma.rn.f64 	%fd5029, %fd10472, %fd5006, %fd5028;
	fma.rn.f64 	%fd5030, %fd10471, %fd5009, %fd5029;
	st.volatile.shared.f64 	[%r355+88], %fd5030;
	ld.shared.v2.f64 	{%fd5031, %fd5032}, [Bs+96];
	fma.rn.f64 	%fd5033, %fd10490, %fd5031, 0d0000000000000000;
	ld.shared.v2.f64 	{%fd5034, %fd5035}, [Bs+256];
	fma.rn.f64 	%fd5036, %fd10489, %fd5034, %fd5033;
	ld.shared.v2.f64 	{%fd5037, %fd5038}, [Bs+416];
	fma.rn.f64 	%fd5039, %fd10488, %fd5037, %fd5036;
	ld.shared.v2.f64 	{%fd5040, %fd5041}, [Bs+576];
	fma.rn.f64 	%fd5042, %fd10487, %fd5040, %fd5039;
	ld.shared.v2.f64 	{%fd5043, %fd5044}, [Bs+736];
	fma.rn.f64 	%fd5045, %fd10486, %fd5043, %fd5042;
	ld.shared.v2.f64 	{%fd5046, %fd5047}, [Bs+896];
	fma.rn.f64 	%fd5048, %fd10485, %fd5046, %fd5045;
	ld.shared.v2.f64 	{%fd5049, %fd5050}, [Bs+1056];
	fma.rn.f64 	%fd5051, %fd10484, %fd5049, %fd5048;
	ld.shared.v2.f64 	{%fd5052, %fd5053}, [Bs+1216];
	fma.rn.f64 	%fd5054, %fd10483, %fd5052, %fd5051;
	ld.shared.v2.f64 	{%fd5055, %fd5056}, [Bs+1376];
	fma.rn.f64 	%fd5057, %fd10482, %fd5055, %fd5054;
	ld.shared.v2.f64 	{%fd5058, %fd5059}, [Bs+1536];
	fma.rn.f64 	%fd5060, %fd10481, %fd5058, %fd5057;
	ld.shared.v2.f64 	{%fd5061, %fd5062}, [Bs+1696];
	fma.rn.f64 	%fd5063, %fd10480, %fd5061, %fd5060;
	ld.shared.v2.f64 	{%fd5064, %fd5065}, [Bs+1856];
	fma.rn.f64 	%fd5066, %fd10479, %fd5064, %fd5063;
	ld.shared.v2.f64 	{%fd5067, %fd5068}, [Bs+2016];
	fma.rn.f64 	%fd5069, %fd10478, %fd5067, %fd5066;
	ld.shared.v2.f64 	{%fd5070, %fd5071}, [Bs+2176];
	fma.rn.f64 	%fd5072, %fd10477, %fd5070, %fd5069;
	ld.shared.v2.f64 	{%fd5073, %fd5074}, [Bs+2336];
	fma.rn.f64 	%fd5075, %fd10476, %fd5073, %fd5072;
	ld.shared.v2.f64 	{%fd5076, %fd5077}, [Bs+2496];
	fma.rn.f64 	%fd5078, %fd10475, %fd5076, %fd5075;
	ld.shared.v2.f64 	{%fd5079, %fd5080}, [Bs+2656];
	fma.rn.f64 	%fd5081, %fd10474, %fd5079, %fd5078;
	ld.shared.v2.f64 	{%fd5082, %fd5083}, [Bs+2816];
	fma.rn.f64 	%fd5084, %fd10473, %fd5082, %fd5081;
	ld.shared.v2.f64 	{%fd5085, %fd5086}, [Bs+2976];
	fma.rn.f64 	%fd5087, %fd10472, %fd5085, %fd5084;
	ld.shared.v2.f64 	{%fd5088, %fd5089}, [Bs+3136];
	fma.rn.f64 	%fd5090, %fd10471, %fd5088, %fd5087;
	st.volatile.shared.f64 	[%r355+96], %fd5090;
	fma.rn.f64 	%fd5091, %fd10490, %fd5032, 0d0000000000000000;
	fma.rn.f64 	%fd5092, %fd10489, %fd5035, %fd5091;
	fma.rn.f64 	%fd5093, %fd10488, %fd5038, %fd5092;
	fma.rn.f64 	%fd5094, %fd10487, %fd5041, %fd5093;
	fma.rn.f64 	%fd5095, %fd10486, %fd5044, %fd5094;
	fma.rn.f64 	%fd5096, %fd10485, %fd5047, %fd5095;
	fma.rn.f64 	%fd5097, %fd10484, %fd5050, %fd5096;
	fma.rn.f64 	%fd5098, %fd10483, %fd5053, %fd5097;
	fma.rn.f64 	%fd5099, %fd10482, %fd5056, %fd5098;
	fma.rn.f64 	%fd5100, %fd10481, %fd5059, %fd5099;
	fma.rn.f64 	%fd5101, %fd10480, %fd5062, %fd5100;
	fma.rn.f64 	%fd5102, %fd10479, %fd5065, %fd5101;
	fma.rn.f64 	%fd5103, %fd10478, %fd5068, %fd5102;
	fma.rn.f64 	%fd5104, %fd10477, %fd5071, %fd5103;
	fma.rn.f64 	%fd5105, %fd10476, %fd5074, %fd5104;
	fma.rn.f64 	%fd5106, %fd10475, %fd5077, %fd5105;
	fma.rn.f64 	%fd5107, %fd10474, %fd5080, %fd5106;
	fma.rn.f64 	%fd5108, %fd10473, %fd5083, %fd5107;
	fma.rn.f64 	%fd5109, %fd10472, %fd5086, %fd5108;
	fma.rn.f64 	%fd5110, %fd10471, %fd5089, %fd5109;
	st.volatile.shared.f64 	[%r355+104], %fd5110;
	ld.shared.v2.f64 	{%fd5111, %fd5112}, [Bs+112];
	fma.rn.f64 	%fd5113, %fd10490, %fd5111, 0d0000000000000000;
	ld.shared.v2.f64 	{%fd5114, %fd5115}, [Bs+272];
	fma.rn.f64 	%fd5116, %fd10489, %fd5114, %fd5113;
	ld.shared.v2.f64 	{%fd5117, %fd5118}, [Bs+432];
	fma.rn.f64 	%fd5119, %fd10488, %fd5117, %fd5116;
	ld.shared.v2.f64 	{%fd5120, %fd5121}, [Bs+592];
	fma.rn.f64 	%fd5122, %fd10487, %fd5120, %fd5119;
	ld.shared.v2.f64 	{%fd5123, %fd5124}, [Bs+752];
	fma.rn.f64 	%fd5125, %fd10486, %fd5123, %fd5122;
	ld.shared.v2.f64 	{%fd5126, %fd5127}, [Bs+912];
	fma.rn.f64 	%fd5128, %fd10485, %fd5126, %fd5125;
	ld.shared.v2.f64 	{%fd5129, %fd5130}, [Bs+1072];
	fma.rn.f64 	%fd5131, %fd10484, %fd5129, %fd5128;
	ld.shared.v2.f64 	{%fd5132, %fd5133}, [Bs+1232];
	fma.rn.f64 	%fd5134, %fd10483, %fd5132, %fd5131;
	ld.shared.v2.f64 	{%fd5135, %fd5136}, [Bs+1392];
	fma.rn.f64 	%fd5137, %fd10482, %fd5135, %fd5134;
	ld.shared.v2.f64 	{%fd5138, %fd5139}, [Bs+1552];
	fma.rn.f64 	%fd5140, %fd10481, %fd5138, %fd5137;
	ld.shared.v2.f64 	{%fd5141, %fd5142}, [Bs+1712];
	fma.rn.f64 	%fd5143, %fd10480, %fd5141, %fd5140;
	ld.shared.v2.f64 	{%fd5144, %fd5145}, [Bs+1872];
	fma.rn.f64 	%fd5146, %fd10479, %fd5144, %fd5143;
	ld.shared.v2.f64 	{%fd5147, %fd5148}, [Bs+2032];
	fma.rn.f64 	%fd5149, %fd10478, %fd5147, %fd5146;
	ld.shared.v2.f64 	{%fd5150, %fd5151}, [Bs+2192];
	fma.rn.f64 	%fd5152, %fd10477, %fd5150, %fd5149;
	ld.shared.v2.f64 	{%fd5153, %fd5154}, [Bs+2352];
	fma.rn.f64 	%fd5155, %fd10476, %fd5153, %fd5152;
	ld.shared.v2.f64 	{%fd5156, %fd5157}, [Bs+2512];
	fma.rn.f64 	%fd5158, %fd10475, %fd5156, %fd5155;
	ld.shared.v2.f64 	{%fd5159, %fd5160}, [Bs+2672];
	fma.rn.f64 	%fd5161, %fd10474, %fd5159, %fd5158;
	ld.shared.v2.f64 	{%fd5162, %fd5163}, [Bs+2832];
	fma.rn.f64 	%fd5164, %fd10473, %fd5162, %fd5161;
	ld.shared.v2.f64 	{%fd5165, %fd5166}, [Bs+2992];
	fma.rn.f64 	%fd5167, %fd10472, %fd5165, %fd5164;
	ld.shared.v2.f64 	{%fd5168, %fd5169}, [Bs+3152];
	fma.rn.f64 	%fd5170, %fd10471, %fd5168, %fd5167;
	st.volatile.shared.f64 	[%r355+112], %fd5170;
	fma.rn.f64 	%fd5171, %fd10490, %fd5112, 0d0000000000000000;
	fma.rn.f64 	%fd5172, %fd10489, %fd5115, %fd5171;
	fma.rn.f64 	%fd5173, %fd10488, %fd5118, %fd5172;
	fma.rn.f64 	%fd5174, %fd10487, %fd5121, %fd5173;
	fma.rn.f64 	%fd5175, %fd10486, %fd5124, %fd5174;
	fma.rn.f64 	%fd5176, %fd10485, %fd5127, %fd5175;
	fma.rn.f64 	%fd5177, %fd10484, %fd5130, %fd5176;
	fma.rn.f64 	%fd5178, %fd10483, %fd5133, %fd5177;
	fma.rn.f64 	%fd5179, %fd10482, %fd5136, %fd5178;
	fma.rn.f64 	%fd5180, %fd10481, %fd5139, %fd5179;
	fma.rn.f64 	%fd5181, %fd10480, %fd5142, %fd5180;
	fma.rn.f64 	%fd5182, %fd10479, %fd5145, %fd5181;
	fma.rn.f64 	%fd5183, %fd10478, %fd5148, %fd5182;
	fma.rn.f64 	%fd5184, %fd10477, %fd5151, %fd5183;
	fma.rn.f64 	%fd5185, %fd10476, %fd5154, %fd5184;
	fma.rn.f64 	%fd5186, %fd10475, %fd5157, %fd5185;
	fma.rn.f64 	%fd5187, %fd10474, %fd5160, %fd5186;
	fma.rn.f64 	%fd5188, %fd10473, %fd5163, %fd5187;
	fma.rn.f64 	%fd5189, %fd10472, %fd5166, %fd5188;
	fma.rn.f64 	%fd5190, %fd10471, %fd5169, %fd5189;
	st.volatile.shared.f64 	[%r355+120], %fd5190;
	ld.shared.v2.f64 	{%fd5191, %fd5192}, [Bs+128];
	fma.rn.f64 	%fd5193, %fd10490, %fd5191, 0d0000000000000000;
	ld.shared.v2.f64 	{%fd5194, %fd5195}, [Bs+288];
	fma.rn.f64 	%fd5196, %fd10489, %fd5194, %fd5193;
	ld.shared.v2.f64 	{%fd5197, %fd5198}, [Bs+448];
	fma.rn.f64 	%fd5199, %fd10488, %fd5197, %fd5196;
	ld.shared.v2.f64 	{%fd5200, %fd5201}, [Bs+608];
	fma.rn.f64 	%fd5202, %fd10487, %fd5200, %fd5199;
	ld.shared.v2.f64 	{%fd5203, %fd5204}, [Bs+768];
	fma.rn.f64 	%fd5205, %fd10486, %fd5203, %fd5202;
	ld.shared.v2.f64 	{%fd5206, %fd5207}, [Bs+928];
	fma.rn.f64 	%fd5208, %fd10485, %fd5206, %fd5205;
	ld.shared.v2.f64 	{%fd5209, %fd5210}, [Bs+1088];
	fma.rn.f64 	%fd5211, %fd10484, %fd5209, %fd5208;
	ld.shared.v2.f64 	{%fd5212, %fd5213}, [Bs+1248];
	fma.rn.f64 	%fd5214, %fd10483, %fd5212, %fd5211;
	ld.shared.v2.f64 	{%fd5215, %fd5216}, [Bs+1408];
	fma.rn.f64 	%fd5217, %fd10482, %fd5215, %fd5214;
	ld.shared.v2.f64 	{%fd5218, %fd5219}, [Bs+1568];
	fma.rn.f64 	%fd5220, %fd10481, %fd5218, %fd5217;
	ld.shared.v2.f64 	{%fd5221, %fd5222}, [Bs+1728];
	fma.rn.f64 	%fd5223, %fd10480, %fd5221, %fd5220;
	ld.shared.v2.f64 	{%fd5224, %fd5225}, [Bs+1888];
	fma.rn.f64 	%fd5226, %fd10479, %fd5224, %fd5223;
	ld.shared.v2.f64 	{%fd5227, %fd5228}, [Bs+2048];
	fma.rn.f64 	%fd5229, %fd10478, %fd5227, %fd5226;
	ld.shared.v2.f64 	{%fd5230, %fd5231}, [Bs+2208];
	fma.rn.f64 	%fd5232, %fd10477, %fd5230, %fd5229;
	ld.shared.v2.f64 	{%fd5233, %fd5234}, [Bs+2368];
	fma.rn.f64 	%fd5235, %fd10476, %fd5233, %fd5232;
	ld.shared.v2.f64 	{%fd5236, %fd5237}, [Bs+2528];
	fma.rn.f64 	%fd5238, %fd10475, %fd5236, %fd5235;
	ld.shared.v2.f64 	{%fd5239, %fd5240}, [Bs+2688];
	fma.rn.f64 	%fd5241, %fd10474, %fd5239, %fd5238;
	ld.shared.v2.f64 	{%fd5242, %fd5243}, [Bs+2848];
	fma.rn.f64 	%fd5244, %fd10473, %fd5242, %fd5241;
	ld.shared.v2.f64 	{%fd5245, %fd5246}, [Bs+3008];
	fma.rn.f64 	%fd5247, %fd10472, %fd5245, %fd5244;
	ld.shared.v2.f64 	{%fd5248, %fd5249}, [Bs+3168];
	fma.rn.f64 	%fd5250, %fd10471, %fd5248, %fd5247;
	st.volatile.shared.f64 	[%r355+128], %fd5250;
	fma.rn.f64 	%fd5251, %fd10490, %fd5192, 0d0000000000000000;
	fma.rn.f64 	%fd5252, %fd10489, %fd5195, %fd5251;
	fma.rn.f64 	%fd5253, %fd10488, %fd5198, %fd5252;
	fma.rn.f64 	%fd5254, %fd10487, %fd5201, %fd5253;
	fma.rn.f64 	%fd5255, %fd10486, %fd5204, %fd5254;
	fma.rn.f64 	%fd5256, %fd10485, %fd5207, %fd5255;
	fma.rn.f64 	%fd5257, %fd10484, %fd5210, %fd5256;
	fma.rn.f64 	%fd5258, %fd10483, %fd5213, %fd5257;
	fma.rn.f64 	%fd5259, %fd10482, %fd5216, %fd5258;
	fma.rn.f64 	%fd5260, %fd10481, %fd5219, %fd5259;
	fma.rn.f64 	%fd5261, %fd10480, %fd5222, %fd5260;
	fma.rn.f64 	%fd5262, %fd10479, %fd5225, %fd5261;
	fma.rn.f64 	%fd5263, %fd10478, %fd5228, %fd5262;
	fma.rn.f64 	%fd5264, %fd10477, %fd5231, %fd5263;
	fma.rn.f64 	%fd5265, %fd10476, %fd5234, %fd5264;
	fma.rn.f64 	%fd5266, %fd10475, %fd5237, %fd5265;
	fma.rn.f64 	%fd5267, %fd10474, %fd5240, %fd5266;
	fma.rn.f64 	%fd5268, %fd10473, %fd5243, %fd5267;
	fma.rn.f64 	%fd5269, %fd10472, %fd5246, %fd5268;
	fma.rn.f64 	%fd5270, %fd10471, %fd5249, %fd5269;
	st.volatile.shared.f64 	[%r355+136], %fd5270;
	ld.shared.v2.f64 	{%fd5271, %fd5272}, [Bs+144];
	fma.rn.f64 	%fd5273, %fd10490, %fd5271, 0d0000000000000000;
	ld.shared.v2.f64 	{%fd5274, %fd5275}, [Bs+304];
	fma.rn.f64 	%fd5276, %fd10489, %fd5274, %fd5273;
	ld.shared.v2.f64 	{%fd5277, %fd5278}, [Bs+464];
	fma.rn.f64 	%fd5279, %fd10488, %fd5277, %fd5276;
	ld.shared.v2.f64 	{%fd5280, %fd5281}, [Bs+624];
	fma.rn.f64 	%fd5282, %fd10487, %fd5280, %fd5279;
	ld.shared.v2.f64 	{%fd5283, %fd5284}, [Bs+784];
	fma.rn.f64 	%fd5285, %fd10486, %fd5283, %fd5282;
	ld.shared.v2.f64 	{%fd5286, %fd5287}, [Bs+944];
	fma.rn.f64 	%fd5288, %fd10485, %fd5286, %fd5285;
	ld.shared.v2.f64 	{%fd5289, %fd5290}, [Bs+1104];
	fma.rn.f64 	%fd5291, %fd10484, %fd5289, %fd5288;
	ld.shared.v2.f64 	{%fd5292, %fd5293}, [Bs+1264];
	fma.rn.f64 	%fd5294, %fd10483, %fd5292, %fd5291;
	ld.shared.v2.f64 	{%fd5295, %fd5296}, [Bs+1424];
	fma.rn.f64 	%fd5297, %fd10482, %fd5295, %fd5294;
	ld.shared.v2.f64 	{%fd5298, %fd5299}, [Bs+1584];
	fma.rn.f64 	%fd5300, %fd10481, %fd5298, %fd5297;
	ld.shared.v2.f64 	{%fd5301, %fd5302}, [Bs+1744];
	fma.rn.f64 	%fd5303, %fd10480, %fd5301, %fd5300;
	ld.shared.v2.f64 	{%fd5304, %fd5305}, [Bs+1904];
	fma.rn.f64 	%fd5306, %fd10479, %fd5304, %fd5303;
	ld.shared.v2.f64 	{%fd5307, %fd5308}, [Bs+2064];
	fma.rn.f64 	%fd5309, %fd10478, %fd5307, %fd5306;
	ld.shared.v2.f64 	{%fd5310, %fd5311}, [Bs+2224];
	fma.rn.f64 	%fd5312, %fd10477, %fd5310, %fd5309;
	ld.shared.v2.f64 	{%fd5313, %fd5314}, [Bs+2384];
	fma.rn.f64 	%fd5315, %fd10476, %fd5313, %fd5312;
	ld.shared.v2.f64 	{%fd5316, %fd5317}, [Bs+2544];
	fma.rn.f64 	%fd5318, %fd10475, %fd5316, %fd5315;
	ld.shared.v2.f64 	{%fd5319, %fd5320}, [Bs+2704];
	fma.rn.f64 	%fd5321, %fd10474, %fd5319, %fd5318;
	ld.shared.v2.f64 	{%fd5322, %fd5323}, [Bs+2864];
	fma.rn.f64 	%fd5324, %fd10473, %fd5322, %fd5321;
	ld.shared.v2.f64 	{%fd5325, %fd5326}, [Bs+3024];
	fma.rn.f64 	%fd5327, %fd10472, %fd5325, %fd5324;
	ld.shared.v2.f64 	{%fd5328, %fd5329}, [Bs+3184];
	fma.rn.f64 	%fd5330, %fd10471, %fd5328, %fd5327;
	st.volatile.shared.f64 	[%r355+144], %fd5330;
	fma.rn.f64 	%fd5331, %fd10490, %fd5272, 0d0000000000000000;
	fma.rn.f64 	%fd5332, %fd10489, %fd5275, %fd5331;
	fma.rn.f64 	%fd5333, %fd10488, %fd5278, %fd5332;
	fma.rn.f64 	%fd5334, %fd10487, %fd5281, %fd5333;
	fma.rn.f64 	%fd5335, %fd10486, %fd5284, %fd5334;
	fma.rn.f64 	%fd5336, %fd10485, %fd5287, %fd5335;
	fma.rn.f64 	%fd5337, %fd10484, %fd5290, %fd5336;
	fma.rn.f64 	%fd5338, %fd10483, %fd5293, %fd5337;
	fma.rn.f64 	%fd5339, %fd10482, %fd5296, %fd5338;
	fma.rn.f64 	%fd5340, %fd10481, %fd5299, %fd5339;
	fma.rn.f64 	%fd5341, %fd10480, %fd5302, %fd5340;
	fma.rn.f64 	%fd5342, %fd10479, %fd5305, %fd5341;
	fma.rn.f64 	%fd5343, %fd10478, %fd5308, %fd5342;
	fma.rn.f64 	%fd5344, %fd10477, %fd5311, %fd5343;
	fma.rn.f64 	%fd5345, %fd10476, %fd5314, %fd5344;
	fma.rn.f64 	%fd5346, %fd10475, %fd5317, %fd5345;
	fma.rn.f64 	%fd5347, %fd10474, %fd5320, %fd5346;
	fma.rn.f64 	%fd5348, %fd10473, %fd5323, %fd5347;
	fma.rn.f64 	%fd5349, %fd10472, %fd5326, %fd5348;
	fma.rn.f64 	%fd5350, %fd10471, %fd5329, %fd5349;
	st.volatile.shared.f64 	[%r355+152], %fd5350;
$L__BB37_125:
	mov.u32 	%r19, %tid.x;
	bar.sync 	0;
	mov.u32 	%r356, _ZZ21cu_mtxmq_integral_211PKdiS0_iPdiiddS0_PbS1_S1_iPlS0_E5doitS;
	add.s32 	%r20, %r356, %r736;
	ld.volatile.shared.u8 	%rs3, [%r20];
	setp.eq.s16 	%p66, %rs3, 0;
	@%p66 bra 	$L__BB37_143;
	ld.param.u64 	%rd840, [_Z21cu_mtxmq_integral_211PKdiS0_iPdiiddS0_PbS1_S1_iPlS0__param_4];
	setp.gt.u32 	%p67, %r19, 927;
	mov.u32 	%r357, _ZZ21cu_mtxmq_integral_211PKdiS0_iPdiiddS0_PbS1_S1_iPlS0_E2Cs;
	mad.lo.s32 	%r358, %r19, 160, %r357;
	mad.lo.s32 	%r21, %r19, -152, %r358;
	ld.volatile.shared.f64 	%fd5351, [%r21];
	cvta.to.global.u64 	%rd450, %rd840;
	mov.u32 	%r359, %ctaid.x;
	mad.lo.s32 	%r360, %r359, 200, %r19;
	mad.lo.s32 	%r361, %r359, 3800, %r360;
	add.s32 	%r362, %r361, 2560;
	mul.wide.u32 	%rd451, %r362, 8;
	add.s64 	%rd452, %rd450, %rd451;
	st.global.f64 	[%rd452], %fd5351;
	ld.volatile.shared.f64 	%fd5352, [%r21+1024];
	add.s32 	%r363, %r361, 2688;
	mul.wide.u32 	%rd453, %r363, 8;
	add.s64 	%rd454, %rd450, %rd453;
	st.global.f64 	[%rd454], %fd5352;
	ld.volatile.shared.f64 	%fd5353, [%r21+2048];
	add.s32 	%r364, %r361, 2816;
	mul.wide.u32 	%rd455, %r364, 8;
	add.s64 	%rd456, %rd450, %rd455;
	st.global.f64 	[%rd456], %fd5353;
	ld.volatile.shared.f64 	%fd5354, [%r21+3072];
	add.s32 	%r365, %r361, 2944;
	mul.wide.u32 	%rd457, %r365, 8;
	add.s64 	%rd458, %rd450, %rd457;
	st.global.f64 	[%rd458], %fd5354;
	@%p67 bra 	$L__BB37_128;
	ld.param.u64 	%rd841, [_Z21cu_mtxmq_integral_211PKdiS0_iPdiiddS0_PbS1_S1_iPlS0__param_4];
	ld.volatile.shared.f64 	%fd5355, [%r21+4096];
	cvta.to.global.u64 	%rd459, %rd841;
	mov.u32 	%r366, %ctaid.x;
	mad.lo.s32 	%r367, %r366, 200, %r19;
	mad.lo.s32 	%r368, %r366, 3800, %r367;
	add.s32 	%r369, %r368, 3072;
	mul.wide.u32 	%rd460, %r369, 8;
	add.s64 	%rd461, %rd459, %rd460;
	st.global.f64 	[%rd461], %fd5355;
$L__BB37_128:
	setp.gt.u32 	%p68, %r19, 799;
	@%p68 bra 	$L__BB37_130;
	ld.param.u64 	%rd842, [_Z21cu_mtxmq_integral_211PKdiS0_iPdiiddS0_PbS1_S1_iPlS0__param_4];
	ld.volatile.shared.f64 	%fd5356, [%r21+5120];
	cvta.to.global.u64 	%rd462, %rd842;
	mov.u32 	%r370, %ctaid.x;
	mad.lo.s32 	%r371, %r370, 200, %r19;
	mad.lo.s32 	%r372, %r370, 3800, %r371;
	add.s32 	%r373, %r372, 3200;
	mul.wide.u32 	%rd463, %r373, 8;
	add.s64 	%rd464, %rd462, %rd463;
	st.global.f64 	[%rd464], %fd5356;
$L__BB37_130:
	setp.gt.u32 	%p69, %r19, 671;
	@%p69 bra 	$L__BB37_132;
	ld.param.u64 	%rd843, [_Z21cu_mtxmq_integral_211PKdiS0_iPdiiddS0_PbS1_S1_iPlS0__param_4];
	ld.volatile.shared.f64 	%fd5357, [%r21+6144];
	cvta.to.global.u64 	%rd465, %rd843;
	mov.u32 	%r374, %ctaid.x;
	mad.lo.s32 	%r375, %r374, 200, %r19;
	mad.lo.s32 	%r376, %r374, 3800, %r375;
	add.s32 	%r377, %r376, 3328;
	mul.wide.u32 	%rd466, %r377, 8;
	add.s64 	%rd467, %rd465, %rd466;
	st.global.f64 	[%rd467], %fd5357;
$L__BB37_132:
	setp.gt.u32 	%p70, %r19, 543;
	@%p70 bra 	$L__BB37_134;
	ld.param.u64 	%rd844, [_Z21cu_mtxmq_integral_211PKdiS0_iPdiiddS0_PbS1_S1_iPlS0__param_4];
	ld.volatile.shared.f64 	%fd5358, [%r21+7168];
	cvta.to.global.u64 	%rd468, %rd844;
	mov.u32 	%r378, %ctaid.x;
	mad.lo.s32 	%r379, %r378, 200, %r19;
	mad.lo.s32 	%r380, %r378, 3800, %r379;
	add.s32 	%r381, %r380, 3456;
	mul.wide.u32 	%rd469, %r381, 8;
	add.s64 	%rd470, %rd468, %rd469;
	st.global.f64 	[%rd470], %fd5358;
$L__BB37_134:
	setp.gt.u32 	%p71, %r19, 415;
	@%p71 bra 	$L__BB37_136;
	ld.param.u64 	%rd845, [_Z21cu_mtxmq_integral_211PKdiS0_iPdiiddS0_PbS1_S1_iPlS0__param_4];
	ld.volatile.shared.f64 	%fd5359, [%r21+8192];
	cvta.to.global.u64 	%rd471, %rd845;
	mov.u32 	%r382, %ctaid.x;
	mad.lo.s32 	%r383, %r382, 200, %r19;
	mad.lo.s32 	%r384, %r382, 3800, %r383;
	add.s32 	%r385, %r384, 3584;
	mul.wide.u32 	%rd472, %r385, 8;
	add.s64 	%rd473, %rd471, %rd472;
	st.global.f64 	[%rd473], %fd5359;
$L__BB37_136:
	setp.gt.u32 	%p72, %r19, 287;
	@%p72 bra 	$L__BB37_138;
	ld.param.u64 	%rd846, [_Z21cu_mtxmq_integral_211PKdiS0_iPdiiddS0_PbS1_S1_iPlS0__param_4];
	ld.volatile.shared.f64 	%fd5360, [%r21+9216];
	cvta.to.global.u64 	%rd474, %rd846;
	mov.u32 	%r386, %ctaid.x;
	mad.lo.s32 	%r387, %r386, 200, %r19;
	mad.lo.s32 	%r388, %r386, 3800, %r387;
	add.s32 	%r389, %r388, 3712;
	mul.wide.u32 	%rd475, %r389, 8;
	add.s64 	%rd476, %rd474, %rd475;
	st.global.f64 	[%rd476], %fd5360;
$L__BB37_138:
	setp.gt.u32 	%p73, %r19, 159;
	@%p73 bra 	$L__BB37_140;
	ld.param.u64 	%rd847, [_Z21cu_mtxmq_integral_211PKdiS0_iPdiiddS0_PbS1_S1_iPlS0__param_4];
	ld.volatile.shared.f64 	%fd5361, [%r21+10240];
	cvta.to.global.u64 	%rd477, %rd847;
	mov.u32 	%r390, %ctaid.x;
	mad.lo.s32 	%r391, %r390, 200, %r19;
	mad.lo.s32 	%r392, %r390, 3800, %r391;
	add.s32 	%r393, %r392, 3840;
	mul.wide.u32 	%rd478, %r393, 8;
	add.s64 	%rd479, %rd477, %rd478;
	st.global.f64 	[%rd479], %fd5361;
$L__BB37_140:
	setp.gt.u32 	%p74, %r19, 31;
	@%p74 bra 	$L__BB37_142;
	ld.param.u64 	%rd848, [_Z21cu_mtxmq_integral_211PKdiS0_iPdiiddS0_PbS1_S1_iPlS0__param_4];
	ld.volatile.shared.f64 	%fd5362, [%r21+11264];
	cvta.to.global.u64 	%rd480, %rd848;
	mov.u32 	%r394, %ctaid.x;
	mad.lo.s32 	%r395, %r394, 200, %r19;
	mad.lo.s32 	%r396, %r394, 3800, %r395;
	add.s32 	%r397, %r396, 3968;
	mul.wide.u32 	%rd481, %r397, 8;
	add.s64 	%rd482, %rd480, %rd481;
	st.global.f64 	[%rd482], %fd5362;
$L__BB37_142:
	bar.sync 	0;
$L__BB37_143:
	ld.param.u32 	%r725, [_Z21cu_mtxmq_integral_211PKdiS0_iPdiiddS0_PbS1_S1_iPlS0__param_6];
	mul.wide.s32 	%rd483, %r725, 4;
	mov.u64 	%rd484, count;
	add.s64 	%rd79, %rd484, %rd483;
	setp.ne.s32 	%p75, %r19, 0;
	bar.sync 	0;
	@%p75 bra 	$L__BB37_146;
	atom.global.add.u32 	%r398, [%rd79], 1;
$L__BB37_145:
	ld.volatile.global.u32 	%r399, [%rd79];
	setp.lt.s32 	%p76, %r399, 18;
	@%p76 bra 	$L__BB37_145;
$L__BB37_146:
	bar.sync 	0;
	@%p75 bra 	$L__BB37_149;
	ld.volatile.global.u32 	%r400, [%rd79];
	setp.ne.s32 	%p78, %r400, 12;
	@%p78 bra 	$L__BB37_149;
	mov.b32 	%r401, 0;
	st.volatile.global.u32 	[%rd79], %r401;
$L__BB37_149:
	bar.sync 	0;
	ld.volatile.shared.u8 	%rs4, [%r20];
	setp.eq.s16 	%p79, %rs4, 0;
	@%p79 bra 	$L__BB37_240;
	shl.b32 	%r402, %r19, 3;
	mov.u32 	%r403, Bs;
	add.s32 	%r22, %r403, %r402;
	setp.gt.u32 	%p80, %r19, 399;
	@%p80 bra 	$L__BB37_152;
	ld.param.u64 	%rd875, [_Z21cu_mtxmq_integral_211PKdiS0_iPdiiddS0_PbS1_S1_iPlS0__param_9];
	mad.lo.s32 	%r404, %r736, 1200, %r19;
	cvta.to.global.u64 	%rd485, %rd875;
	mul.wide.u32 	%rd486, %r404, 8;
	add.s64 	%rd487, %rd485, %rd486;
	ld.global.f64 	%fd5363, [%rd487];
	st.shared.f64 	[%r22], %fd5363;
$L__BB37_152:
	ld.param.u64 	%rd876, [_Z21cu_mtxmq_integral_211PKdiS0_iPdiiddS0_PbS1_S1_iPlS0__param_9];
	mad.lo.s32 	%r405, %r736, 1200, %r19;
	setp.gt.u32 	%p81, %r19, 271;
	cvta.to.global.u64 	%rd488, %rd876;
	mul.wide.u32 	%rd489, %r405, 8;
	add.s64 	%rd80, %rd488, %rd489;
	@%p81 bra 	$L__BB37_154;
	ld.global.f64 	%fd5364, [%rd80+1024];
	st.shared.f64 	[%r22+1024], %fd5364;
$L__BB37_154:
	setp.gt.u32 	%p82, %r19, 143;
	@%p82 bra 	$L__BB37_156;
	ld.global.f64 	%fd5365, [%rd80+2048];
	st.shared.f64 	[%r22+2048], %fd5365;
$L__BB37_156:
	setp.gt.u32 	%p83, %r19, 15;
	@%p83 bra 	$L__BB37_158;
	ld.global.f64 	%fd5366, [%rd80+3072];
	st.shared.f64 	[%r22+3072], %fd5366;
$L__BB37_158:
	ld.param.u64 	%rd849, [_Z21cu_mtxmq_integral_211PKdiS0_iPdiiddS0_PbS1_S1_iPlS0__param_4];
	ld.param.u32 	%r702, [_Z21cu_mtxmq_integral_211PKdiS0_iPdiiddS0_PbS1_S1_iPlS0__param_1];
	mov.u32 	%r23, %tid.x;
	setp.gt.u32 	%p84, %r23, 71;
	bar.sync 	0;
	cvta.to.global.u64 	%rd490, %rd849;
	mov.u32 	%r406, %ctaid.x;
	mad.lo.s32 	%r407, %r406, 200, %r23;
	mul.wide.u32 	%rd491, %r407, 8;
	add.s64 	%rd492, %rd490, %rd491;
	ld.global.f64 	%fd10510, [%rd492];
	add.s32 	%r408, %r407, %r702;
	mul.wide.u32 	%rd493, %r408, 8;
	add.s64 	%rd494, %rd490, %rd493;
	ld.global.f64 	%fd10509, [%rd494];
	ld.global.f64 	%fd10508, [%rd38];
	ld.global.f64 	%fd10507, [%rd39];
	ld.global.f64 	%fd10506, [%rd40];
	ld.global.f64 	%fd10505, [%rd41];
	ld.global.f64 	%fd10504, [%rd42];
	ld.global.f64 	%fd10503, [%rd43];
	ld.global.f64 	%fd10502, [%rd44];
	ld.global.f64 	%fd10501, [%rd45];
	ld.global.f64 	%fd10500, [%rd46];
	ld.global.f64 	%fd10499, [%rd47];
	ld.global.f64 	%fd10498, [%rd48];
	ld.global.f64 	%fd10497, [%rd49];
	ld.global.f64 	%fd10496, [%rd50];
	ld.global.f64 	%fd10495, [%rd51];
	ld.global.f64 	%fd10494, [%rd52];
	ld.global.f64 	%fd10493, [%rd53];
	ld.global.f64 	%fd10492, [%rd54];
	ld.global.f64 	%fd10491, [%rd55];
	ld.shared.v2.f64 	{%fd5367, %fd5368}, [Bs];
	fma.rn.f64 	%fd5369, %fd10510, %fd5367, 0d0000000000000000;
	ld.shared.v2.f64 	{%fd5370, %fd5371}, [Bs+160];
	fma.rn.f64 	%fd5372, %fd10509, %fd5370, %fd5369;
	ld.shared.v2.f64 	{%fd5373, %fd5374}, [Bs+320];
	fma.rn.f64 	%fd5375, %fd10508, %fd5373, %fd5372;
	ld.shared.v2.f64 	{%fd5376, %fd5377}, [Bs+480];
	fma.rn.f64 	%fd5378, %fd10507, %fd5376, %fd5375;
	ld.shared.v2.f64 	{%fd5379, %fd5380}, [Bs+640];
	fma.rn.f64 	%fd5381, %fd10506, %fd5379, %fd5378;
	ld.shared.v2.f64 	{%fd5382, %fd5383}, [Bs+800];
	fma.rn.f64 	%fd5384, %fd10505, %fd5382, %fd5381;
	ld.shared.v2.f64 	{%fd5385, %fd5386}, [Bs+960];
	fma.rn.f64 	%fd5387, %fd10504, %fd5385, %fd5384;
	ld.shared.v2.f64 	{%fd5388, %fd5389}, [Bs+1120];
	fma.rn.f64 	%fd5390, %fd10503, %fd5388, %fd5387;
	ld.shared.v2.f64 	{%fd5391, %fd5392}, [Bs+1280];
	fma.rn.f64 	%fd5393, %fd10502, %fd5391, %fd5390;
	ld.shared.v2.f64 	{%fd5394, %fd5395}, [Bs+1440];
	fma.rn.f64 	%fd5396, %fd10501, %fd5394, %fd5393;
	ld.shared.v2.f64 	{%fd5397, %fd5398}, [Bs+1600];
	fma.rn.f64 	%fd5399, %fd10500, %fd5397, %fd5396;
	ld.shared.v2.f64 	{%fd5400, %fd5401}, [Bs+1760];
	fma.rn.f64 	%fd5402, %fd10499, %fd5400, %fd5399;
	ld.shared.v2.f64 	{%fd5403, %fd5404}, [Bs+1920];
	fma.rn.f64 	%fd5405, %fd10498, %fd5403, %fd5402;
	ld.shared.v2.f64 	{%fd5406, %fd5407}, [Bs+2080];
	fma.rn.f64 	%fd5408, %fd10497, %fd5406, %fd5405;
	ld.shared.v2.f64 	{%fd5409, %fd5410}, [Bs+2240];
	fma.rn.f64 	%fd5411, %fd10496, %fd5409, %fd5408;
	ld.shared.v2.f64 	{%fd5412, %fd5413}, [Bs+2400];
	fma.rn.f64 	%fd5414, %fd10495, %fd5412, %fd5411;
	ld.shared.v2.f64 	{%fd5415, %fd5416}, [Bs+2560];
	fma.rn.f64 	%fd5417, %fd10494, %fd5415, %fd5414;
	ld.shared.v2.f64 	{%fd5418, %fd5419}, [Bs+2720];
	fma.rn.f64 	%fd5420, %fd10493, %fd5418, %fd5417;
	ld.shared.v2.f64 	{%fd5421, %fd5422}, [Bs+2880];
	fma.rn.f64 	%fd5423, %fd10492, %fd5421, %fd5420;
	ld.shared.v2.f64 	{%fd5424, %fd5425}, [Bs+3040];
	fma.rn.f64 	%fd5426, %fd10491, %fd5424, %fd5423;
	mov.u32 	%r409, _ZZ21cu_mtxmq_integral_211PKdiS0_iPdiiddS0_PbS1_S1_iPlS0_E2Cs;
	mad.lo.s32 	%r410, %r23, 160, %r409;
	st.volatile.shared.f64 	[%r410], %fd5426;
	fma.rn.f64 	%fd5427, %fd10510, %fd5368, 0d0000000000000000;
	fma.rn.f64 	%fd5428, %fd10509, %fd5371, %fd5427;
	fma.rn.f64 	%fd5429, %fd10508, %fd5374, %fd5428;
	fma.rn.f64 	%fd5430, %fd10507, %fd5377, %fd5429;
	fma.rn.f64 	%fd5431, %fd10506, %fd5380, %fd5430;
	fma.rn.f64 	%fd5432, %fd10505, %fd5383, %fd5431;
	fma.rn.f64 	%fd5433, %fd10504, %fd5386, %fd5432;
	fma.rn.f64 	%fd5434, %fd10503, %fd5389, %fd5433;
	fma.rn.f64 	%fd5435, %fd10502, %fd5392, %fd5434;
	fma.rn.f64 	%fd5436, %fd10501, %fd5395, %fd5435;
	fma.rn.f64 	%fd5437, %fd10500, %fd5398, %fd5436;
	fma.rn.f64 	%fd5438, %fd10499, %fd5401, %fd5437;
	fma.rn.f64 	%fd5439, %fd10498, %fd5404, %fd5438;
	fma.rn.f64 	%fd5440, %fd10497, %fd5407, %fd5439;
	fma.rn.f64 	%fd5441, %fd10496, %fd5410, %fd5440;
	fma.rn.f64 	%fd5442, %fd10495, %fd5413, %fd5441;
	fma.rn.f64 	%fd5443, %fd10494, %fd5416, %fd5442;
	fma.rn.f64 	%fd5444, %fd10493, %fd5419, %fd5443;
	fma.rn.f64 	%fd5445, %fd10492, %fd5422, %fd5444;
	fma.rn.f64 	%fd5446, %fd10491, %fd5425, %fd5445;
	st.volatile.shared.f64 	[%r410+8], %fd5446;
	ld.shared.v2.f64 	{%fd5447, %fd5448}, [Bs+16];
	fma.rn.f64 	%fd5449, %fd10510, %fd5447, 0d0000000000000000;
	ld.shared.v2.f64 	{%fd5450, %fd5451}, [Bs+176];
	fma.rn.f64 	%fd5452, %fd10509, %fd5450, %fd5449;
	ld.shared.v2.f64 	{%fd5453, %fd5454}, [Bs+336];
	fma.rn.f64 	%fd5455, %fd10508, %fd5453, %fd5452;
	ld.shared.v2.f64 	{%fd5456, %fd5457}, [Bs+496];
	fma.rn.f64 	%fd5458, %fd10507, %fd5456, %fd5455;
	ld.shared.v2.f64 	{%fd5459, %fd5460}, [Bs+656];
	fma.rn.f64 	%fd5461, %fd10506, %fd5459, %fd5458;
	ld.shared.v2.f64 	{%fd5462, %fd5463}, [Bs+816];
	fma.rn.f64 	%fd5464, %fd10505, %fd5462, %fd5461;
	ld.shared.v2.f64 	{%fd5465, %fd5466}, [Bs+976];
	fma.rn.f64 	%fd5467, %fd10504, %fd5465, %fd5464;
	ld.shared.v2.f64 	{%fd5468, %fd5469}, [Bs+1136];
	fma.rn.f64 	%fd5470, %fd10503, %fd5468, %fd5467;
	ld.shared.v2.f64 	{%fd5471, %fd5472}, [Bs+1296];
	fma.rn.f64 	%fd5473, %fd10502, %fd5471, %fd5470;
	ld.shared.v2.f64 	{%fd5474, %fd5475}, [Bs+1456];
	fma.rn.f64 	%fd5476, %fd10501, %fd5474, %fd5473;
	ld.shared.v2.f64 	{%fd5477, %fd5478}, [Bs+1616];
	fma.rn.f64 	%fd5479, %fd10500, %fd5477, %fd5476;
	ld.shared.v2.f64 	{%fd5480, %fd5481}, [Bs+1776];
	fma.rn.f64 	%fd5482, %fd10499, %fd5480, %fd5479;
	ld.shared.v2.f64 	{%fd5483, %fd5484}, [Bs+1936];
	fma.rn.f64 	%fd5485, %fd10498, %fd5483, %fd5482;
	ld.shared.v2.f64 	{%fd5486, %fd5487}, [Bs+2096];
	fma.rn.f64 	%fd5488, %fd10497, %fd5486, %fd5485;
	ld.shared.v2.f64 	{%fd5489, %fd5490}, [Bs+2256];
	fma.rn.f64 	%fd5491, %fd10496, %fd5489, %fd5488;
	ld.shared.v2.f64 	{%fd5492, %fd5493}, [Bs+2416];
	fma.rn.f64 	%fd5494, %fd10495, %fd5492, %fd5491;
	ld.shared.v2.f64 	{%fd5495, %fd5496}, [Bs+2576];
	fma.rn.f64 	%fd5497, %fd10494, %fd5495, %fd5494;
	ld.shared.v2.f64 	{%fd5498, %fd5499}, [Bs+2736];
	fma.rn.f64 	%fd5500, %fd10493, %fd5498, %fd5497;
	ld.shared.v2.f64 	{%fd5501, %fd5502}, [Bs+2896];
	fma.rn.f64 	%fd5503, %fd10492, %fd5501, %fd5500;
	ld.shared.v2.f64 	{%fd5504, %fd5505}, [Bs+3056];
	fma.rn.f64 	%fd5506, %fd10491, %fd5504, %fd5503;
	st.volatile.shared.f64 	[%r410+16], %fd5506;
	fma.rn.f64 	%fd5507, %fd10510, %fd5448, 0d0000000000000000;
	fma.rn.f64 	%fd5508, %fd10509, %fd5451, %fd5507;
	fma.rn.f64 	%fd5509, %fd10508, %fd5454, %fd5508;
	fma.rn.f64 	%fd5510, %fd10507, %fd5457, %fd5509;
	fma.rn.f64 	%fd5511, %fd10506, %fd5460, %fd5510;
	fma.rn.f64 	%fd5512, %fd10505, %fd5463, %fd5511;
	fma.rn.f64 	%fd5513, %fd10504, %fd5466, %fd5512;
	fma.rn.f64 	%fd5514, %fd10503, %fd5469, %fd5513;
	fma.rn.f64 	%fd5515, %fd10502, %fd5472, %fd5514;
	fma.rn.f64 	%fd5516, %fd10501, %fd5475, %fd5515;
	fma.rn.f64 	%fd5517, %fd10500, %fd5478, %fd5516;
	fma.rn.f64 	%fd5518, %fd10499, %fd5481, %fd5517;
	fma.rn.f64 	%fd5519, %fd10498, %fd5484, %fd5518;
	fma.rn.f64 	%fd5520, %fd10497, %fd5487, %fd5519;
	fma.rn.f64 	%fd5521, %fd10496, %fd5490, %fd5520;
	fma.rn.f64 	%fd5522, %fd10495, %fd5493, %fd5521;
	fma.rn.f64 	%fd5523, %fd10494, %fd5496, %fd5522;
	fma.rn.f64 	%fd5524, %fd10493, %fd5499, %fd5523;
	fma.rn.f64 	%fd5525, %fd10492, %fd5502, %fd5524;
	fma.rn.f64 	%fd5526, %fd10491, %fd5505, %fd5525;
	st.volatile.shared.f64 	[%r410+24], %fd5526;
	ld.shared.v2.f64 	{%fd5527, %fd5528}, [Bs+32];
	fma.rn.f64 	%fd5529, %fd10510, %fd5527, 0d0000000000000000;
	ld.shared.v2.f64 	{%fd5530, %fd5531}, [Bs+192];
	fma.rn.f64 	%fd5532, %fd10509, %fd5530, %fd5529;
	ld.shared.v2.f64 	{%fd5533, %fd5534}, [Bs+352];
	fma.rn.f64 	%fd5535, %fd10508, %fd5533, %fd5532;
	ld.shared.v2.f64 	{%fd5536, %fd5537}, [Bs+512];
	fma.rn.f64 	%fd5538, %fd10507, %fd5536, %fd5535;
	ld.shared.v2.f64 	{%fd5539, %fd5540}, [Bs+672];
	fma.rn.f64 	%fd5541, %fd10506, %fd5539, %fd5538;
	ld.shared.v2.f64 	{%fd5542, %fd5543}, [Bs+832];
	fma.rn.f64 	%fd5544, %fd10505, %fd5542, %fd5541;
	ld.shared.v2.f64 	{%fd5545, %fd5546}, [Bs+992];
	fma.rn.f64 	%fd5547, %fd10504, %fd5545, %fd5544;
	ld.shared.v2.f64 	{%fd5548, %fd5549}, [Bs+1152];
	fma.rn.f64 	%fd5550, %fd10503, %fd5548, %fd5547;
	ld.shared.v2.f64 	{%fd5551, %fd5552}, [Bs+1312];
	fma.rn.f64 	%fd5553, %fd10502, %fd5551, %fd5550;
	ld.shared.v2.f64 	{%fd5554, %fd5555}, [Bs+1472];
	fma.rn.f64 	%fd5556, %fd10501, %fd5554, %fd5553;
	ld.shared.v2.f64 	{%fd5557, %fd5558}, [Bs+1632];
	fma.rn.f64 	%fd5559, %fd10500, %fd5557, %fd5556;
	ld.shared.v2.f64 	{%fd5560, %fd5561}, [Bs+1792];
	fma.rn.f64 	%fd5562, %fd10499, %fd5560, %fd5559;
	ld.shared.v2.f64 	{%fd5563, %fd5564}, [Bs+1952];
	fma.rn.f64 	%fd5565, %fd10498, %fd5563, %fd5562;
	ld.shared.v2.f64 	{%fd5566, %fd5567}, [Bs+2112];
	fma.rn.f64 	%fd5568, %fd10497, %fd5566, %fd5565;
	ld.shared.v2.f64 	{%fd5569, %fd5570}, [Bs+2272];
	fma.rn.f64 	%fd5571, %fd10496, %fd5569, %fd5568;
	ld.shared.v2.f64 	{%fd5572, %fd5573}, [Bs+2432];
	fma.rn.f64 	%fd5574, %fd10495, %fd5572, %fd5571;
	ld.shared.v2.f64 	{%fd5575, %fd5576}, [Bs+2592];
	fma.rn.f64 	%fd5577, %fd10494, %fd5575, %fd5574;
	ld.shared.v2.f64 	{%fd5578, %fd5579}, [Bs+2752];
	fma.rn.f64 	%fd5580, %fd10493, %fd5578, %fd5577;
	ld.shared.v2.f64 	{%fd5581, %fd5582}, [Bs+2912];
	fma.rn.f64 	%fd5583, %fd10492, %fd5581, %fd5580;
	ld.shared.v2.f64 	{%fd5584, %fd5585}, [Bs+3072];
	fma.rn.f64 	%fd5586, %fd10491, %fd5584, %fd5583;
	st.volatile.shared.f64 	[%r410+32], %fd5586;
	fma.rn.f64 	%fd5587, %fd10510, %fd5528, 0d0000000000000000;
	fma.rn.f64 	%fd5588, %fd10509, %fd5531, %fd5587;
	fma.rn.f64 	%fd5589, %fd10508, %fd5534, %fd5588;
	fma.rn.f64 	%fd5590, %fd10507, %fd5537, %fd5589;
	fma.rn.f64 	%fd5591, %fd10506, %fd5540, %fd5590;
	fma.rn.f64 	%fd5592, %fd10505, %fd5543, %fd5591;
	fma.rn.f64 	%fd5593, %fd10504, %fd5546, %fd5592;
	fma.rn.f64 	%fd5594, %fd10503, %fd5549, %fd5593;
	fma.rn.f64 	%fd5595, %fd10502, %fd5552, %fd5594;
	fma.rn.f64 	%fd5596, %fd10501, %fd5555, %fd5595;
	fma.rn.f64 	%fd5597, %fd10500, %fd5558, %fd5596;
	fma.rn.f64 	%fd5598, %fd10499, %fd5561, %fd5597;
	fma.rn.f64 	%fd5599, %fd10498, %fd5564, %fd5598;
	fma.rn.f64 	%fd5600, %fd10497, %fd5567, %fd5599;
	fma.rn.f64 	%fd5601, %fd10496, %fd5570, %fd5600;
	fma.rn.f64 	%fd5602, %fd10495, %fd5573, %fd5601;
	fma.rn.f64 	%fd5603, %fd10494, %fd5576, %fd5602;
	fma.rn.f64 	%fd5604, %fd10493, %fd5579, %fd5603;
	fma.rn.f64 	%fd5605, %fd10492, %fd5582, %fd5604;
	fma.rn.f64 	%fd5606, %fd10491, %fd5585, %fd5605;
	st.volatile.shared.f64 	[%r410+40], %fd5606;
	ld.shared.v2.f64 	{%fd5607, %fd5608}, [Bs+48];
	fma.rn.f64 	%fd5609, %fd10510, %fd5607, 0d0000000000000000;
	ld.shared.v2.f64 	{%fd5610, %fd5611}, [Bs+208];
	fma.rn.f64 	%fd5612, %fd10509, %fd5610, %fd5609;
	ld.shared.v2.f64 	{%fd5613, %fd5614}, [Bs+368];
	fma.rn.f64 	%fd5615, %fd10508, %fd5613, %fd5612;
	ld.shared.v2.f64 	{%fd5616, %fd5617}, [Bs+528];
	fma.rn.f64 	%fd5618, %fd10507, %fd5616, %fd5615;
	ld.shared.v2.f64 	{%fd5619, %fd5620}, [Bs+688];
	fma.rn.f64 	%fd5621, %fd10506, %fd5619, %fd5618;
	ld.shared.v2.f64 	{%fd5622, %fd5623}, [Bs+848];
	fma.rn.f64 	%fd5624, %fd10505, %fd5622, %fd5621;
	ld.shared.v2.f64 	{%fd5625, %fd5626}, [Bs+1008];
	fma.rn.f64 	%fd5627, %fd10504, %fd5625, %fd5624;
	ld.shared.v2.f64 	{%fd5628, %fd5629}, [Bs+1168];
	fma.rn.f64 	%fd5630, %fd10503, %fd5628, %fd5627;
	ld.shared.v2.f64 	{%fd5631, %fd5632}, [Bs+1328];
	fma.rn.f64 	%fd5633, %fd10502, %fd5631, %fd5630;
	ld.shared.v2.f64 	{%fd5634, %fd5635}, [Bs+1488];
	fma.rn.f64 	%fd5636, %fd10501, %fd5634, %fd5633;
	ld.shared.v2.f64 	{%fd5637, %fd5638}, [Bs+1648];
	fma.rn.f64 	%fd5639, %fd10500, %fd5637, %fd5636;
	ld.shared.v2.f64 	{%fd5640, %fd5641}, [Bs+1808];
	fma.rn.f64 	%fd5642, %fd10499, %fd5640, %fd5639;
	ld.shared.v2.f64 	{%fd5643, %fd5644}, [Bs+1968];
	fma.rn.f64 	%fd5645, %fd10498, %fd5643, %fd5642;
	ld.shared.v2.f64 	{%fd5646, %fd5647}, [Bs+2128];
	fma.rn.f64 	%fd5648, %fd10497, %fd5646, %fd5645;
	ld.shared.v2.f64 	{%fd5649, %fd5650}, [Bs+2288];
	fma.rn.f64 	%fd5651, %fd10496, %fd5649, %fd5648;
	ld.shared.v2.f64 	{%fd5652, %fd5653}, [Bs+2448];
	fma.rn.f64 	%fd5654, %fd10495, %fd5652, %fd5651;
	ld.shared.v2.f64 	{%fd5655, %fd5656}, [Bs+2608];
	fma.rn.f64 	%fd5657, %fd10494, %fd5655, %fd5654;
	ld.shared.v2.f64 	{%fd5658, %fd5659}, [Bs+2768];
	fma.rn.f64 	%fd5660, %fd10493, %fd5658, %fd5657;
	ld.shared.v2.f64 	{%fd5661, %fd5662}, [Bs+2928];
	fma.rn.f64 	%fd5663, %fd10492, %fd5661, %fd5660;
	ld.shared.v2.f64 	{%fd5664, %fd5665}, [Bs+3088];
	fma.rn.f64 	%fd5666, %fd10491, %fd5664, %fd5663;
	st.volatile.shared.f64 	[%r410+48], %fd5666;
	fma.rn.f64 	%fd5667, %fd10510, %fd5608, 0d0000000000000000;
	fma.rn.f64 	%fd5668, %fd10509, %fd5611, %fd5667;
	fma.rn.f64 	%fd5669, %fd10508, %fd5614, %fd5668;
	fma.rn.f64 	%fd5670, %fd10507, %fd5617, %fd5669;
	fma.rn.f64 	%fd5671, %fd10506, %fd5620, %fd5670;
	fma.rn.f64 	%fd5672, %fd10505, %fd5623, %fd5671;
	fma.rn.f64 	%fd5673, %fd10504, %fd5626, %fd5672;
	fma.rn.f64 	%fd5674, %fd10503, %fd5629, %fd5673;
	fma.rn.f64 	%fd5675, %fd10502, %fd5632, %fd5674;
	fma.rn.f64 	%fd5676, %fd10501, %fd5635, %fd5675;
	fma.rn.f64 	%fd5677, %fd10500, %fd5638, %fd5676;
	fma.rn.f64 	%fd5678, %fd10499, %fd5641, %fd5677;
	fma.rn.f64 	%fd5679, %fd10498, %fd5644, %fd5678;
	fma.rn.f64 	%fd5680, %fd10497, %fd5647, %fd5679;
	fma.rn.f64 	%fd5681, %fd10496, %fd5650, %fd5680;
	fma.rn.f64 	%fd5682, %fd10495, %fd5653, %fd5681;
	fma.rn.f64 	%fd5683, %fd10494, %fd5656, %fd5682;
	fma.rn.f64 	%fd5684, %fd10493, %fd5659, %fd5683;
	fma.rn.f64 	%fd5685, %fd10492, %fd5662, %fd5684;
	fma.rn.f64 	%fd5686, %fd10491, %fd5665, %fd5685;
	st.volatile.shared.f64 	[%r410+56], %fd5686;
	ld.shared.v2.f64 	{%fd5687, %fd5688}, [Bs+64];
	fma.rn.f64 	%fd5689, %fd10510, %fd5687, 0d0000000000000000;
	ld.shared.v2.f64 	{%fd5690, %fd5691}, [Bs+224];
	fma.rn.f64 	%fd5692, %fd10509, %fd5690, %fd5689;
	ld.shared.v2.f64 	{%fd5693, %fd5694}, [Bs+384];
	fma.rn.f64 	%fd5695, %fd10508, %fd5693, %fd5692;
	ld.shared.v2.f64 	{%fd5696, %fd5697}, [Bs+544];
	fma.rn.f64 	%fd5698, %fd10507, %fd5696, %fd5695;
	ld.shared.v2.f64 	{%fd5699, %fd5700}, [Bs+704];
	fma.rn.f64 	%fd5701, %fd10506, %fd5699, %fd5698;
	ld.shared.v2.f64 	{%fd5702, %fd5703}, [Bs+864];
	fma.rn.f64 	%fd5704, %fd10505, %fd5702, %fd5701;
	ld.shared.v2.f64 	{%fd5705, %fd5706}, [Bs+1024];
	fma.rn.f64 	%fd5707, %fd10504, %fd5705, %fd5704;
	ld.shared.v2.f64 	{%fd5708, %fd5709}, [Bs+1184];
	fma.rn.f64 	%fd5710, %fd10503, %fd5708, %fd5707;
	ld.shared.v2.f64 	{%fd5711, %fd5712}, [Bs+1344];
	fma.rn.f64 	%fd5713, %fd10502, %fd5711, %fd5710;
	ld.shared.v2.f64 	{%fd5714, %fd5715}, [Bs+1504];
	fma.rn.f64 	%fd5716, %fd10501, %fd5714, %fd5713;
	ld.shared.v2.f64 	{%fd5717, %fd5718}, [Bs+1664];
	fma.rn.f64 	%fd5719, %fd10500, %fd5717, %fd5716;
	ld.shared.v2.f64 	{%fd5720, %fd5721}, [Bs+1824];
	fma.rn.f64 	%fd5722, %fd10499, %fd5720, %fd5719;
	ld.shared.v2.f64 	{%fd5723, %fd5724}, [Bs+1984];
	fma.rn.f64 	%fd5725, %fd10498, %fd5723, %fd5722;
	ld.shared.v2.f64 	{%fd5726, %fd5727}, [Bs+2144];
	fma.rn.f64 	%fd5728, %fd10497, %fd5726, %fd5725;
	ld.shared.v2.f64 	{%fd5729, %fd5730}, [Bs+2304];
	fma.rn.f64 	%fd5731, %fd10496, %fd5729, %fd5728;
	ld.shared.v2.f64 	{%fd5732, %fd5733}, [Bs+2464];
	fma.rn.f64 	%fd5734, %fd10495, %fd5732, %fd5731;
	ld.shared.v2.f64 	{%fd5735, %fd5736}, [Bs+2624];
	fma.rn.f64 	%fd5737, %fd10494, %fd5735, %fd5734;
	ld.shared.v2.f64 	{%fd5738, %fd5739}, [Bs+2784];
	fma.rn.f64 	%fd5740, %fd10493, %fd5738, %fd5737;
	ld.shared.v2.f64 	{%fd5741, %fd5742}, [Bs+2944];
	fma.rn.f64 	%fd5743, %fd10492, %fd5741, %fd5740;
	ld.shared.v2.f64 	{%fd5744, %fd5745}, [Bs+3104];
	fma.rn.f64 	%fd5746, %fd10491, %fd5744, %fd5743;
	st.volatile.shared.f64 	[%r410+64], %fd5746;
	fma.rn.f64 	%fd5747, %fd10510, %fd5688, 0d0000000000000000;
	fma.rn.f64 	%fd5748, %fd10509, %fd5691, %fd5747;
	fma.rn.f64 	%fd5749, %fd10508, %fd5694, %fd5748;
	fma.rn.f64 	%fd5750, %fd10507, %fd5697, %fd5749;
	fma.rn.f64 	%fd5751, %fd10506, %fd5700, %fd5750;
	fma.rn.f64 	%fd5752, %fd10505, %fd5703, %fd5751;
	fma.rn.f64 	%fd5753, %fd10504, %fd5706, %fd5752;
	fma.rn.f64 	%fd5754, %fd10503, %fd5709, %fd5753;
	fma.rn.f64 	%fd5755, %fd10502, %fd5712, %fd5754;
	fma.rn.f64 	%fd5756, %fd10501, %fd5715, %fd5755;
	fma.rn.f64 	%fd5757, %fd10500, %fd5718, %fd5756;
	fma.rn.f64 	%fd5758, %fd10499, %fd5721, %fd5757;
	fma.rn.f64 	%fd5759, %fd10498, %fd5724, %fd5758;
	fma.rn.f64 	%fd5760, %fd10497, %fd5727, %fd5759;
	fma.rn.f64 	%fd5761, %fd10496, %fd5730, %fd5760;
	fma.rn.f64 	%fd5762, %fd10495, %fd5733, %fd5761;
	fma.rn.f64 	%fd5763, %fd10494, %fd5736, %fd5762;
	fma.rn.f64 	%fd5764, %fd10493, %fd5739, %fd5763;
	fma.rn.f64 	%fd5765, %fd10492, %fd5742, %fd5764;
	fma.rn.f64 	%fd5766, %fd10491, %fd5745, %fd5765;
	st.volatile.shared.f64 	[%r410+72], %fd5766;
	ld.shared.v2.f64 	{%fd5767, %fd5768}, [Bs+80];
	fma.rn.f64 	%fd5769, %fd10510, %fd5767, 0d0000000000000000;
	ld.shared.v2.f64 	{%fd5770, %fd5771}, [Bs+240];
	fma.rn.f64 	%fd5772, %fd10509, %fd5770, %fd5769;
	ld.shared.v2.f64 	{%fd5773, %fd5774}, [Bs+400];
	fma.rn.f64 	%fd5775, %fd10508, %fd5773, %fd5772;
	ld.shared.v2.f64 	{%fd5776, %fd5777}, [Bs+560];
	fma.rn.f64 	%fd5778, %fd10507, %fd5776, %fd5775;
	ld.shared.v2.f64 	{%fd5779, %fd5780}, [Bs+720];
	fma.rn.f64 	%fd5781, %fd10506, %fd5779, %fd5778;
	ld.shared.v2.f64 	{%fd5782, %fd5783}, [Bs+880];
	fma.rn.f64 	%fd5784, %fd10505, %fd5782, %fd5781;
	ld.shared.v2.f64 	{%fd5785, %fd5786}, [Bs+1040];
	fma.rn.f64 	%fd5787, %fd10504, %fd5785, %fd5784;
	ld.shared.v2.f64 	{%fd5788, %fd5789}, [Bs+1200];
	fma.rn.f64 	%fd5790, %fd10503, %fd5788, %fd5787;
	ld.shared.v2.f64 	{%fd5791, %fd5792}, [Bs+1360];
	fma.rn.f64 	%fd5793, %fd10502, %fd5791, %fd5790;
	ld.shared.v2.f64 	{%fd5794, %fd5795}, [Bs+1520];
	fma.rn.f64 	%fd5796, %fd10501, %fd5794, %fd5793;
	ld.shared.v2.f64 	{%fd5797, %fd5798}, [Bs+1680];
	fma.rn.f64 	%fd5799, %fd10500, %fd5797, %fd5796;
	ld.shared.v2.f64 	{%fd5800, %fd5801}, [Bs+1840];
	fma.rn.f64 	%fd5802, %fd10499, %fd5800, %fd5799;
	ld.shared.v2.f64 	{%fd5803, %fd5804}, [Bs+2000];
	fma.rn.f64 	%fd5805, %fd10498, %fd5803, %fd5802;
	ld.shared.v2.f64 	{%fd5806, %fd5807}, [Bs+2160];
	fma.rn.f64 	%fd5808, %fd10497, %fd5806, %fd5805;
	ld.shared.v2.f64 	{%fd5809, %fd5810}, [Bs+2320];
	fma.rn.f64 	%fd5811, %fd10496, %fd5809, %fd5808;
	ld.shared.v2.f64 	{%fd5812, %fd5813}, [Bs+2480];
	fma.rn.f64 	%fd5814, %fd10495, %fd5812, %fd5811;
	ld.shared.v2.f64 	{%fd5815, %fd5816}, [Bs+2640];
	fma.rn.f64 	%fd5817, %fd10494, %fd5815, %fd5814;
	ld.shared.v2.f64 	{%fd5818, %fd5819}, [Bs+2800];
	fma.rn.f64 	%fd5820, %fd10493, %fd5818, %fd5817;
	ld.shared.v2.f64 	{%fd5821, %fd5822}, [Bs+2960];
	fma.rn.f64 	%fd5823, %fd10492, %fd5821, %fd5820;
	ld.shared.v2.f64 	{%fd5824, %fd5825}, [Bs+3120];
	fma.rn.f64 	%fd5826, %fd10491, %fd5824, %fd5823;
	st.volatile.shared.f64 	[%r410+80], %fd5826;
	fma.rn.f64 	%fd5827, %fd10510, %fd5768, 0d0000000000000000;
	fma.rn.f64 	%fd5828, %fd10509, %fd5771, %fd5827;
	fma.rn.f64 	%fd5829, %fd10508, %fd5774, %fd5828;
	fma.rn.f64 	%fd5830, %fd10507, %fd5777, %fd5829;
	fma.rn.f64 	%fd5831, %fd10506, %fd5780, %fd5830;
	fma.rn.f64 	%fd5832, %fd10505, %fd5783, %fd5831;
	fma.rn.f64 	%fd5833, %fd10504, %fd5786, %fd5832;
	fma.rn.f64 	%fd5834, %fd10503, %fd5789, %fd5833;
	fma.rn.f64 	%fd5835, %fd10502, %fd5792, %fd5834;
	fma.rn.f64 	%fd5836, %fd10501, %fd5795, %fd5835;
	fma.rn.f64 	%fd5837, %fd10500, %fd5798, %fd5836;
	fma.rn.f64 	%fd5838, %fd10499, %fd5801, %fd5837;
	fma.rn.f64 	%fd5839, %fd10498, %fd5804, %fd5838;
	fma.rn.f64 	%fd5840, %fd10497, %fd5807, %fd5839;
	fma.rn.f64 	%fd5841, %fd10496, %fd5810, %fd5840;
	fma.rn.f64 	%fd5842, %fd10495, %fd5813, %fd5841;
	fma.rn.f64 	%fd5843, %fd10494, %fd5816, %fd5842;
	fma.rn.f64 	%fd5844, %fd10493, %fd5819, %fd5843;
	fma.rn.f64 	%fd5845, %fd10492, %fd5822, %fd5844;
	fma.rn.f64 	%fd5846, %fd10491, %fd5825, %fd5845;
	st.volatile.shared.f64 	[%r410+88], %fd5846;
	ld.shared.v2.f64 	{%fd5847, %fd5848}, [Bs+96];
	fma.rn.f64 	%fd5849, %fd10510, %fd5847, 0d0000000000000000;
	ld.shared.v2.f64 	{%fd5850, %fd5851}, [Bs+256];
	fma.rn.f64 	%fd5852, %fd10509, %fd5850, %fd5849;
	ld.shared.v2.f64 	{%fd5853, %fd5854}, [Bs+416];
	fma.rn.f64 	%fd5855, %fd10508, %fd5853, %fd5852;
	ld.shared.v2.f64 	{%fd5856, %fd5857}, [Bs+576];
	fma.rn.f64 	%fd5858, %fd10507, %fd5856, %fd5855;
	ld.shared.v2.f64 	{%fd5859, %fd5860}, [Bs+736];
	fma.rn.f64 	%fd5861, %fd10506, %fd5859, %fd5858;
	ld.shared.v2.f64 	{%fd5862, %fd5863}, [Bs+896];
	fma.rn.f64 	%fd5864, %fd10505, %fd5862, %fd5861;
	ld.shared.v2.f64 	{%fd5865, %fd5866}, [Bs+1056];
	fma.rn.f64 	%fd5867, %fd10504, %fd5865, %fd5864;
	ld.shared.v2.f64 	{%fd5868, %fd5869}, [Bs+1216];
	fma.rn.f64 	%fd5870, %fd10503, %fd5868, %fd5867;
	ld.shared.v2.f64 	{%fd5871, %fd5872}, [Bs+1376];
	fma.rn.f64 	%fd5873, %fd10502, %fd5871, %fd5870;
	ld.shared.v2.f64 	{%fd5874, %fd5875}, [Bs+1536];
	fma.rn.f64 	%fd5876, %fd10501, %fd5874, %fd5873;
	ld.shared.v2.f64 	{%fd5877, %fd5878}, [Bs+1696];
	fma.rn.f64 	%fd5879, %fd10500, %fd5877, %fd5876;
	ld.shared.v2.f64 	{%fd5880, %fd5881}, [Bs+1856];
	fma.rn.f64 	%fd5882, %fd10499, %fd5880, %fd5879;
	ld.shared.v2.f64 	{%fd5883, %fd5884}, [Bs+2016];
	fma.rn.f64 	%fd5885, %fd10498, %fd5883, %fd5882;
	ld.shared.v2.f64 	{%fd5886, %fd5887}, [Bs+2176];
	fma.rn.f64 	%fd5888, %fd10497, %fd5886, %fd5885;
	ld.shared.v2.f64 	{%fd5889, %fd5890}, [Bs+2336];
	fma.rn.f64 	%fd5891, %fd10496, %fd5889, %fd5888;
	ld.shared.v2.f64 	{%fd5892, %fd5893}, [Bs+2496];
	fma.rn.f64 	%fd5894, %fd10495, %fd5892, %fd5891;
	ld.shared.v2.f64 	{%fd5895, %fd5896}, [Bs+2656];
	fma.rn.f64 	%fd5897, %fd10494, %fd5895, %fd5894;
	ld.shared.v2.f64 	{%fd5898, %fd5899}, [Bs+2816];
	fma.rn.f64 	%fd5900, %fd10493, %fd5898, %fd5897;
	ld.shared.v2.f64 	{%fd5901, %fd5902}, [Bs+2976];
	fma.rn.f64 	%fd5903, %fd10492, %fd5901, %fd5900;
	ld.shared.v2.f64 	{%fd5904, %fd5905}, [Bs+3136];
	fma.rn.f64 	%fd5906, %fd10491, %fd5904, %fd5903;
	st.volatile.shared.f64 	[%r410+96], %fd5906;
	fma.rn.f64 	%fd5907, %fd10510, %fd5848, 0d0000000000000000;
	fma.rn.f64 	%fd5908, %fd10509, %fd5851, %fd5907;
	fma.rn.f64 	%fd5909, %fd10508, %fd5854, %fd5908;
	fma.rn.f64 	%fd5910, %fd10507, %fd5857, %fd5909;
	fma.rn.f64 	%fd5911, %fd10506, %fd5860, %fd5910;
	fma.rn.f64 	%fd5912, %fd10505, %fd5863, %fd5911;
	fma.rn.f64 	%fd5913, %fd10504, %fd5866, %fd5912;
	fma.rn.f64 	%fd5914, %fd10503, %fd5869, %fd5913;
	fma.rn.f64 	%fd5915, %fd10502, %fd5872, %fd5914;
	fma.rn.f64 	%fd5916, %fd10501, %fd5875, %fd5915;
	fma.rn.f64 	%fd5917, %fd10500, %fd5878, %fd5916;
	fma.rn.f64 	%fd5918, %fd10499, %fd5881, %fd5917;
	fma.rn.f64 	%fd5919, %fd10498, %fd5884, %fd5918;
	fma.rn.f64 	%fd5920, %fd10497, %fd5887, %fd5919;
	fma.rn.f64 	%fd5921, %fd10496, %fd5890, %fd5920;
	fma.rn.f64 	%fd5922, %fd10495, %fd5893, %fd5921;
	fma.rn.f64 	%fd5923, %fd10494, %fd5896, %fd5922;
	fma.rn.f64 	%fd5924, %fd10493, %fd5899, %fd5923;
	fma.rn.f64 	%fd5925, %fd10492, %fd5902, %fd5924;
	fma.rn.f64 	%fd5926, %fd10491, %fd5905, %fd5925;
	st.volatile.shared.f64 	[%r410+104], %fd5926;
	ld.shared.v2.f64 	{%fd5927, %fd5928}, [Bs+112];
	fma.rn.f64 	%fd5929, %fd10510, %fd5927, 0d0000000000000000;
	ld.shared.v2.f64 	{%fd5930, %fd5931}, [Bs+272];
	fma.rn.f64 	%fd5932, %fd10509, %fd5930, %fd5929;
	ld.shared.v2.f64 	{%fd5933, %fd5934}, [Bs+432];
	fma.rn.f64 	%fd5935, %fd10508, %fd5933, %fd5932;
	ld.shared.v2.f64 	{%fd5936, %fd5937}, [Bs+592];
	fma.rn.f64 	%fd5938, %fd10507, %fd5936, %fd5935;
	ld.shared.v2.f64 	{%fd5939, %fd5940}, [Bs+752];
	fma.rn.f64 	%fd5941, %fd10506, %fd5939, %fd5938;
	ld.shared.v2.f64 	{%fd5942, %fd5943}, [Bs+912];
	fma.rn.f64 	%fd5944, %fd10505, %fd5942, %fd5941;
	ld.shared.v2.f64 	{%fd5945, %fd5946}, [Bs+1072];
	fma.rn.f64 	%fd5947, %fd10504, %fd5945, %fd5944;
	ld.shared.v2.f64 	{%fd5948, %fd5949}, [Bs+1232];
	fma.rn.f64 	%fd5950, %fd10503, %fd5948, %fd5947;
	ld.shared.v2.f64 	{%fd5951, %fd5952}, [Bs+1392];
	fma.rn.f64 	%fd5953, %fd10502, %fd5951, %fd5950;
	ld.shared.v2.f64 	{%fd5954, %fd5955}, [Bs+1552];
	fma.rn.f64 	%fd5956, %fd10501, %fd5954, %fd5953;
	ld.shared.v2.f64 	{%fd5957, %fd5958}, [Bs+1712];
	fma.rn.f64 	%fd5959, %fd10500, %fd5957, %fd5956;
	ld.shared.v2.f64 	{%fd5960, %fd5961}, [Bs+1872];
	fma.rn.f64 	%fd5962, %fd10499, %fd5960, %fd5959;
	ld.shared.v2.f64 	{%fd5963, %fd5964}, [Bs+2032];
	fma.rn.f64 	%fd5965, %fd10498, %fd5963, %fd5962;
	ld.shared.v2.f64 	{%fd5966, %fd5967}, [Bs+2192];
	fma.rn.f64 	%fd5968, %fd10497, %fd5966, %fd5965;
	ld.shared.v2.f64 	{%fd5969, %fd5970}, [Bs+2352];
	fma.rn.f64 	%fd5971, %fd10496, %fd5969, %fd5968;
	ld.shared.v2.f64 	{%fd5972, %fd5973}, [Bs+2512];
	fma.rn.f64 	%fd5974, %fd10495, %fd5972, %fd5971;
	ld.shared.v2.f64 	{%fd5975, %fd5976}, [Bs+2672];
	fma.rn.f64 	%fd5977, %fd10494, %fd5975, %fd5974;
	ld.shared.v2.f64 	{%fd5978, %fd5979}, [Bs+2832];
	fma.rn.f64 	%fd5980, %fd10493, %fd5978, %fd5977;
	ld.shared.v2.f64 	{%fd5981, %fd5982}, [Bs+2992];
	fma.rn.f64 	%fd5983, %fd10492, %fd5981, %fd5980;
	ld.shared.v2.f64 	{%fd5984, %fd5985}, [Bs+3152];
	fma.rn.f64 	%fd5986, %fd10491, %fd5984, %fd5983;
	st.volatile.shared.f64 	[%r410+112], %fd5986;
	fma.rn.f64 	%fd5987, %fd10510, %fd5928, 0d0000000000000000;
	fma.rn.f64 	%fd5988, %fd10509, %fd5931, %fd5987;
	fma.rn.f64 	%fd5989, %fd10508, %fd5934, %fd5988;
	fma.rn.f64 	%fd5990, %fd10507, %fd5937, %fd5989;
	fma.rn.f64 	%fd5991, %fd10506, %fd5940, %fd5990;
	fma.rn.f64 	%fd5992, %fd10505, %fd5943, %fd5991;
	fma.rn.f64 	%fd5993, %fd10504, %fd5946, %fd5992;
	fma.rn.f64 	%fd5994, %fd10503, %fd5949, %fd5993;
	fma.rn.f64 	%fd5995, %fd10502, %fd5952, %fd5994;
	fma.rn.f64 	%fd5996, %fd10501, %fd5955, %fd5995;
	fma.rn.f64 	%fd5997, %fd10500, %fd5958, %fd5996;
	fma.rn.f64 	%fd5998, %fd10499, %fd5961, %fd5997;
	fma.rn.f64 	%fd5999, %fd10498, %fd5964, %fd5998;
	fma.rn.f64 	%fd6000, %fd10497, %fd5967, %fd5999;
	fma.rn.f64 	%fd6001, %fd10496, %fd5970, %fd6000;
	fma.rn.f64 	%fd6002, %fd10495, %fd5973, %fd6001;
	fma.rn.f64 	%fd6003, %fd10494, %fd5976, %fd6002;
	fma.rn.f64 	%fd6004, %fd10493, %fd5979, %fd6003;
	fma.rn.f64 	%fd6005, %fd10492, %fd5982, %fd6004;
	fma.rn.f64 	%fd6006, %fd10491, %fd5985, %fd6005;
	st.volatile.shared.f64 	[%r410+120], %fd6006;
	ld.shared.v2.f64 	{%fd6007, %fd6008}, [Bs+128];
	fma.rn.f64 	%fd6009, %fd10510, %fd6007, 0d0000000000000000;
	ld.shared.v2.f64 	{%fd6010, %fd6011}, [Bs+288];
	fma.rn.f64 	%fd6012, %fd10509, %fd6010, %fd6009;
	ld.shared.v2.f64 	{%fd6013, %fd6014}, [Bs+448];
	fma.rn.f64 	%fd6015, %fd10508, %fd6013, %fd6012;
	ld.shared.v2.f64 	{%fd6016, %fd6017}, [Bs+608];
	fma.rn.f64 	%fd6018, %fd10507, %fd6016, %fd6015;
	ld.shared.v2.f64 	{%fd6019, %fd6020}, [Bs+768];
	fma.rn.f64 	%fd6021, %fd10506, %fd6019, %fd6018;
	ld.shared.v2.f64 	{%fd6022, %fd6023}, [Bs+928];
	fma.rn.f64 	%fd6024, %fd10505, %fd6022, %fd6021;
	ld.shared.v2.f64 	{%fd6025, %fd6026}, [Bs+1088];
	fma.rn.f64 	%fd6027, %fd10504, %fd6025, %fd6024;
	ld.shared.v2.f64 	{%fd6028, %fd6029}, [Bs+1248];
	fma.rn.f64 	%fd6030, %fd10503, %fd6028, %fd6027;
	ld.shared.v2.f64 	{%fd6031, %fd6032}, [Bs+1408];
	fma.rn.f64 	%fd6033, %fd10502, %fd6031, %fd6030;
	ld.shared.v2.f64 	{%fd6034, %fd6035}, [Bs+1568];
	fma.rn.f64 	%fd6036, %fd10501, %fd6034, %fd6033;
	ld.shared.v2.f64 	{%fd6037, %fd6038}, [Bs+1728];
	fma.rn.f64 	%fd6039, %fd10500, %fd6037, %fd6036;
	ld.shared.v2.f64 	{%fd6040, %fd6041}, [Bs+1888];
	fma.rn.f64 	%fd6042, %fd10499, %fd6040, %fd6039;
	ld.shared.v2.f64 	{%fd6043, %fd6044}, [Bs+2048];
	fma.rn.f64 	%fd6045, %fd10498, %fd6043, %fd6042;
	ld.shared.v2.f64 	{%fd6046, %fd6047}, [Bs+2208];
	fma.rn.f64 	%fd6048, %fd10497, %fd6046, %fd6045;
	ld.shared.v2.f64 	{%fd6049, %fd6050}, [Bs+2368];
	fma.rn.f64 	%fd6051, %fd10496, %fd6049, %fd6048;
	ld.shared.v2.f64 	{%fd6052, %fd6053}, [Bs+2528];
	fma.rn.f64 	%fd6054, %fd10495, %fd6052, %fd6051;
	ld.shared.v2.f64 	{%fd6055, %fd6056}, [Bs+2688];
	fma.rn.f64 	%fd6057, %fd10494, %fd6055, %fd6054;
	ld.shared.v2.f64 	{%fd6058, %fd6059}, [Bs+2848];
	fma.rn.f64 	%fd6060, %fd10493, %fd6058, %fd6057;
	ld.shared.v2.f64 	{%fd6061, %fd6062}, [Bs+3008];
	fma.rn.f64 	%fd6063, %fd10492, %fd6061, %fd6060;
	ld.shared.v2.f64 	{%fd6064, %fd6065}, [Bs+3168];
	fma.rn.f64 	%fd6066, %fd10491, %fd6064, %fd6063;
	st.volatile.shared.f64 	[%r410+128], %fd6066;
	fma.rn.f64 	%fd6067, %fd10510, %fd6008, 0d0000000000000000;
	fma.rn.f64 	%fd6068, %fd10509, %fd6011, %fd6067;
	fma.rn.f64 	%fd6069, %fd10508, %fd6014, %fd6068;
	fma.rn.f64 	%fd6070, %fd10507, %fd6017, %fd6069;
	fma.rn.f64 	%fd6071, %fd10506, %fd6020, %fd6070;
	fma.rn.f64 	%fd6072, %fd10505, %fd6023, %fd6071;
	fma.rn.f64 	%fd6073, %fd10504, %fd6026, %fd6072;
	fma.rn.f64 	%fd6074, %fd10503, %fd6029, %fd6073;
	fma.rn.f64 	%fd6075, %fd10502, %fd6032, %fd6074;
	fma.rn.f64 	%fd6076, %fd10501, %fd6035, %fd6075;
	fma.rn.f64 	%fd6077, %fd10500, %fd6038, %fd6076;
	fma.rn.f64 	%fd6078, %fd10499, %fd6041, %fd6077;
	fma.rn.f64 	%fd6079, %fd10498, %fd6044, %fd6078;
	fma.rn.f64 	%fd6080, %fd10497, %fd6047, %fd6079;
	fma.rn.f64 	%fd6081, %fd10496, %fd6050, %fd6080;
	fma.rn.f64 	%fd6082, %fd10495, %fd6053, %fd6081;
	fma.rn.f64 	%fd6083, %fd10494, %fd6056, %fd6082;
	fma.rn.f64 	%fd6084, %fd10493, %fd6059, %fd6083;
	fma.rn.f64 	%fd6085, %fd10492, %fd6062, %fd6084;
	fma.rn.f64 	%fd6086, %fd10491, %fd6065, %fd6085;
	st.volatile.shared.f64 	[%r410+136], %fd6086;
	ld.shared.v2.f64 	{%fd6087, %fd6088}, [Bs+144];
	fma.rn.f64 	%fd6089, %fd10510, %fd6087, 0d0000000000000000;
	ld.shared.v2.f64 	{%fd6090, %fd6091}, [Bs+304];
	fma.rn.f64 	%fd6092, %fd10509, %fd6090, %fd6089;
	ld.shared.v2.f64 	{%fd6093, %fd6094}, [Bs+464];
	fma.rn.f64 	%fd6095, %fd10508, %fd6093, %fd6092;
	ld.shared.v2.f64 	{%fd6096, %fd6097}, [Bs+624];
	fma.rn.f64 	%fd6098, %fd10507, %fd6096, %fd6095;
	ld.shared.v2.f64 	{%fd6099, %fd6100}, [Bs+784];
	fma.rn.f64 	%fd6101, %fd10506, %fd6099, %fd6098;
	ld.shared.v2.f64 	{%fd6102, %fd6103}, [Bs+944];
	fma.rn.f64 	%fd6104, %fd10505, %fd6102, %fd6101;
	ld.shared.v2.f64 	{%fd6105, %fd6106}, [Bs+1104];
	fma.rn.f64 	%fd6107, %fd10504, %fd6105, %fd6104;
	ld.shared.v2.f64 	{%fd6108, %fd6109}, [Bs+1264];
	fma.rn.f64 	%fd6110, %fd10503, %fd6108, %fd6107;
	ld.shared.v2.f64 	{%fd6111, %fd6112}, [Bs+1424];
	fma.rn.f64 	%fd6113, %fd10502, %fd6111, %fd6110;
	ld.shared.v2.f64 	{%fd6114, %fd6115}, [Bs+1584];
	fma.rn.f64 	%fd6116, %fd10501, %fd6114, %fd6113;
	ld.shared.v2.f64 	{%fd6117, %fd6118}, [Bs+1744];
	fma.rn.f64 	%fd6119, %fd10500, %fd6117, %fd6116;
	ld.shared.v2.f64 	{%fd6120, %fd6121}, [Bs+1904];
	fma.rn.f64 	%fd6122, %fd10499, %fd6120, %fd6119;
	ld.shared.v2.f64 	{%fd6123, %fd6124}, [Bs+2064];
	fma.rn.f64 	%fd6125, %fd10498, %fd6123, %fd6122;
	ld.shared.v2.f64 	{%fd6126, %fd6127}, [Bs+2224];
	fma.rn.f64 	%fd6128, %fd10497, %fd6126, %fd6125;
	ld.shared.v2.f64 	{%fd6129, %fd6130}, [Bs+2384];
	fma.rn.f64 	%fd6131, %fd10496, %fd6129, %fd6128;
	ld.shared.v2.f64 	{%fd6132, %fd6133}, [Bs+2544];
	fma.rn.f64 	%fd6134, %fd10495, %fd6132, %fd6131;
	ld.shared.v2.f64 	{%fd6135, %fd6136}, [Bs+2704];
	fma.rn.f64 	%fd6137, %fd10494, %fd6135, %fd6134;
	ld.shared.v2.f64 	{%fd6138, %fd6139}, [Bs+2864];
	fma.rn.f64 	%fd6140, %fd10493, %fd6138, %fd6137;
	ld.shared.v2.f64 	{%fd6141, %fd6142}, [Bs+3024];
	fma.rn.f64 	%fd6143, %fd10492, %fd6141, %fd6140;
	ld.shared.v2.f64 	{%fd6144, %fd6145}, [Bs+3184];
	fma.rn.f64 	%fd6146, %fd10491, %fd6144, %fd6143;
	st.volatile.shared.f64 	[%r410+144], %fd6146;
	fma.rn.f64 	%fd6147, %fd10510, %fd6088, 0d0000000000000000;
	fma.rn.f64 	%fd6148, %fd10509, %fd6091, %fd6147;
	fma.rn.f64 	%fd6149, %fd10508, %fd6094, %fd6148;
	fma.rn.f64 	%fd6150, %fd10507, %fd6097, %fd6149;
	fma.rn.f64 	%fd6151, %fd10506, %fd6100, %fd6150;
	fma.rn.f64 	%fd6152, %fd10505, %fd6103, %fd6151;
	fma.rn.f64 	%fd6153, %fd10504, %fd6106, %fd6152;
	fma.rn.f64 	%fd6154, %fd10503, %fd6109, %fd6153;
	fma.rn.f64 	%fd6155, %fd10502, %fd6112, %fd6154;
	fma.rn.f64 	%fd6156, %fd10501, %fd6115, %fd6155;
	fma.rn.f64 	%fd6157, %fd10500, %fd6118, %fd6156;
	fma.rn.f64 	%fd6158, %fd10499, %fd6121, %fd6157;
	fma.rn.f64 	%fd6159, %fd10498, %fd6124, %fd6158;
	fma.rn.f64 	%fd6160, %fd10497, %fd6127, %fd6159;
	fma.rn.f64 	%fd6161, %fd10496, %fd6130, %fd6160;
	fma.rn.f64 	%fd6162, %fd10495, %fd6133, %fd6161;
	fma.rn.f64 	%fd6163, %fd10494, %fd6136, %fd6162;
	fma.rn.f64 	%fd6164, %fd10493, %fd6139, %fd6163;
	fma.rn.f64 	%fd6165, %fd10492, %fd6142, %fd6164;
	fma.rn.f64 	%fd6166, %fd10491, %fd6145, %fd6165;
	st.volatile.shared.f64 	[%r410+152], %fd6166;
	bar.sync 	0;
	@%p84 bra 	$L__BB37_160;
	ld.param.u64 	%rd850, [_Z21cu_mtxmq_integral_211PKdiS0_iPdiiddS0_PbS1_S1_iPlS0__param_4];
	ld.param.u32 	%r703, [_Z21cu_mtxmq_integral_211PKdiS0_iPdiiddS0_PbS1_S1_iPlS0__param_1];
	cvta.to.global.u64 	%rd495, %rd850;
	mov.u32 	%r411, %ctaid.x;
	mad.lo.s32 	%r412, %r411, 200, %r23;
	add.s32 	%r413, %r412, 128;
	mul.wide.u32 	%rd496, %r413, 8;
	add.s64 	%rd497, %rd495, %rd496;
	ld.global.f64 	%fd10510, [%rd497];
	add.s32 	%r414, %r413, %r703;
	mul.wide.u32 	%rd498, %r414, 8;
	add.s64 	%rd499, %rd495, %rd498;
	ld.global.f64 	%fd10509, [%rd499];
	ld.global.f64 	%fd10508, [%rd56];
	ld.global.f64 	%fd10507, [%rd57];
	ld.global.f64 	%fd10506, [%rd58];
	ld.global.f64 	%fd10505, [%rd59];
	ld.global.f64 	%fd10504, [%rd60];
	ld.global.f64 	%fd10503, [%rd61];
	ld.global.f64 	%fd10502, [%rd62];
	ld.global.f64 	%fd10501, [%rd63];
	ld.global.f64 	%fd10500, [%rd64];
	ld.global.f64 	%fd10499, [%rd65];
	ld.global.f64 	%fd10498, [%rd66];
	ld.global.f64 	%fd10497, [%rd67];
	ld.global.f64 	%fd10496, [%rd68];
	ld.global.f64 	%fd10495, [%rd69];
	ld.global.f64 	%fd10494, [%rd70];
	ld.global.f64 	%fd10493, [%rd71];
	ld.global.f64 	%fd10492, [%rd72];
	ld.global.f64 	%fd10491, [%rd73];
$L__BB37_160:
	setp.ne.s32 	%p85, %r23, 0;
	bar.sync 	0;
	bar.sync 	0;
	@%p85 bra 	$L__BB37_163;
	ld.param.u32 	%r726, [_Z21cu_mtxmq_integral_211PKdiS0_iPdiiddS0_PbS1_S1_iPlS0__param_6];
	mul.wide.s32 	%rd500, %r726, 4;
	mov.u64 	%rd501, count;
	add.s64 	%rd81, %rd501, %rd500;
	atom.global.add.u32 	%r415, [%rd81], 1;
$L__BB37_162:
	ld.volatile.global.u32 	%r416, [%rd81];
	setp.lt.s32 	%p86, %r416, 3;
	@%p86 bra 	$L__BB37_162;
$L__BB37_163:
	ld.param.u64 	%rd851, [_Z21cu_mtxmq_integral_211PKdiS0_iPdiiddS0_PbS1_S1_iPlS0__param_4];
	bar.sync 	0;
	mov.u32 	%r417, _ZZ21cu_mtxmq_integral_211PKdiS0_iPdiiddS0_PbS1_S1_iPlS0_E2Cs;
	mad.lo.s32 	%r418, %r23, 160, %r417;
	mad.lo.s32 	%r419, %r23, -152, %r418;
	ld.volatile.shared.f64 	%fd6167, [%r419];
	cvta.to.global.u64 	%rd502, %rd851;
	mov.u32 	%r420, %ctaid.x;
	mad.lo.s32 	%r421, %r420, 200, %r23;
	mad.lo.s32 	%r422, %r420, 3800, %r421;
	mul.wide.u32 	%rd503, %r422, 8;
	add.s64 	%rd504, %rd502, %rd503;
	st.global.f64 	[%rd504], %fd6167;
	ld.volatile.shared.f64 	%fd6168, [%r419+1024];
	add.s32 	%r423, %r422, 128;
	mul.wide.u32 	%rd505, %r423, 8;
	add.s64 	%rd506, %rd502, %rd505;
	st.global.f64 	[%rd506], %fd6168;
	ld.volatile.shared.f64 	%fd6169, [%r419+2048];
	add.s32 	%r424, %r422, 256;
	mul.wide.u32 	%rd507, %r424, 8;
	add.s64 	%rd508, %rd502, %rd507;
	st.global.f64 	[%rd508], %fd6169;
	ld.volatile.shared.f64 	%fd6170, [%r419+3072];
	add.s32 	%r425, %r422, 384;
	mul.wide.u32 	%rd509, %r425, 8;
	add.s64 	%rd510, %rd502, %rd509;
	st.global.f64 	[%rd510], %fd6170;
	ld.volatile.shared.f64 	%fd6171, [%r419+4096];
	add.s32 	%r426, %r422, 512;
	mul.wide.u32 	%rd511, %r426, 8;
	add.s64 	%rd512, %rd502, %rd511;
	st.global.f64 	[%rd512], %fd6171;
	ld.volatile.shared.f64 	%fd6172, [%r419+5120];
	add.s32 	%r427, %r422, 640;
	mul.wide.u32 	%rd513, %r427, 8;
	add.s64 	%rd514, %rd502, %rd513;
	st.global.f64 	[%rd514], %fd6172;
	ld.volatile.shared.f64 	%fd6173, [%r419+6144];
	add.s32 	%r428, %r422, 768;
	mul.wide.u32 	%rd515, %r428, 8;
	add.s64 	%rd516, %rd502, %rd515;
	st.global.f64 	[%rd516], %fd6173;
	ld.volatile.shared.f64 	%fd6174, [%r419+7168];
	add.s32 	%r429, %r422, 896;
	mul.wide.u32 	%rd517, %r429, 8;
	add.s64 	%rd518, %rd502, %rd517;
	st.global.f64 	[%rd518], %fd6174;
	ld.volatile.shared.f64 	%fd6175, [%r419+8192];
	add.s32 	%r430, %r422, 1024;
	mul.wide.u32 	%rd519, %r430, 8;
	add.s64 	%rd520, %rd502, %rd519;
	st.global.f64 	[%rd520], %fd6175;
	ld.volatile.shared.f64 	%fd6176, [%r419+9216];
	add.s32 	%r431, %r422, 1152;
	mul.wide.u32 	%rd521, %r431, 8;
	add.s64 	%rd522, %rd502, %rd521;
	st.global.f64 	[%rd522], %fd6176;
	ld.volatile.shared.f64 	%fd6177, [%r419+10240];
	add.s32 	%r432, %r422, 1280;
	mul.wide.u32 	%rd523, %r432, 8;
	add.s64 	%rd524, %rd502, %rd523;
	st.global.f64 	[%rd524], %fd6177;
	ld.volatile.shared.f64 	%fd6178, [%r419+11264];
	add.s32 	%r433, %r422, 1408;
	mul.wide.u32 	%rd525, %r433, 8;
	add.s64 	%rd526, %rd502, %rd525;
	st.global.f64 	[%rd526], %fd6178;
	ld.volatile.shared.f64 	%fd6179, [%r419+12288];
	add.s32 	%r434, %r422, 1536;
	mul.wide.u32 	%rd527, %r434, 8;
	add.s64 	%rd528, %rd502, %rd527;
	st.global.f64 	[%rd528], %fd6179;
	ld.volatile.shared.f64 	%fd6180, [%r419+13312];
	add.s32 	%r435, %r422, 1664;
	mul.wide.u32 	%rd529, %r435, 8;
	add.s64 	%rd530, %rd502, %rd529;
	st.global.f64 	[%rd530], %fd6180;
	ld.volatile.shared.f64 	%fd6181, [%r419+14336];
	add.s32 	%r436, %r422, 1792;
	mul.wide.u32 	%rd531, %r436, 8;
	add.s64 	%rd532, %rd502, %rd531;
	st.global.f64 	[%rd532], %fd6181;
	ld.volatile.shared.f64 	%fd6182, [%r419+15360];
	add.s32 	%r437, %r422, 1920;
	mul.wide.u32 	%rd533, %r437, 8;
	add.s64 	%rd534, %rd502, %rd533;
	st.global.f64 	[%rd534], %fd6182;
	ld.volatile.shared.f64 	%fd6183, [%r419+16384];
	add.s32 	%r438, %r422, 2048;
	mul.wide.u32 	%rd535, %r438, 8;
	add.s64 	%rd536, %rd502, %rd535;
	st.global.f64 	[%rd536], %fd6183;
	ld.volatile.shared.f64 	%fd6184, [%r419+17408];
	add.s32 	%r439, %r422, 2176;
	mul.wide.u32 	%rd537, %r439, 8;
	add.s64 	%rd538, %rd502, %rd537;
	st.global.f64 	[%rd538], %fd6184;
	ld.volatile.shared.f64 	%fd6185, [%r419+18432];
	add.s32 	%r440, %r422, 2304;
	mul.wide.u32 	%rd539, %r440, 8;
	add.s64 	%rd540, %rd502, %rd539;
	st.global.f64 	[%rd540], %fd6185;
	ld.volatile.shared.f64 	%fd6186, [%r419+19456];
	add.s32 	%r441, %r422, 2432;
	mul.wide.u32 	%rd541, %r441, 8;
	add.s64 	%rd542, %rd502, %rd541;
	st.global.f64 	[%rd542], %fd6186;
	bar.sync 	0;
	@%p84 bra 	$L__BB37_165;
	ld.shared.v2.f64 	{%fd6187, %fd6188}, [Bs];
	fma.rn.f64 	%fd6189, %fd10510, %fd6187, 0d0000000000000000;
	ld.shared.v2.f64 	{%fd6190, %fd6191}, [Bs+160];
	fma.rn.f64 	%fd6192, %fd10509, %fd6190, %fd6189;
	ld.shared.v2.f64 	{%fd6193, %fd6194}, [Bs+320];
	fma.rn.f64 	%fd6195, %fd10508, %fd6193, %fd6192;
	ld.shared.v2.f64 	{%fd6196, %fd6197}, [Bs+480];
	fma.rn.f64 	%fd6198, %fd10507, %fd6196, %fd6195;
	ld.shared.v2.f64 	{%fd6199, %fd6200}, [Bs+640];
	fma.rn.f64 	%fd6201, %fd10506, %fd6199, %fd6198;
	ld.shared.v2.f64 	{%fd6202, %fd6203}, [Bs+800];
	fma.rn.f64 	%fd6204, %fd10505, %fd6202, %fd6201;
	ld.shared.v2.f64 	{%fd6205, %fd6206}, [Bs+960];
	fma.rn.f64 	%fd6207, %fd10504, %fd6205, %fd6204;
	ld.shared.v2.f64 	{%fd6208, %fd6209}, [Bs+1120];
	fma.rn.f64 	%fd6210, %fd10503, %fd6208, %fd6207;
	ld.shared.v2.f64 	{%fd6211, %fd6212}, [Bs+1280];
	fma.rn.f64 	%fd6213, %fd10502, %fd6211, %fd6210;
	ld.shared.v2.f64 	{%fd6214, %fd6215}, [Bs+1440];
	fma.rn.f64 	%fd6216, %fd10501, %fd6214, %fd6213;
	ld.shared.v2.f64 	{%fd6217, %fd6218}, [Bs+1600];
	fma.rn.f64 	%fd6219, %fd10500, %fd6217, %fd6216;
	ld.shared.v2.f64 	{%fd6220, %fd6221}, [Bs+1760];
	fma.rn.f64 	%fd6222, %fd10499, %fd6220, %fd6219;
	ld.shared.v2.f64 	{%fd6223, %fd6224}, [Bs+1920];
	fma.rn.f64 	%fd6225, %fd10498, %fd6223, %fd6222;
	ld.shared.v2.f64 	{%fd6226, %fd6227}, [Bs+2080];
	fma.rn.f64 	%fd6228, %fd10497, %fd6226, %fd6225;
	ld.shared.v2.f64 	{%fd6229, %fd6230}, [Bs+2240];
	fma.rn.f64 	%fd6231, %fd10496, %fd6229, %fd6228;
	ld.shared.v2.f64 	{%fd6232, %fd6233}, [Bs+2400];
	fma.rn.f64 	%fd6234, %fd10495, %fd6232, %fd6231;
	ld.shared.v2.f64 	{%fd6235, %fd6236}, [Bs+2560];
	fma.rn.f64 	%fd6237, %fd10494, %fd6235, %fd6234;
	ld.shared.v2.f64 	{%fd6238, %fd6239}, [Bs+2720];
	fma.rn.f64 	%fd6240, %fd10493, %fd6238, %fd6237;
	ld.shared.v2.f64 	{%fd6241, %fd6242}, [Bs+2880];
	fma.rn.f64 	%fd6243, %fd10492, %fd6241, %fd6240;
	ld.shared.v2.f64 	{%fd6244, %fd6245}, [Bs+3040];
	fma.rn.f64 	%fd6246, %fd10491, %fd6244, %fd6243;
	mov.u32 	%r442, %tid.x;
	mov.u32 	%r443, _ZZ21cu_mtxmq_integral_211PKdiS0_iPdiiddS0_PbS1_S1_iPlS0_E2Cs;
	mad.lo.s32 	%r444, %r442, 160, %r443;
	st.volatile.shared.f64 	[%r444], %fd6246;
	fma.rn.f64 	%fd6247, %fd10510, %fd6188, 0d0000000000000000;
	fma.rn.f64 	%fd6248, %fd10509, %fd6191, %fd6247;
	fma.rn.f64 	%fd6249, %fd10508, %fd6194, %fd6248;
	fma.rn.f64 	%fd6250, %fd10507, %fd6197, %fd6249;
	fma.rn.f64 	%fd6251, %fd10506, %fd6200, %fd6250;
	fma.rn.f64 	%fd6252, %fd10505, %fd6203, %fd6251;
	fma.rn.f64 	%fd6253, %fd10504, %fd6206, %fd6252;
	fma.rn.f64 	%fd6254, %fd10503, %fd6209, %fd6253;
	fma.rn.f64 	%fd6255, %fd10502, %fd6212, %fd6254;
	fma.rn.f64 	%fd6256, %fd10501, %fd6215, %fd6255;
	fma.rn.f64 	%fd6257, %fd10500, %fd6218, %fd6256;
	fma.rn.f64 	%fd6258, %fd10499, %fd6221, %fd6257;
	fma.rn.f64 	%fd6259, %fd10498, %fd6224, %fd6258;
	fma.rn.f64 	%fd6260, %fd10497, %fd6227, %fd6259;
	fma.rn.f64 	%fd6261, %fd10496, %fd6230, %fd6260;
	fma.rn.f64 	%fd6262, %fd10495, %fd6233, %fd6261;
	fma.rn.f64 	%fd6263, %fd10494, %fd6236, %fd6262;
	fma.rn.f64 	%fd6264, %fd10493, %fd6239, %fd6263;
	fma.rn.f64 	%fd6265, %fd10492, %fd6242, %fd6264;
	fma.rn.f64 	%fd6266, %fd10491, %fd6245, %fd6265;
	st.volatile.shared.f64 	[%r444+8], %fd6266;
	ld.shared.v2.f64 	{%fd6267, %fd6268}, [Bs+16];
	fma.rn.f64 	%fd6269, %fd10510, %fd6267, 0d0000000000000000;
	ld.shared.v2.f64 	{%fd6270, %fd6271}, [Bs+176];
	fma.rn.f64 	%fd6272, %fd10509, %fd6270, %fd6269;
	ld.shared.v2.f64 	{%fd6273, %fd6274}, [Bs+336];
	fma.rn.f64 	%fd6275, %fd10508, %fd6273, %fd6272;
	ld.shared.v2.f64 	{%fd6276, %fd6277}, [Bs+496];
	fma.rn.f64 	%fd6278, %fd10507, %fd6276, %fd6275;
	ld.shared.v2.f64 	{%fd6279, %fd6280}, [Bs+656];
	fma.rn.f64 	%fd6281, %fd10506, %fd6279, %fd6278;
	ld.shared.v2.f64 	{%fd6282, %fd6283}, [Bs+816];
	fma.rn.f64 	%fd6284, %fd10505, %fd6282, %fd6281;
	ld.shared.v2.f64 	{%fd6285, %fd6286}, [Bs+976];
	fma.rn.f64 	%fd6287, %fd10504, %fd6285, %fd6284;
	ld.shared.v2.f64 	{%fd6288, %fd6289}, [Bs+1136];
	fma.rn.f64 	%fd6290, %fd10503, %fd6288, %fd6287;
	ld.shared.v2.f64 	{%fd6291, %fd6292}, [Bs+1296];
	fma.rn.f64 	%fd6293, %fd10502, %fd6291, %fd6290;
	ld.shared.v2.f64 	{%fd6294, %fd6295}, [Bs+1456];
	fma.rn.f64 	%fd6296, %fd10501, %fd6294, %fd6293;
	ld.shared.v2.f64 	{%fd6297, %fd6298}, [Bs+1616];
	fma.rn.f64 	%fd6299, %fd10500, %fd6297, %fd6296;
	ld.shared.v2.f64 	{%fd6300, %fd6301}, [Bs+1776];
	fma.rn.f64 	%fd6302, %fd10499, %fd6300, %fd6299;
	ld.shared.v2.f64 	{%fd6303, %fd6304}, [Bs+1936];
	fma.rn.f64 	%fd6305, %fd10498, %fd6303, %fd6302;
	ld.shared.v2.f64 	{%fd6306, %fd6307}, [Bs+2096];
	fma.rn.f64 	%fd6308, %fd10497, %fd6306, %fd6305;
	ld.shared.v2.f64 	{%fd6309, %fd6310}, [Bs+2256];
	fma.rn.f64 	%fd6311, %fd10496, %fd6309, %fd6308;
	ld.shared.v2.f64 	{%fd6312, %fd6313}, [Bs+2416];
	fma.rn.f64 	%fd6314, %fd10495, %fd6312, %fd6311;
	ld.shared.v2.f64 	{%fd6315, %fd6316}, [Bs+2576];
	fma.rn.f64 	%fd6317, %fd10494, %fd6315, %fd6314;
	ld.shared.v2.f64 	{%fd6318, %fd6319}, [Bs+2736];
	fma.rn.f64 	%fd6320, %fd10493, %fd6318, %fd6317;
	ld.shared.v2.f64 	{%fd6321, %fd6322}, [Bs+2896];
	fma.rn.f64 	%fd6323, %fd10492, %fd6321, %fd6320;
	ld.shared.v2.f64 	{%fd6324, %fd6325}, [Bs+3056];
	fma.rn.f64 	%fd6326, %fd10491, %fd6324, %fd6323;
	st.volatile.shared.f64 	[%r444+16], %fd6326;
	fma.rn.f64 	%fd6327, %fd10510, %fd6268, 0d0000000000000000;
	fma.rn.f64 	%fd6328, %fd10509, %fd6271, %fd6327;
	fma.rn.f64 	%fd6329, %fd10508, %fd6274, %fd6328;
	fma.rn.f64 	%fd6330, %fd10507, %fd6277, %fd6329;
	fma.rn.f64 	%fd6331, %fd10506, %fd6280, %fd6330;
	fma.rn.f64 	%fd6332, %fd10505, %fd6283, %fd6331;
	fma.rn.f64 	%fd6333, %fd10504, %fd6286, %fd6332;
	fma.rn.f64 	%fd6334, %fd10503, %fd6289, %fd6333;
	fma.rn.f64 	%fd6335, %fd10502, %fd6292, %fd6334;
	fma.rn.f64 	%fd6336, %fd10501, %fd6295, %fd6335;
	fma.rn.f64 	%fd6337, %fd10500, %fd6298, %fd6336;
	fma.rn.f64 	%fd6338, %fd10499, %fd6301, %fd6337;
	fma.rn.f64 	%fd6339, %fd10498, %fd6304, %fd6338;
	fma.rn.f64 	%fd6340, %fd10497, %fd6307, %fd6339;
	fma.rn.f64 	%fd6341, %fd10496, %fd6310, %fd6340;
	fma.rn.f64 	%fd6342, %fd10495, %fd6313, %fd6341;
	fma.rn.f64 	%fd6343, %fd10494, %fd6316, %fd6342;
	fma.rn.f64 	%fd6344, %fd10493, %fd6319, %fd6343;
	fma.rn.f64 	%fd6345, %fd10492, %fd6322, %fd6344;
	fma.rn.f64 	%fd6346, %fd10491, %fd6325, %fd6345;
	st.volatile.shared.f64 	[%r444+24], %fd6346;
	ld.shared.v2.f64 	{%fd6347, %fd6348}, [Bs+32];
	fma.rn.f64 	%fd6349, %fd10510, %fd6347, 0d0000000000000000;
	ld.shared.v2.f64 	{%fd6350, %fd6351}, [Bs+192];
	fma.rn.f64 	%fd6352, %fd10509, %fd6350, %fd6349;
	ld.shared.v2.f64 	{%fd6353, %fd6354}, [Bs+352];
	fma.rn.f64 	%fd6355, %fd10508, %fd6353, %fd6352;
	ld.shared.v2.f64 	{%fd6356, %fd6357}, [Bs+512];
	fma.rn.f64 	%fd6358, %fd10507, %fd6356, %fd6355;
	ld.shared.v2.f64 	{%fd6359, %fd6360}, [Bs+672];
	fma.rn.f64 	%fd6361, %fd10506, %fd6359, %fd6358;
	ld.shared.v2.f64 	{%fd6362, %fd6363}, [Bs+832];
	fma.rn.f64 	%fd6364, %fd10505, %fd6362, %fd6361;
	ld.shared.v2.f64 	{%fd6365, %fd6366}, [Bs+992];
	fma.rn.f64 	%fd6367, %fd10504, %fd6365, %fd6364;
	ld.shared.v2.f64 	{%fd6368, %fd6369}, [Bs+1152];
	fma.rn.f64 	%fd6370, %fd10503, %fd6368, %fd6367;
	ld.shared.v2.f64 	{%fd6371, %fd6372}, [Bs+1312];
	fma.rn.f64 	%fd6373, %fd10502, %fd6371, %fd6370;
	ld.shared.v2.f64 	{%fd6374, %fd6375}, [Bs+1472];
	fma.rn.f64 	%fd6376, %fd10501, %fd6374, %fd6373;
	ld.shared.v2.f64 	{%fd6377, %fd6378}, [Bs+1632];
	fma.rn.f64 	%fd6379, %fd10500, %fd6377, %fd6376;
	ld.shared.v2.f64 	{%fd6380, %fd6381}, [Bs+1792];
	fma.rn.f64 	%fd6382, %fd10499, %fd6380, %fd6379;
	ld.shared.v2.f64 	{%fd6383, %fd6384}, [Bs+1952];
	fma.rn.f64 	%fd6385, %fd10498, %fd6383, %fd6382;
	ld.shared.v2.f64 	{%fd6386, %fd6387}, [Bs+2112];
	fma.rn.f64 	%fd6388, %fd10497, %fd6386, %fd6385;
	ld.shared.v2.f64 	{%fd6389, %fd6390}, [Bs+2272];
	fma.rn.f64 	%fd6391, %fd10496, %fd6389, %fd6388;
	ld.shared.v2.f64 	{%fd6392, %fd6393}, [Bs+2432];
	fma.rn.f64 	%fd6394, %fd10495, %fd6392, %fd6391;
	ld.shared.v2.f64 	{%fd6395, %fd6396}, [Bs+2592];
	fma.rn.f64 	%fd6397, %fd10494, %fd6395, %fd6394;
	ld.shared.v2.f64 	{%fd6398, %fd6399}, [Bs+2752];
	fma.rn.f64 	%fd6400, %fd10493, %fd6398, %fd6397;
	ld.shared.v2.f64 	{%fd6401, %fd6402}, [Bs+2912];
	fma.rn.f64 	%fd6403, %fd10492, %fd6401, %fd6400;
	ld.shared.v2.f64 	{%fd6404, %fd6405}, [Bs+3072];
	fma.rn.f64 	%fd6406, %fd10491, %fd6404, %fd6403;
	st.volatile.shared.f64 	[%r444+32], %fd6406;
	fma.rn.f64 	%fd6407, %fd10510, %fd6348, 0d0000000000000000;
	fma.rn.f64 	%fd6408, %fd10509, %fd6351, %fd6407;
	fma.rn.f64 	%fd6409, %fd10508, %fd6354, %fd6408;
	fma.rn.f64 	%fd6410, %fd10507, %fd6357, %fd6409;
	fma.rn.f64 	%fd6411, %fd10506, %fd6360, %fd6410;
	fma.rn.f64 	%fd6412, %fd10505, %fd6363, %fd6411;
	fma.rn.f64 	%fd6413, %fd10504, %fd6366, %fd6412;
	fma.rn.f64 	%fd6414, %fd10503, %fd6369, %fd6413;
	fma.rn.f64 	%fd6415, %fd10502, %fd6372, %fd6414;
	fma.rn.f64 	%fd6416, %fd10501, %fd6375, %fd6415;
	fma.rn.f64 	%fd6417, %fd10500, %fd6378, %fd6416;
	fma.rn.f64 	%fd6418, %fd10499, %fd6381, %fd6417;
	fma.rn.f64 	%fd6419, %fd10498, %fd6384, %fd6418;
	fma.rn.f64 	%fd6420, %fd10497, %fd6387, %fd6419;
	fma.rn.f64 	%fd6421, %fd10496, %fd6390, %fd6420;
	fma.rn.f64 	%fd6422, %fd10495, %fd6393, %fd6421;
	fma.rn.f64 	%fd6423, %fd10494, %fd6396, %fd6422;
	fma.rn.f64 	%fd6424, %fd10493, %fd6399, %fd6423;
	fma.rn.f64 	%fd6425, %fd10492, %fd6402, %fd6424;
	fma.rn.f64 	%fd6426, %fd10491, %fd6405, %fd6425;
	st.volatile.shared.f64 	[%r444+40], %fd6426;
	ld.shared.v2.f64 	{%fd6427, %fd6428}, [Bs+48];
	fma.rn.f64 	%fd6429, %fd10510, %fd6427, 0d0000000000000000;
	ld.shared.v2.f64 	{%fd6430, %fd6431}, [Bs+208];
	fma.rn.f64 	%fd6432, %fd10509, %fd6430, %fd6429;
	ld.shared.v2.f64 	{%fd6433, %fd6434}, [Bs+368];
	fma.rn.f64 	%fd6435, %fd10508, %fd6433, %fd6432;
	ld.shared.v2.f64 	{%fd6436, %fd6437}, [Bs+528];
	fma.rn.f64 	%fd6438, %fd10507, %fd6436, %fd6435;
	ld.shared.v2.f64 	{%fd6439, %fd6440}, [Bs+688];
	fma.rn.f64 	%fd6441, %fd10506, %fd6439, %fd6438;
	ld.shared.v2.f64 	{%fd6442, %fd6443}, [Bs+848];
	fma.rn.f64 	%fd6444, %fd10505, %fd6442, %fd6441;
	ld.shared.v2.f64 	{%fd6445, %fd6446}, [Bs+1008];
	fma.rn.f64 	%fd6447, %fd10504, %fd6445, %fd6444;
	ld.shared.v2.f64 	{%fd6448, %fd6449}, [Bs+1168];
	fma.rn.f64 	%fd6450, %fd10503, %fd6448, %fd6447;
	ld.shared.v2.f64 	{%fd6451, %fd6452}, [Bs+1328];
	fma.rn.f64 	%fd6453, %fd10502, %fd6451, %fd6450;
	ld.shared.v2.f64 	{%fd6454, %fd6455}, [Bs+1488];
	fma.rn.f64 	%fd6456, %fd10501, %fd6454, %fd6453;
	ld.shared.v2.f64 	{%fd6457, %fd6458}, [Bs+1648];
	fma.rn.f64 	%fd6459, %fd10500, %fd6457, %fd6456;
	ld.shared.v2.f64 	{%fd6460, %fd6461}, [Bs+1808];
	fma.rn.f64 	%fd6462, %fd10499, %fd6460, %fd6459;
	ld.shared.v2.f64 	{%fd6463, %fd6464}, [Bs+1968];
	fma.rn.f64 	%fd6465, %fd10498, %fd6463, %fd6462;
	ld.shared.v2.f64 	{%fd6466, %fd6467}, [Bs+2128];
	fma.rn.f64 	%fd6468, %fd10497, %fd6466, %fd6465;
	ld.shared.v2.f64 	{%fd6469, %fd6470}, [Bs+2288];
	fma.rn.f64 	%fd6471, %fd10496, %fd6469, %fd6468;
	ld.shared.v2.f64 	{%fd6472, %fd6473}, [Bs+2448];
	fma.rn.f64 	%fd6474, %fd10495, %fd6472, %fd6471;
	ld.shared.v2.f64 	{%fd6475, %fd6476}, [Bs+2608];
	fma.rn.f64 	%fd6477, %fd10494, %fd6475, %fd6474;
	ld.shared.v2.f64 	{%fd6478, %fd6479}, [Bs+2768];
	fma.rn.f64 	%fd6480, %fd10493, %fd6478, %fd6477;
	ld.shared.v2.f64 	{%fd6481, %fd6482}, [Bs+2928];
	fma.rn.f64 	%fd6483, %fd10492, %fd6481, %fd6480;
	ld.shared.v2.f64 	{%fd6484, %fd6485}, [Bs+3088];
	fma.rn.f64 	%fd6486, %fd10491, %fd6484, %fd6483;
	st.volatile.shared.f64 	[%r444+48], %fd6486;
	fma.rn.f64 	%fd6487, %fd10510, %fd6428, 0d0000000000000000;
	fma.rn.f64 	%fd6488, %fd10509, %fd6431, %fd6487;
	fma.rn.f64 	%fd6489, %fd10508, %fd6434, %fd6488;
	fma.rn.f64 	%fd6490, %fd10507, %fd6437, %fd6489;
	fma.rn.f64 	%fd6491, %fd10506, %fd6440, %fd6490;
	fma.rn.f64 	%fd6492, %fd10505, %fd6443, %fd6491;
	fma.rn.f64 	%fd6493, %fd10504, %fd6446, %fd6492;
	fma.rn.f64 	%fd6494, %fd10503, %fd6449, %fd6493;
	fma.rn.f64 	%fd6495, %fd10502, %fd6452, %fd6494;
	fma.rn.f64 	%fd6496, %fd10501, %fd6455, %fd6495;
	fma.rn.f64 	%fd6497, %fd10500, %fd6458, %fd6496;
	fma.rn.f64 	%fd6498, %fd10499, %fd6461, %fd6497;
	fma.rn.f64 	%fd6499, %fd10498, %fd6464, %fd6498;
	fma.rn.f64 	%fd6500, %fd10497, %fd6467, %fd6499;
	fma.rn.f64 	%fd6501, %fd10496, %fd6470, %fd6500;
	fma.rn.f64 	%fd6502, %fd10495, %fd6473, %fd6501;
	fma.rn.f64 	%fd6503, %fd10494, %fd6476, %fd6502;
	fma.rn.f64 	%fd6504, %fd10493, %fd6479, %fd6503;
	fma.rn.f64 	%fd6505, %fd10492, %fd6482, %fd6504;
	fma.rn.f64 	%fd6506, %fd10491, %fd6485, %fd6505;
	st.volatile.shared.f64 	[%r444+56], %fd6506;
	ld.shared.v2.f64 	{%fd6507, %fd6508}, [Bs+64];
	fma.rn.f64 	%fd6509, %fd10510, %fd6507, 0d0000000000000000;
	ld.shared.v2.f64 	{%fd6510, %fd6511}, [Bs+224];
	fma.rn.f64 	%fd6512, %fd10509, %fd6510, %fd6509;
	ld.shared.v2.f64 	{%fd6513, %fd6514}, [Bs+384];
	fma.rn.f64 	%fd6515, %fd10508, %fd6513, %fd6512;
	ld.shared.v2.f64 	{%fd6516, %fd6517}, [Bs+544];
	fma.rn.f64 	%fd6518, %fd10507, %fd6516, %fd6515;
	ld.shared.v2.f64 	{%fd6519, %fd6520}, [Bs+704];
	fma.rn.f64 	%fd6521, %fd10506, %fd6519, %fd6518;
	ld.shared.v2.f64 	{%fd6522, %fd6523}, [Bs+864];
	fma.rn.f64 	%fd6524, %fd10505, %fd6522, %fd6521;
	ld.shared.v2.f64 	{%fd6525, %fd6526}, [Bs+1024];
	fma.rn.f64 	%fd6527, %fd10504, %fd6525, %fd6524;
	ld.shared.v2.f64 	{%fd6528, %fd6529}, [Bs+1184];
	fma.rn.f64 	%fd6530, %fd10503, %fd6528, %fd6527;
	ld.shared.v2.f64 	{%fd6531, %fd6532}, [Bs+1344];
	fma.rn.f64 	%fd6533, %fd10502, %fd6531, %fd6530;
	ld.shared.v2.f64 	{%fd6534, %fd6535}, [Bs+1504];
	fma.rn.f64 	%fd6536, %fd10501, %fd6534, %fd6533;
	ld.shared.v2.f64 	{%fd6537, %fd6538}, [Bs+1664];
	fma.rn.f64 	%fd6539, %fd10500, %fd6537, %fd6536;
	ld.shared.v2.f64 	{%fd6540, %fd6541}, [Bs+1824];
	fma.rn.f64 	%fd6542, %fd10499, %fd6540, %fd6539;
	ld.shared.v2.f64 	{%fd6543, %fd6544}, [Bs+1984];
	fma.rn.f64 	%fd6545, %fd10498, %fd6543, %fd6542;
	ld.shared.v2.f64 	{%fd6546, %fd6547}, [Bs+2144];
	fma.rn.f64 	%fd6548, %fd10497, %fd6546, %fd6545;
	ld.shared.v2.f64 	{%fd6549, %fd6550}, [Bs+2304];
	fma.rn.f64 	%fd6551, %fd10496, %fd6549, %fd6548;
	ld.shared.v2.f64 	{%fd6552, %fd6553}, [Bs+2464];
	fma.rn.f64 	%fd6554, %fd10495, %fd6552, %fd6551;
	ld.shared.v2.f64 	{%fd6555, %fd6556}, [Bs+2624];
	fma.rn.f64 	%fd6557, %fd10494, %fd6555, %fd6554;
	ld.shared.v2.f64 	{%fd6558, %fd6559}, [Bs+2784];
	fma.rn.f64 	%fd6560, %fd10493, %fd6558, %fd6557;
	ld.shared.v2.f64 	{%fd6561, %fd6562}, [Bs+2944];
	fma.rn.f64 	%fd6563, %fd10492, %fd6561, %fd6560;
	ld.shared.v2.f64 	{%fd6564, %fd6565}, [Bs+3104];
	fma.rn.f64 	%fd6566, %fd10491, %fd6564, %fd6563;
	st.volatile.shared.f64 	[%r444+64], %fd6566;
	fma.rn.f64 	%fd6567, %fd10510, %fd6508, 0d0000000000000000;
	fma.rn.f64 	%fd6568, %fd10509, %fd6511, %fd6567;
	fma.rn.f64 	%fd6569, %fd10508, %fd6514, %fd6568;
	fma.rn.f64 	%fd6570, %fd10507, %fd6517, %fd6569;
	fma.rn.f64 	%fd6571, %fd10506, %fd6520, %fd6570;
	fma.rn.f64 	%fd6572, %fd10505, %fd6523, %fd6571;
	fma.rn.f64 	%fd6573, %fd10504, %fd6526, %fd6572;
	fma.rn.f64 	%fd6574, %fd10503, %fd6529, %fd6573;
	fma.rn.f64 	%fd6575, %fd10502, %fd6532, %fd6574;
	fma.rn.f64 	%fd6576, %fd10501, %fd6535, %fd6575;
	fma.rn.f64 	%fd6577, %fd10500, %fd6538, %fd6576;
	fma.rn.f64 	%fd6578, %fd10499, %fd6541, %fd6577;
	fma.rn.f64 	%fd6579, %fd10498, %fd6544, %fd6578;
	fma.rn.f64 	%fd6580, %fd10497, %fd6547, %fd6579;
	fma.rn.f64 	%fd6581, %fd10496, %fd6550, %fd6580;
	fma.rn.f64 	%fd6582, %fd10495, %fd6553, %fd6581;
	fma.rn.f64 	%fd6583, %fd10494, %fd6556, %fd6582;
	fma.rn.f64 	%fd6584, %fd10493, %fd6559, %fd6583;
	fma.rn.f64 	%fd6585, %fd10492, %fd6562, %fd6584;
	fma.rn.f64 	%fd6586, %fd10491, %fd6565, %fd6585;
	st.volatile.shared.f64 	[%r444+72], %fd6586;
	ld.shared.v2.f64 	{%fd6587, %fd6588}, [Bs+80];
	fma.rn.f64 	%fd6589, %fd10510, %fd6587, 0d0000000000000000;
	ld.shared.v2.f64 	{%fd6590, %fd6591}, [Bs+240];
	fma.rn.f64 	%fd6592, %fd10509, %fd6590, %fd6589;
	ld.shared.v2.f64 	{%fd6593, %fd6594}, [Bs+400];
	fma.rn.f64 	%fd6595, %fd10508, %fd6593, %fd6592;
	ld.shared.v2.f64 	{%fd6596, %fd6597}, [Bs+560];
	fma.rn.f64 	%fd6598, %fd10507, %fd6596, %fd6595;
	ld.shared.v2.f64 	{%fd6599, %fd6600}, [Bs+720];
	fma.rn.f64 	%fd6601, %fd10506, %fd6599, %fd6598;
	ld.shared.v2.f64 	{%fd6602, %fd6603}, [Bs+880];
	fma.rn.f64 	%fd6604, %fd10505, %fd6602, %fd6601;
	ld.shared.v2.f64 	{%fd6605, %fd6606}, [Bs+1040];
	fma.rn.f64 	%fd6607, %fd10504, %fd6605, %fd6604;
	ld.shared.v2.f64 	{%fd6608, %fd6609}, [Bs+1200];
	fma.rn.f64 	%fd6610, %fd10503, %fd6608, %fd6607;
	ld.shared.v2.f64 	{%fd6611, %fd6612}, [Bs+1360];
	fma.rn.f64 	%fd6613, %fd10502, %fd6611, %fd6610;
	ld.shared.v2.f64 	{%fd6614, %fd6615}, [Bs+1520];
	fma.rn.f64 	%fd6616, %fd10501, %fd6614, %fd6613;
	ld.shared.v2.f64 	{%fd6617, %fd6618}, [Bs+1680];
	fma.rn.f64 	%fd6619, %fd10500, %fd6617, %fd6616;
	ld.shared.v2.f64 	{%fd6620, %fd6621}, [Bs+1840];
	fma.rn.f64 	%fd6622, %fd10499, %fd6620, %fd6619;
	ld.shared.v2.f64 	{%fd6623, %fd6624}, [Bs+2000];
	fma.rn.f64 	%fd6625, %fd10498, %fd6623, %fd6622;
	ld.shared.v2.f64 	{%fd6626, %fd6627}, [Bs+2160];
	fma.rn.f64 	%fd6628, %fd10497, %fd6626, %fd6625;
	ld.shared.v2.f64 	{%fd6629, %fd6630}, [Bs+2320];
	fma.rn.f64 	%fd6631, %fd10496, %fd6629, %fd6628;
	ld.shared.v2.f64 	{%fd6632, %fd6633}, [Bs+2480];
	fma.rn.f64 	%fd6634, %fd10495, %fd6632, %fd6631;
	ld.shared.v2.f64 	{%fd6635, %fd6636}, [Bs+2640];
	fma.rn.f64 	%fd6637, %fd10494, %fd6635, %fd6634;
	ld.shared.v2.f64 	{%fd6638, %fd6639}, [Bs+2800];
	fma.rn.f64 	%fd6640, %fd10493, %fd6638, %fd6637;
	ld.shared.v2.f64 	{%fd6641, %fd6642}, [Bs+2960];
	fma.rn.f64 	%fd6643, %fd10492, %fd6641, %fd6640;
	ld.shared.v2.f64 	{%fd6644, %fd6645}, [Bs+3120];
	fma.rn.f64 	%fd6646, %fd10491, %fd6644, %fd6643;
	st.volatile.shared.f64 	[%r444+80], %fd6646;
	fma.rn.f64 	%fd6647, %fd10510, %fd6588, 0d0000000000000000;
	fma.rn.f64 	%fd6648, %fd10509, %fd6591, %fd6647;
	fma.rn.f64 	%fd6649, %fd10508, %fd6594, %fd6648;
	fma.rn.f64 	%fd6650, %fd10507, %fd6597, %fd6649;
	fma.rn.f64 	%fd6651, %fd10506, %fd6600, %fd6650;
	fma.rn.f64 	%fd6652, %fd10505, %fd6603, %fd6651;
	fma.rn.f64 	%fd6653, %fd10504, %fd6606, %fd6652;
	fma.rn.f64 	%fd6654, %fd10503, %fd6609, %fd6653;
	fma.rn.f64 	%fd6655, %fd10502, %fd6612, %fd6654;
	fma.rn.f64 	%fd6656, %fd10501, %fd6615, %fd6655;
	fma.rn.f64 	%fd6657, %fd10500, %fd6618, %fd6656;
	fma.rn.f64 	%fd6658, %fd10499, %fd6621, %fd6657;
	fma.rn.f64 	%fd6659, %fd10498, %fd6624, %fd6658;
	fma.rn.f64 	%fd6660, %fd10497, %fd6627, %fd6659;
	fma.rn.f64 	%fd6661, %fd10496, %fd6630, %fd6660;
	fma.rn.f64 	%fd6662, %fd10495, %fd6633, %fd6661;
	fma.rn.f64 	%fd6663, %fd10494, %fd6636, %fd6662;
	fma.rn.f64 	%fd6664, %fd10493, %fd6639, %fd6663;
	fma.rn.f64 	%fd6665, %fd10492, %fd6642, %fd6664;
	fma.rn.f64 	%fd6666, %fd10491, %fd6645, %fd6665;
	st.volatile.shared.f64 	[%r444+88], %fd6666;
	ld.shared.v2.f64 	{%fd6667, %fd6668}, [Bs+96];
	fma.rn.f64 	%fd6669, %fd10510, %fd6667, 0d0000000000000000;
	ld.shared.v2.f64 	{%fd6670, %fd6671}, [Bs+256];
	fma.rn.f64 	%fd6672, %fd10509, %fd6670, %fd6669;
	ld.shared.v2.f64 	{%fd6673, %fd6674}, [Bs+416];
	fma.rn.f64 	%fd6675, %fd10508, %fd6673, %fd6672;
	ld.shared.v2.f64 	{%fd6676, %fd6677}, [Bs+576];
	fma.rn.f64 	%fd6678, %fd10507, %fd6676, %fd6675;
	ld.shared.v2.f64 	{%fd6679, %fd6680}, [Bs+736];
	fma.rn.f64 	%fd6681, %fd10506, %fd6679, %fd6678;
	ld.shared.v2.f64 	{%fd6682, %fd6683}, [Bs+896];
	fma.rn.f64 	%fd6684, %fd10505, %fd6682, %fd6681;
	ld.shared.v2.f64 	{%fd6685, %fd6686}, [Bs+1056];
	fma.rn.f64 	%fd6687, %fd10504, %fd6685, %fd6684;
	ld.shared.v2.f64 	{%fd6688, %fd6689}, [Bs+1216];
	fma.rn.f64 	%fd6690, %fd10503, %fd6688, %fd6687;
	ld.shared.v2.f64 	{%fd6691, %fd6692}, [Bs+1376];
	fma.rn.f64 	%fd6693, %fd10502, %fd6691, %fd6690;
	ld.shared.v2.f64 	{%fd6694, %fd6695}, [Bs+1536];
	fma.rn.f64 	%fd6696, %fd10501, %fd6694, %fd6693;
	ld.shared.v2.f64 	{%fd6697, %fd6698}, [Bs+1696];
	fma.rn.f64 	%fd6699, %fd10500, %fd6697, %fd6696;
	ld.shared.v2.f64 	{%fd6700, %fd6701}, [Bs+1856];
	fma.rn.f64 	%fd6702, %fd10499, %fd6700, %fd6699;
	ld.shared.v2.f64 	{%fd6703, %fd6704}, [Bs+2016];
	fma.rn.f64 	%fd6705, %fd10498, %fd6703, %fd6702;
	ld.shared.v2.f64 	{%fd6706, %fd6707}, [Bs+2176];
	fma.rn.f64 	%fd6708, %fd10497, %fd6706, %fd6705;
	ld.shared.v2.f64 	{%fd6709, %fd6710}, [Bs+2336];
	fma.rn.f64 	%fd6711, %fd10496, %fd6709, %fd6708;
	ld.shared.v2.f64 	{%fd6712, %fd6713}, [Bs+2496];
	fma.rn.f64 	%fd6714, %fd10495, %fd6712, %fd6711;
	ld.shared.v2.f64 	{%fd6715, %fd6716}, [Bs+2656];
	fma.rn.f64 	%fd6717, %fd10494, %fd6715, %fd6714;
	ld.shared.v2.f64 	{%fd6718, %fd6719}, [Bs+2816];
	fma.rn.f64 	%fd6720, %fd10493, %fd6718, %fd6717;
	ld.shared.v2.f64 	{%fd6721, %fd6722}, [Bs+2976];
	fma.rn.f64 	%fd6723, %fd10492, %fd6721, %fd6720;
	ld.shared.v2.f64 	{%fd6724, %fd6725}, [Bs+3136];
	fma.rn.f64 	%fd6726, %fd10491, %fd6724, %fd6723;
	st.volatile.shared.f64 	[%r444+96], %fd6726;
	fma.rn.f64 	%fd6727, %fd10510, %fd6668, 0d0000000000000000;
	fma.rn.f64 	%fd6728, %fd10509, %fd6671, %fd6727;
	fma.rn.f64 	%fd6729, %fd10508, %fd6674, %fd6728;
	fma.rn.f64 	%fd6730, %fd10507, %fd6677, %fd6729;
	fma.rn.f64 	%fd6731, %fd10506, %fd6680, %fd6730;
	fma.rn.f64 	%fd6732, %fd10505, %fd6683, %fd6731;
	fma.rn.f64 	%fd6733, %fd10504, %fd6686, %fd6732;
	fma.rn.f64 	%fd6734, %fd10503, %fd6689, %fd6733;
	fma.rn.f64 	%fd6735, %fd10502, %fd6692, %fd6734;
	fma.rn.f64 	%fd6736, %fd10501, %fd6695, %fd6735;
	fma.rn.f64 	%fd6737, %fd10500, %fd6698, %fd6736;
	fma.rn.f64 	%fd6738, %fd10499, %fd6701, %fd6737;
	fma.rn.f64 	%fd6739, %fd10498, %fd6704, %fd6738;
	fma.rn.f64 	%fd6740, %fd10497, %fd6707, %fd6739;
	fma.rn.f64 	%fd6741, %fd10496, %fd6710, %fd6740;
	fma.rn.f64 	%fd6742, %fd10495, %fd6713, %fd6741;
	fma.rn.f64 	%fd6743, %fd10494, %fd6716, %fd6742;
	fma.rn.f64 	%fd6744, %fd10493, %fd6719, %fd6743;
	fma.rn.f64 	%fd6745, %fd10492, %fd6722, %fd6744;
	fma.rn.f64 	%fd6746, %fd10491, %fd6725, %fd6745;
	st.volatile.shared.f64 	[%r444+104], %fd6746;
	ld.shared.v2.f64 	{%fd6747, %fd6748}, [Bs+112];
	fma.rn.f64 	%fd6749, %fd10510, %fd6747, 0d0000000000000000;
	ld.shared.v2.f64 	{%fd6750, %fd6751}, [Bs+272];
	fma.rn.f64 	%fd6752, %fd10509, %fd6750, %fd6749;
	ld.shared.v2.f64 	{%fd6753, %fd6754}, [Bs+432];
	fma.rn.f64 	%fd6755, %fd10508, %fd6753, %fd6752;
	ld.shared.v2.f64 	{%fd6756, %fd6757}, [Bs+592];
	fma.rn.f64 	%fd6758, %fd10507, %fd6756, %fd6755;
	ld.shared.v2.f64 	{%fd6759, %fd6760}, [Bs+752];
	fma.rn.f64 	%fd6761, %fd10506, %fd6759, %fd6758;
	ld.shared.v2.f64 	{%fd6762, %fd6763}, [Bs+912];
	fma.rn.f64 	%fd6764, %fd10505, %fd6762, %fd6761;
	ld.shared.v2.f64 	{%fd6765, %fd6766}, [Bs+1072];
	fma.rn.f64 	%fd6767, %fd10504, %fd6765, %fd6764;
	ld.shared.v2.f64 	{%fd6768, %fd6769}, [Bs+1232];
	fma.rn.f64 	%fd6770, %fd10503, %fd6768, %fd6767;
	ld.shared.v2.f64 	{%fd6771, %fd6772}, [Bs+1392];
	fma.rn.f64 	%fd6773, %fd10502, %fd6771, %fd6770;
	ld.shared.v2.f64 	{%fd6774, %fd6775}, [Bs+1552];
	fma.rn.f64 	%fd6776, %fd10501, %fd6774, %fd6773;
	ld.shared.v2.f64 	{%fd6777, %fd6778}, [Bs+1712];
	fma.rn.f64 	%fd6779, %fd10500, %fd6777, %fd6776;
	ld.shared.v2.f64 	{%fd6780, %fd6781}, [Bs+1872];
	fma.rn.f64 	%fd6782, %fd10499, %fd6780, %fd6779;
	ld.shared.v2.f64 	{%fd6783, %fd6784}, [Bs+2032];
	fma.rn.f64 	%fd6785, %fd10498, %fd6783, %fd6782;
	ld.shared.v2.f64 	{%fd6786, %fd6787}, [Bs+2192];
	fma.rn.f64 	%fd6788, %fd10497, %fd6786, %fd6785;
	ld.shared.v2.f64 	{%fd6789, %fd6790}, [Bs+2352];
	fma.rn.f64 	%fd6791, %fd10496, %fd6789, %fd6788;
	ld.shared.v2.f64 	{%fd6792, %fd6793}, [Bs+2512];
	fma.rn.f64 	%fd6794, %fd10495, %fd6792, %fd6791;
	ld.shared.v2.f64 	{%fd6795, %fd6796}, [Bs+2672];
	fma.rn.f64 	%fd6797, %fd10494, %fd6795, %fd6794;
	ld.shared.v2.f64 	{%fd6798, %fd6799}, [Bs+2832];
	fma.rn.f64 	%fd6800, %fd10493, %fd6798, %fd6797;
	ld.shared.v2.f64 	{%fd6801, %fd6802}, [Bs+2992];
	fma.rn.f64 	%fd6803, %fd10492, %fd6801, %fd6800;
	ld.shared.v2.f64 	{%fd6804, %fd6805}, [Bs+3152];
	fma.rn.f64 	%fd6806, %fd10491, %fd6804, %fd6803;
	st.volatile.shared.f64 	[%r444+112], %fd6806;
	fma.rn.f64 	%fd6807, %fd10510, %fd6748, 0d0000000000000000;
	fma.rn.f64 	%fd6808, %fd10509, %fd6751, %fd6807;
	fma.rn.f64 	%fd6809, %fd10508, %fd6754, %fd6808;
	fma.rn.f64 	%fd6810, %fd10507, %fd6757, %fd6809;
	fma.rn.f64 	%fd6811, %fd10506, %fd6760, %fd6810;
	fma.rn.f64 	%fd6812, %fd10505, %fd6763, %fd6811;
	fma.rn.f64 	%fd6813, %fd10504, %fd6766, %fd6812;
	fma.rn.f64 	%fd6814, %fd10503, %fd6769, %fd6813;
	fma.rn.f64 	%fd6815, %fd10502, %fd6772, %fd6814;
	fma.rn.f64 	%fd6816, %fd10501, %fd6775, %fd6815;
	fma.rn.f64 	%fd6817, %fd10500, %fd6778, %fd6816;
	fma.rn.f64 	%fd6818, %fd10499, %fd6781, %fd6817;
	fma.rn.f64 	%fd6819, %fd10498, %fd6784, %fd6818;
	fma.rn.f64 	%fd6820, %fd10497, %fd6787, %fd6819;
	fma.rn.f64 	%fd6821, %fd10496, %fd6790, %fd6820;
	fma.rn.f64 	%fd6822, %fd10495, %fd6793, %fd6821;
	fma.rn.f64 	%fd6823, %fd10494, %fd6796, %fd6822;
	fma.rn.f64 	%fd6824, %fd10493, %fd6799, %fd6823;
	fma.rn.f64 	%fd6825, %fd10492, %fd6802, %fd6824;
	fma.rn.f64 	%fd6826, %fd10491, %fd6805, %fd6825;
	st.volatile.shared.f64 	[%r444+120], %fd6826;
	ld.shared.v2.f64 	{%fd6827, %fd6828}, [Bs+128];
	fma.rn.f64 	%fd6829, %fd10510, %fd6827, 0d0000000000000000;
	ld.shared.v2.f64 	{%fd6830, %fd6831}, [Bs+288];
	fma.rn.f64 	%fd6832, %fd10509, %fd6830, %fd6829;
	ld.shared.v2.f64 	{%fd6833, %fd6834}, [Bs+448];
	fma.rn.f64 	%fd6835, %fd10508, %fd6833, %fd6832;
	ld.shared.v2.f64 	{%fd6836, %fd6837}, [Bs+608];
	fma.rn.f64 	%fd6838, %fd10507, %fd6836, %fd6835;
	ld.shared.v2.f64 	{%fd6839, %fd6840}, [Bs+768];
	fma.rn.f64 	%fd6841, %fd10506, %fd6839, %fd6838;
	ld.shared.v2.f64 	{%fd6842, %fd6843}, [Bs+928];
	fma.rn.f64 	%fd6844, %fd10505, %fd6842, %fd6841;
	ld.shared.v2.f64 	{%fd6845, %fd6846}, [Bs+1088];
	fma.rn.f64 	%fd6847, %fd10504, %fd6845, %fd6844;
	ld.shared.v2.f64 	{%fd6848, %fd6849}, [Bs+1248];
	fma.rn.f64 	%fd6850, %fd10503, %fd6848, %fd6847;
	ld.shared.v2.f64 	{%fd6851, %fd6852}, [Bs+1408];
	fma.rn.f64 	%fd6853, %fd10502, %fd6851, %fd6850;
	ld.shared.v2.f64 	{%fd6854, %fd6855}, [Bs+1568];
	fma.rn.f64 	%fd6856, %fd10501, %fd6854, %fd6853;
	ld.shared.v2.f64 	{%fd6857, %fd6858}, [Bs+1728];
	fma.rn.f64 	%fd6859, %fd10500, %fd6857, %fd6856;
	ld.shared.v2.f64 	{%fd6860, %fd6861}, [Bs+1888];
	fma.rn.f64 	%fd6862, %fd10499, %fd6860, %fd6859;
	ld.shared.v2.f64 	{%fd6863, %fd6864}, [Bs+2048];
	fma.rn.f64 	%fd6865, %fd10498, %fd6863, %fd6862;
	ld.shared.v2.f64 	{%fd6866, %fd6867}, [Bs+2208];
	fma.rn.f64 	%fd6868, %fd10497, %fd6866, %fd6865;
	ld.shared.v2.f64 	{%fd6869, %fd6870}, [Bs+2368];
	fma.rn.f64 	%fd6871, %fd10496, %fd6869, %fd6868;
	ld.shared.v2.f64 	{%fd6872, %fd6873}, [Bs+2528];
	fma.rn.f64 	%fd6874, %fd10495, %fd6872, %fd6871;
	ld.shared.v2.f64 	{%fd6875, %fd6876}, [Bs+2688];
	fma.rn.f64 	%fd6877, %fd10494, %fd6875, %fd6874;
	ld.shared.v2.f64 	{%fd6878, %fd6879}, [Bs+2848];
	fma.rn.f64 	%fd6880, %fd10493, %fd6878, %fd6877;
	ld.shared.v2.f64 	{%fd6881, %fd6882}, [Bs+3008];
	fma.rn.f64 	%fd6883, %fd10492, %fd6881, %fd6880;
	ld.shared.v2.f64 	{%fd6884, %fd6885}, [Bs+3168];
	fma.rn.f64 	%fd6886, %fd10491, %fd6884, %fd6883;
	st.volatile.shared.f64 	[%r444+128], %fd6886;
	fma.rn.f64 	%fd6887, %fd10510, %fd6828, 0d0000000000000000;
	fma.rn.f64 	%fd6888, %fd10509, %fd6831, %fd6887;
	fma.rn.f64 	%fd6889, %fd10508, %fd6834, %fd6888;
	fma.rn.f64 	%fd6890, %fd10507, %fd6837, %fd6889;
	fma.rn.f64 	%fd6891, %fd10506, %fd6840, %fd6890;
	fma.rn.f64 	%fd6892, %fd10505, %fd6843, %fd6891;
	fma.rn.f64 	%fd6893, %fd10504, %fd6846, %fd6892;
	fma.rn.f64 	%fd6894, %fd10503, %fd6849, %fd6893;
	fma.rn.f64 	%fd6895, %fd10502, %fd6852, %fd6894;
	fma.rn.f64 	%fd6896, %fd10501, %fd6855, %fd6895;
	fma.rn.f64 	%fd6897, %fd10500, %fd6858, %fd6896;
	fma.rn.f64 	%fd6898, %fd10499, %fd6861, %fd6897;
	fma.rn.f64 	%fd6899, %fd10498, %fd6864, %fd6898;
	fma.rn.f64 	%fd6900, %fd10497, %fd6867, %fd6899;
	fma.rn.f64 	%fd6901, %fd10496, %fd6870, %fd6900;
	fma.rn.f64 	%fd6902, %fd10495, %fd6873, %fd6901;
	fma.rn.f64 	%fd6903, %fd10494, %fd6876, %fd6902;
	fma.rn.f64 	%fd6904, %fd10493, %fd6879, %fd6903;
	fma.rn.f64 	%fd6905, %fd10492, %fd6882, %fd6904;
	fma.rn.f64 	%fd6906, %fd10491, %fd6885, %fd6905;
	st.volatile.shared.f64 	[%r444+136], %fd6906;
	ld.shared.v2.f64 	{%fd6907, %fd6908}, [Bs+144];
	fma.rn.f64 	%fd6909, %fd10510, %fd6907, 0d0000000000000000;
	ld.shared.v2.f64 	{%fd6910, %fd6911}, [Bs+304];
	fma.rn.f64 	%fd6912, %fd10509, %fd6910, %fd6909;
	ld.shared.v2.f64 	{%fd6913, %fd6914}, [Bs+464];
	fma.rn.f64 	%fd6915, %fd10508, %fd6913, %fd6912;
	ld.shared.v2.f64 	{%fd6916, %fd6917}, [Bs+624];
	fma.rn.f64 	%fd6918, %fd10507, %fd6916, %fd6915;
	ld.shared.v2.f64 	{%fd6919, %fd6920}, [Bs+784];
	fma.rn.f64 	%fd6921, %fd10506, %fd6919, %fd6918;
	ld.shared.v2.f64 	{%fd6922, %fd6923}, [Bs+944];
	fma.rn.f64 	%fd6924, %fd10505, %fd6922, %fd6921;
	ld.shared.v2.f64 	{%fd6925, %fd6926}, [Bs+1104];
	fma.rn.f64 	%fd6927, %fd10504, %fd6925, %fd6924;
	ld.shared.v2.f64 	{%fd6928, %fd6929}, [Bs+1264];
	fma.rn.f64 	%fd6930, %fd10503, %fd6928, %fd6927;
	ld.shared.v2.f64 	{%fd6931, %fd6932}, [Bs+1424];
	fma.rn.f64 	%fd6933, %fd10502, %fd6931, %fd6930;
	ld.shared.v2.f64 	{%fd6934, %fd6935}, [Bs+1584];
	fma.rn.f64 	%fd6936, %fd10501, %fd6934, %fd6933;
	ld.shared.v2.f64 	{%fd6937, %fd6938}, [Bs+1744];
	fma.rn.f64 	%fd6939, %fd10500, %fd6937, %fd6936;
	ld.shared.v2.f64 	{%fd6940, %fd6941}, [Bs+1904];
	fma.rn.f64 	%fd6942, %fd10499, %fd6940, %fd6939;
	ld.shared.v2.f64 	{%fd6943, %fd6944}, [Bs+2064];
	fma.rn.f64 	%fd6945, %fd10498, %fd6943, %fd6942;
	ld.shared.v2.f64 	{%fd6946, %fd6947}, [Bs+2224];
	fma.rn.f64 	%fd6948, %fd10497, %fd6946, %fd6945;
	ld.shared.v2.f64 	{%fd6949, %fd6950}, [Bs+2384];
	fma.rn.f64 	%fd6951, %fd10496, %fd6949, %fd6948;
	ld.shared.v2.f64 	{%fd6952, %fd6953}, [Bs+2544];
	fma.rn.f64 	%fd6954, %fd10495, %fd6952, %fd6951;
	ld.shared.v2.f64 	{%fd6955, %fd6956}, [Bs+2704];
	fma.rn.f64 	%fd6957, %fd10494, %fd6955, %fd6954;
	ld.shared.v2.f64 	{%fd6958, %fd6959}, [Bs+2864];
	fma.rn.f64 	%fd6960, %fd10493, %fd6958, %fd6957;
	ld.shared.v2.f64 	{%fd6961, %fd6962}, [Bs+3024];
	fma.rn.f64 	%fd6963, %fd10492, %fd6961, %fd6960;
	ld.shared.v2.f64 	{%fd6964, %fd6965}, [Bs+3184];
	fma.rn.f64 	%fd6966, %fd10491, %fd6964, %fd6963;
	st.volatile.shared.f64 	[%r444+144], %fd6966;
	fma.rn.f64 	%fd6967, %fd10510, %fd6908, 0d0000000000000000;
	fma.rn.f64 	%fd6968, %fd10509, %fd6911, %fd6967;
	fma.rn.f64 	%fd6969, %fd10508, %fd6914, %fd6968;
	fma.rn.f64 	%fd6970, %fd10507, %fd6917, %fd6969;
	fma.rn.f64 	%fd6971, %fd10506, %fd6920, %fd6970;
	fma.rn.f64 	%fd6972, %fd10505, %fd6923, %fd6971;
	fma.rn.f64 	%fd6973, %fd10504, %fd6926, %fd6972;
	fma.rn.f64 	%fd6974, %fd10503, %fd6929, %fd6973;
	fma.rn.f64 	%fd6975, %fd10502, %fd6932, %fd6974;
	fma.rn.f64 	%fd6976, %fd10501, %fd6935, %fd6975;
	fma.rn.f64 	%fd6977, %fd10500, %fd6938, %fd6976;
	fma.rn.f64 	%fd6978, %fd10499, %fd6941, %fd6977;
	fma.rn.f64 	%fd6979, %fd10498, %fd6944, %fd6978;
	fma.rn.f64 	%fd6980, %fd10497, %fd6947, %fd6979;
	fma.rn.f64 	%fd6981, %fd10496, %fd6950, %fd6980;
	fma.rn.f64 	%fd6982, %fd10495, %fd6953, %fd6981;
	fma.rn.f64 	%fd6983, %fd10494, %fd6956, %fd6982;
	fma.rn.f64 	%fd6984, %fd10493, %fd6959, %fd6983;
	fma.rn.f64 	%fd6985, %fd10492, %fd6962, %fd6984;
	fma.rn.f64 	%fd6986, %fd10491, %fd6965, %fd6985;
	st.volatile.shared.f64 	[%r444+152], %fd6986;
$L__BB37_165:
	ld.param.u64 	%rd852, [_Z21cu_mtxmq_integral_211PKdiS0_iPdiiddS0_PbS1_S1_iPlS0__param_4];
	mov.u32 	%r24, %tid.x;
	setp.gt.u32 	%p88, %r24, 927;
	bar.sync 	0;
	mov.u32 	%r445, _ZZ21cu_mtxmq_integral_211PKdiS0_iPdiiddS0_PbS1_S1_iPlS0_E2Cs;
	mad.lo.s32 	%r446, %r24, 160, %r445;
	mad.lo.s32 	%r25, %r24, -152, %r446;
	ld.volatile.shared.f64 	%fd6987, [%r25];
	cvta.to.global.u64 	%rd543, %rd852;
	mov.u32 	%r447, %ctaid.x;
	mad.lo.s32 	%r448, %r447, 200, %r24;
	mad.lo.s32 	%r449, %r447, 3800, %r448;
	add.s32 	%r450, %r449, 2560;
	mul.wide.u32 	%rd544, %r450, 8;
	add.s64 	%rd545, %rd543, %rd544;
	st.global.f64 	[%rd545], %fd6987;
	ld.volatile.shared.f64 	%fd6988, [%r25+1024];
	add.s32 	%r451, %r449, 2688;
	mul.wide.u32 	%rd546, %r451, 8;
	add.s64 	%rd547, %rd543, %rd546;
	st.global.f64 	[%rd547], %fd6988;
	ld.volatile.shared.f64 	%fd6989, [%r25+2048];
	add.s32 	%r452, %r449, 2816;
	mul.wide.u32 	%rd548, %r452, 8;
	add.s64 	%rd549, %rd543, %rd548;
	st.global.f64 	[%rd549], %fd6989;
	ld.volatile.shared.f64 	%fd6990, [%r25+3072];
	add.s32 	%r453, %r449, 2944;
	mul.wide.u32 	%rd550, %r453, 8;
	add.s64 	%rd551, %rd543, %rd550;
	st.global.f64 	[%rd551], %fd6990;
	@%p88 bra 	$L__BB37_167;
	ld.param.u64 	%rd853, [_Z21cu_mtxmq_integral_211PKdiS0_iPdiiddS0_PbS1_S1_iPlS0__param_4];
	ld.volatile.shared.f64 	%fd6991, [%r25+4096];
	cvta.to.global.u64 	%rd552, %rd853;
	mov.u32 	%r454, %ctaid.x;
	mad.lo.s32 	%r455, %r454, 200, %r24;
	mad.lo.s32 	%r456, %r454, 3800, %r455;
	add.s32 	%r457, %r456, 3072;
	mul.wide.u32 	%rd553, %r457, 8;
	add.s64 	%rd554, %rd552, %rd553;
	st.global.f64 	[%rd554], %fd6991;
$L__BB37_167:
	setp.gt.u32 	%p89, %r24, 799;
	@%p89 bra 	$L__BB37_169;
	ld.param.u64 	%rd854, [_Z21cu_mtxmq_integral_211PKdiS0_iPdiiddS0_PbS1_S1_iPlS0__param_4];
	ld.volatile.shared.f64 	%fd6992, [%r25+5120];
	cvta.to.global.u64 	%rd555, %rd854;
	mov.u32 	%r458, %ctaid.x;
	mad.lo.s32 	%r459, %r458, 200, %r24;
	mad.lo.s32 	%r460, %r458, 3800, %r459;
	add.s32 	%r461, %r460, 3200;
	mul.wide.u32 	%rd556, %r461, 8;
	add.s64 	%rd557, %rd555, %rd556;
	st.global.f64 	[%rd557], %fd6992;
$L__BB37_169:
	setp.gt.u32 	%p90, %r24, 671;
	@%p90 bra 	$L__BB37_171;
	ld.param.u64 	%rd855, [_Z21cu_mtxmq_integral_211PKdiS0_iPdiiddS0_PbS1_S1_iPlS0__param_4];
	ld.volatile.shared.f64 	%fd6993, [%r25+6144];
	cvta.to.global.u64 	%rd558, %rd855;
	mov.u32 	%r462, %ctaid.x;
	mad.lo.s32 	%r463, %r462, 200, %r24;
	mad.lo.s32 	%r464, %r462, 3800, %r463;
	add.s32 	%r465, %r464, 3328;
	mul.wide.u32 	%rd559, %r465, 8;
	add.s64 	%rd560, %rd558, %rd559;
	st.global.f64 	[%rd560], %fd6993;
$L__BB37_171:
	setp.gt.u32 	%p91, %r24, 543;
	@%p91 bra 	$L__BB37_173;
	ld.param.u64 	%rd856, [_Z21cu_mtxmq_integral_211PKdiS0_iPdiiddS0_PbS1_S1_iPlS0__param_4];
	ld.volatile.shared.f64 	%fd6994, [%r25+7168];
	cvta.to.global.u64 	%rd561, %rd856;
	mov.u32 	%r466, %ctaid.x;
	mad.lo.s32 	%r467, %r466, 200, %r24;
	mad.lo.s32 	%r468, %r466, 3800, %r467;
	add.s32 	%r469, %r468, 3456;
	mul.wide.u32 	%rd562, %r469, 8;
	add.s64 	%rd563, %rd561, %rd562;
	st.global.f64 	[%rd563], %fd6994;
$L__BB37_173:
	setp.gt.u32 	%p92, %r24, 415;
	@%p92 bra 	$L__BB37_175;
	ld.param.u64 	%rd857, [_Z21cu_mtxmq_integral_211PKdiS0_iPdiiddS0_PbS1_S1_iPlS0__param_4];
	ld.volatile.shared.f64 	%fd6995, [%r25+8192];
	cvta.to.global.u64 	%rd564, %rd857;
	mov.u32 	%r470, %ctaid.x;
	mad.lo.s32 	%r471, %r470, 200, %r24;
	mad.lo.s32 	%r472, %r470, 3800, %r471;
	add.s32 	%r473, %r472, 3584;
	mul.wide.u32 	%rd565, %r473, 8;
	add.s64 	%rd566, %rd564, %rd565;
	st.global.f64 	[%rd566], %fd6995;
$L__BB37_175:
	setp.gt.u32 	%p93, %r24, 287;
	@%p93 bra 	$L__BB37_177;
	ld.param.u64 	%rd858, [_Z21cu_mtxmq_integral_211PKdiS0_iPdiiddS0_PbS1_S1_iPlS0__param_4];
	ld.volatile.shared.f64 	%fd6996, [%r25+9216];
	cvta.to.global.u64 	%rd567, %rd858;
	mov.u32 	%r474, %ctaid.x;
	mad.lo.s32 	%r475, %r474, 200, %r24;
	mad.lo.s32 	%r476, %r474, 3800, %r475;
	add.s32 	%r477, %r476, 3712;
	mul.wide.u32 	%rd568, %r477, 8;
	add.s64 	%rd569, %rd567, %rd568;
	st.global.f64 	[%rd569], %fd6996;
$L__BB37_177:
	setp.gt.u32 	%p94, %r24, 159;
	@%p94 bra 	$L__BB37_179;
	ld.param.u64 	%rd859, [_Z21cu_mtxmq_integral_211PKdiS0_iPdiiddS0_PbS1_S1_iPlS0__param_4];
	ld.volatile.shared.f64 	%fd6997, [%r25+10240];
	cvta.to.global.u64 	%rd570, %rd859;
	mov.u32 	%r478, %ctaid.x;
	mad.lo.s32 	%r479, %r478, 200, %r24;
	mad.lo.s32 	%r480, %r478, 3800, %r479;
	add.s32 	%r481, %r480, 3840;
	mul.wide.u32 	%rd571, %r481, 8;
	add.s64 	%rd572, %rd570, %rd571;
	st.global.f64 	[%rd572], %fd6997;
$L__BB37_179:
	setp.gt.u32 	%p95, %r24, 31;
	@%p95 bra 	$L__BB37_181;
	ld.param.u64 	%rd860, [_Z21cu_mtxmq_integral_211PKdiS0_iPdiiddS0_PbS1_S1_iPlS0__param_4];
	ld.volatile.shared.f64 	%fd6998, [%r25+11264];
	cvta.to.global.u64 	%rd573, %rd860;
	mov.u32 	%r482, %ctaid.x;
	mad.lo.s32 	%r483, %r482, 200, %r24;
	mad.lo.s32 	%r484, %r482, 3800, %r483;
	add.s32 	%r485, %r484, 3968;
	mul.wide.u32 	%rd574, %r485, 8;
	add.s64 	%rd575, %rd573, %rd574;
	st.global.f64 	[%rd575], %fd6998;
$L__BB37_181:
	setp.ne.s32 	%p96, %r24, 0;
	bar.sync 	0;
	bar.sync 	0;
	@%p96 bra 	$L__BB37_184;
	ld.param.u32 	%r727, [_Z21cu_mtxmq_integral_211PKdiS0_iPdiiddS0_PbS1_S1_iPlS0__param_6];
	mul.wide.s32 	%rd576, %r727, 4;
	mov.u64 	%rd577, count;
	add.s64 	%rd82, %rd577, %rd576;
	atom.global.add.u32 	%r486, [%rd82], 1;
$L__BB37_183:
	ld.volatile.global.u32 	%r487, [%rd82];
	setp.lt.s32 	%p97, %r487, 6;
	@%p97 bra 	$L__BB37_183;
$L__BB37_184:
	ld.param.u64 	%rd877, [_Z21cu_mtxmq_integral_211PKdiS0_iPdiiddS0_PbS1_S1_iPlS0__param_9];
	shl.b32 	%r488, %r24, 3;
	mov.u32 	%r489, Bs;
	add.s32 	%r26, %r489, %r488;
	cvta.to.global.u64 	%rd578, %rd877;
	mad.lo.s32 	%r490, %r736, 1200, %r24;
	mul.wide.u32 	%rd579, %r490, 8;
	add.s64 	%rd83, %rd578, %rd579;
	setp.gt.u32 	%p98, %r24, 399;
	bar.sync 	0;
	@%p98 bra 	$L__BB37_186;
	ld.global.f64 	%fd6999, [%rd83+3200];
	st.shared.f64 	[%r26], %fd6999;
$L__BB37_186:
	setp.gt.u32 	%p99, %r24, 271;
	@%p99 bra 	$L__BB37_188;
	ld.global.f64 	%fd7000, [%rd83+4224];
	st.shared.f64 	[%r26+1024], %fd7000;
$L__BB37_188:
	setp.gt.u32 	%p100, %r24, 143;
	@%p100 bra 	$L__BB37_190;
	ld.global.f64 	%fd7001, [%rd83+5248];
	st.shared.f64 	[%r26+2048], %fd7001;
$L__BB37_190:
	setp.gt.u32 	%p101, %r24, 15;
	@%p101 bra 	$L__BB37_192;
	ld.global.f64 	%fd7002, [%rd83+6272];
	st.shared.f64 	[%r26+3072], %fd7002;
$L__BB37_192:
	ld.param.u64 	%rd861, [_Z21cu_mtxmq_integral_211PKdiS0_iPdiiddS0_PbS1_S1_iPlS0__param_4];
	ld.param.u32 	%r704, [_Z21cu_mtxmq_integral_211PKdiS0_iPdiiddS0_PbS1_S1_iPlS0__param_1];
	mov.u32 	%r27, %tid.x;
	setp.gt.u32 	%p102, %r27, 71;
	bar.sync 	0;
	cvta.to.global.u64 	%rd580, %rd861;
	mov.u32 	%r491, %ctaid.x;
	mad.lo.s32 	%r492, %r491, 200, %r27;
	mul.wide.u32 	%rd581, %r492, 8;
	add.s64 	%rd582, %rd580, %rd581;
	ld.global.f64 	%fd10530, [%rd582];
	add.s32 	%r493, %r492, %r704;
	mul.wide.u32 	%rd583, %r493, 8;
	add.s64 	%rd584, %rd580, %rd583;
	ld.global.f64 	%fd10529, [%rd584];
	ld.global.f64 	%fd10528, [%rd38];
	ld.global.f64 	%fd10527, [%rd39];
	ld.global.f64 	%fd10526, [%rd40];
	ld.global.f64 	%fd10525, [%rd41];
	ld.global.f64 	%fd10524, [%rd42];
	ld.global.f64 	%fd10523, [%rd43];
	ld.global.f64 	%fd10522, [%rd44];
	ld.global.f64 	%fd10521, [%rd45];
	ld.global.f64 	%fd10520, [%rd46];
	ld.global.f64 	%fd10519, [%rd47];
	ld.global.f64 	%fd10518, [%rd48];
	ld.global.f64 	%fd10517, [%rd49];
	ld.global.f64 	%fd10516, [%rd50];
	ld.global.f64 	%fd10515, [%rd51];
	ld.global.f64 	%fd10514, [%rd52];
	ld.global.f64 	%fd10513, [%rd53];
	ld.global.f64 	%fd10512, [%rd54];
	ld.global.f64 	%fd10511, [%rd55];
	ld.shared.v2.f64 	{%fd7003, %fd7004}, [Bs];
	fma.rn.f64 	%fd7005, %fd10530, %fd7003, 0d0000000000000000;
	ld.shared.v2.f64 	{%fd7006, %fd7007}, [Bs+160];
	fma.rn.f64 	%fd7008, %fd10529, %fd7006, %fd7005;
	ld.shared.v2.f64 	{%fd7009, %fd7010}, [Bs+320];
	fma.rn.f64 	%fd7011, %fd10528, %fd7009, %fd7008;
	ld.shared.v2.f64 	{%fd7012, %fd7013}, [Bs+480];
	fma.rn.f64 	%fd7014, %fd10527, %fd7012, %fd7011;
	ld.shared.v2.f64 	{%fd7015, %fd7016}, [Bs+640];
	fma.rn.f64 	%fd7017, %fd10526, %fd7015, %fd7014;
	ld.shared.v2.f64 	{%fd7018, %fd7019}, [Bs+800];
	fma.rn.f64 	%fd7020, %fd10525, %fd7018, %fd7017;
	ld.shared.v2.f64 	{%fd7021, %fd7022}, [Bs+960];
	fma.rn.f64 	%fd7023, %fd10524, %fd7021, %fd7020;
	ld.shared.v2.f64 	{%fd7024, %fd7025}, [Bs+1120];
	fma.rn.f64 	%fd7026, %fd10523, %fd7024, %fd7023;
	ld.shared.v2.f64 	{%fd7027, %fd7028}, [Bs+1280];
	fma.rn.f64 	%fd7029, %fd10522, %fd7027, %fd7026;
	ld.shared.v2.f64 	{%fd7030, %fd7031}, [Bs+1440];
	fma.rn.f64 	%fd7032, %fd10521, %fd7030, %fd7029;
	ld.shared.v2.f64 	{%fd7033, %fd7034}, [Bs+1600];
	fma.rn.f64 	%fd7035, %fd10520, %fd7033, %fd7032;
	ld.shared.v2.f64 	{%fd7036, %fd7037}, [Bs+1760];
	fma.rn.f64 	%fd7038, %fd10519, %fd7036, %fd7035;
	ld.shared.v2.f64 	{%fd7039, %fd7040}, [Bs+1920];
	fma.rn.f64 	%fd7041, %fd10518, %fd7039, %fd7038;
	ld.shared.v2.f64 	{%fd7042, %fd7043}, [Bs+2080];
	fma.rn.f64 	%fd7044, %fd10517, %fd7042, %fd7041;
	ld.shared.v2.f64 	{%fd7045, %fd7046}, [Bs+2240];
	fma.rn.f64 	%fd7047, %fd10516, %fd7045, %fd7044;
	ld.shared.v2.f64 	{%fd7048, %fd7049}, [Bs+2400];
	fma.rn.f64 	%fd7050, %fd10515, %fd7048, %fd7047;
	ld.shared.v2.f64 	{%fd7051, %fd7052}, [Bs+2560];
	fma.rn.f64 	%fd7053, %fd10514, %fd7051, %fd7050;
	ld.shared.v2.f64 	{%fd7054, %fd7055}, [Bs+2720];
	fma.rn.f64 	%fd7056, %fd10513, %fd7054, %fd7053;
	ld.shared.v2.f64 	{%fd7057, %fd7058}, [Bs+2880];
	fma.rn.f64 	%fd7059, %fd10512, %fd7057, %fd7056;
	ld.shared.v2.f64 	{%fd7060, %fd7061}, [Bs+3040];
	fma.rn.f64 	%fd7062, %fd10511, %fd7060, %fd7059;
	mov.u32 	%r494, _ZZ21cu_mtxmq_integral_211PKdiS0_iPdiiddS0_PbS1_S1_iPlS0_E2Cs;
	mad.lo.s32 	%r495, %r27, 160, %r494;
	st.volatile.shared.f64 	[%r495], %fd7062;
	fma.rn.f64 	%fd7063, %fd10530, %fd7004, 0d0000000000000000;
	fma.rn.f64 	%fd7064, %fd10529, %fd7007, %fd7063;
	fma.rn.f64 	%fd7065, %fd10528, %fd7010, %fd7064;
	fma.rn.f64 	%fd7066, %fd10527, %fd7013, %fd7065;
	fma.rn.f64 	%fd7067, %fd10526, %fd7016, %fd7066;
	fma.rn.f64 	%fd7068, %fd10525, %fd7019, %fd7067;
	fma.rn.f64 	%fd7069, %fd10524, %fd7022, %fd7068;
	fma.rn.f64 	%fd7070, %fd10523, %fd7025, %fd7069;
	fma.rn.f64 	%fd7071, %fd10522, %fd7028, %fd7070;
	fma.rn.f64 	%fd7072, %fd10521, %fd7031, %fd7071;
	fma.rn.f64 	%fd7073, %fd10520, %fd7034, %fd7072;
	fma.rn.f64 	%fd7074, %fd10519, %fd7037, %fd7073;
	fma.rn.f64 	%fd7075, %fd10518, %fd7040, %fd7074;
	fma.rn.f64 	%fd7076, %fd10517, %fd7043, %fd7075;
	fma.rn.f64 	%fd7077, %fd10516, %fd7046, %fd7076;
	fma.rn.f64 	%fd7078, %fd10515, %fd7049, %fd7077;
	fma.rn.f64 	%fd7079, %fd10514, %fd7052, %fd7078;
	fma.rn.f64 	%fd7080, %fd10513, %fd7055, %fd7079;
	fma.rn.f64 	%fd7081, %fd10512, %fd7058, %fd7080;
	fma.rn.f64 	%fd7082, %fd10511, %fd7061, %fd7081;
	st.volatile.shared.f64 	[%r495+8], %fd7082;
	ld.shared.v2.f64 	{%fd7083, %fd7084}, [Bs+16];
	fma.rn.f64 	%fd7085, %fd10530, %fd7083, 0d0000000000000000;
	ld.shared.v2.f64 	{%fd7086, %fd7087}, [Bs+176];
	fma.rn.f64 	%fd7088, %fd10529, %fd7086, %fd7085;
	ld.shared.v2.f64 	{%fd7089, %fd7090}, [Bs+336];
	fma.rn.f64 	%fd7091, %fd10528, %fd7089, %fd7088;
	ld.shared.v2.f64 	{%fd7092, %fd7093}, [Bs+496];
	fma.rn.f64 	%fd7094, %fd10527, %fd7092, %fd7091;
	ld.shared.v2.f64 	{%fd7095, %fd7096}, [Bs+656];
	fma.rn.f64 	%fd7097, %fd10526, %fd7095, %fd7094;
	ld.shared.v2.f64 	{%fd7098, %fd7099}, [Bs+816];
	fma.rn.f64 	%fd7100, %fd10525, %fd7098, %fd7097;
	ld.shared.v2.f64 	{%fd7101, %fd7102}, [Bs+976];
	fma.rn.f64 	%fd7103, %fd10524, %fd7101, %fd7100;
	ld.shared.v2.f64 	{%fd7104, %fd7105}, [Bs+1136];
	fma.rn.f64 	%fd7106, %fd10523, %fd7104, %fd7103;
	ld.shared.v2.f64 	{%fd7107, %fd7108}, [Bs+1296];
	fma.rn.f64 	%fd7109, %fd10522, %fd7107, %fd7106;
	ld.shared.v2.f64 	{%fd7110, %fd7111}, [Bs+1456];
	fma.rn.f64 	%fd7112, %fd10521, %fd7110, %fd7109;
	ld.shared.v2.f64 	{%fd7113, %fd7114}, [Bs+1616];
	fma.rn.f64 	%fd7115, %fd10520, %fd7113, %fd7112;
	ld.shared.v2.f64 	{%fd7116, %fd7117}, [Bs+1776];
	fma.rn.f64 	%fd7118, %fd10519, %fd7116, %fd7115;
	ld.shared.v2.f64 	{%fd7119, %fd7120}, [Bs+1936];
	fma.rn.f64 	%fd7121, %fd10518, %fd7119, %fd7118;
	ld.shared.v2.f64 	{%fd7122, %fd7123}, [Bs+2096];
	fma.rn.f64 	%fd7124, %fd10517, %fd7122, %fd7121;
	ld.shared.v2.f64 	{%fd7125, %fd7126}, [Bs+2256];
	fma.rn.f64 	%fd7127, %fd10516, %fd7125, %fd7124;
	ld.shared.v2.f64 	{%fd7128, %fd7129}, [Bs+2416];
	fma.rn.f64 	%fd7130, %fd10515, %fd7128, %fd7127;
	ld.shared.v2.f64 	{%fd7131, %fd7132}, [Bs+2576];
	fma.rn.f64 	%fd7133, %fd10514, %fd7131, %fd7130;
	ld.shared.v2.f64 	{%fd7134, %fd7135}, [Bs+2736];
	fma.rn.f64 	%fd7136, %fd10513, %fd7134, %fd7133;
	ld.shared.v2.f64 	{%fd7137, %fd7138}, [Bs+2896];
	fma.rn.f64 	%fd7139, %fd10512, %fd7137, %fd7136;
	ld.shared.v2.f64 	{%fd7140, %fd7141}, [Bs+3056];
	fma.rn.f64 	%fd7142, %fd10511, %fd7140, %fd7139;
	st.volatile.shared.f64 	[%r495+16], %fd7142;
	fma.rn.f64 	%fd7143, %fd10530, %fd7084, 0d0000000000000000;
	fma.rn.f64 	%fd7144, %fd10529, %fd7087, %fd7143;
	fma.rn.f64 	%fd7145, %fd10528, %fd7090, %fd7144;
	fma.rn.f64 	%fd7146, %fd10527, %fd7093, %fd7145;
	fma.rn.f64 	%fd7147, %fd10526, %fd7096, %fd7146;
	fma.rn.f64 	%fd7148, %fd10525, %fd7099, %fd7147;
	fma.rn.f64 	%fd7149, %fd10524, %fd7102, %fd7148;
	fma.rn.f64 	%fd7150, %fd10523, %fd7105, %fd7149;
	fma.rn.f64 	%fd7151, %fd10522, %fd7108, %fd7150;
	fma.rn.f64 	%fd7152, %fd10521, %fd7111, %fd7151;
	fma.rn.f64 	%fd7153, %fd10520, %fd7114, %fd7152;
	fma.rn.f64 	%fd7154, %fd10519, %fd7117, %fd7153;
	fma.rn.f64 	%fd7155, %fd10518, %fd7120, %fd7154;
	fma.rn.f64 	%fd7156, %fd10517, %fd7123, %fd7155;
	fma.rn.f64 	%fd7157, %fd10516, %fd7126, %fd7156;
	fma.rn.f64 	%fd7158, %fd10515, %fd7129, %fd7157;
	fma.rn.f64 	%fd7159, %fd10514, %fd7132, %fd7158;
	fma.rn.f64 	%fd7160, %fd10513, %fd7135, %fd7159;
	fma.rn.f64 	%fd7161, %fd10512, %fd7138, %fd7160;
	fma.rn.f64 	%fd7162, %fd10511, %fd7141, %fd7161;
	st.volatile.shared.f64 	[%r495+24], %fd7162;
	ld.shared.v2.f64 	{%fd7163, %fd7164}, [Bs+32];
	fma.rn.f64 	%fd7165, %fd10530, %fd7163, 0d0000000000000000;
	ld.shared.v2.f64 	{%fd7166, %fd7167}, [Bs+192];
	fma.rn.f64 	%fd7168, %fd10529, %fd7166, %fd7165;
	ld.shared.v2.f64 	{%fd7169, %fd7170}, [Bs+352];
	fma.rn.f64 	%fd7171, %fd10528, %fd7169, %fd7168;
	ld.shared.v2.f64 	{%fd7172, %fd7173}, [Bs+512];
	fma.rn.f64 	%fd7174, %fd10527, %fd7172, %fd7171;
	ld.shared.v2.f64 	{%fd7175, %fd7176}, [Bs+672];
	fma.rn.f64 	%fd7177, %fd10526, %fd7175, %fd7174;
	ld.shared.v2.f64 	{%fd7178, %fd7179}, [Bs+832];
	fma.rn.f64 	%fd7180, %fd10525, %fd7178, %fd7177;
	ld.shared.v2.f64 	{%fd7181, %fd7182}, [Bs+992];
	fma.rn.f64 	%fd7183, %fd10524, %fd7181, %fd7180;
	ld.shared.v2.f64 	{%fd7184, %fd7185}, [Bs+1152];
	fma.rn.f64 	%fd7186, %fd10523, %fd7184, %fd7183;
	ld.shared.v2.f64 	{%fd7187, %fd7188}, [Bs+1312];
	fma.rn.f64 	%fd7189, %fd10522, %fd7187, %fd7186;
	ld.shared.v2.f64 	{%fd7190, %fd7191}, [Bs+1472];
	fma.rn.f64 	%fd7192, %fd10521, %fd7190, %fd7189;
	ld.shared.v2.f64 	{%fd7193, %fd7194}, [Bs+1632];
	fma.rn.f64 	%fd7195, %fd10520, %fd7193, %fd7192;
	ld.shared.v2.f64 	{%fd7196, %fd7197}, [Bs+1792];
	fma.rn.f64 	%fd7198, %fd10519, %fd7196, %fd7195;
	ld.shared.v2.f64 	{%fd7199, %fd7200}, [Bs+1952];
	fma.rn.f64 	%fd7201, %fd10518, %fd7199, %fd7198;
	ld.shared.v2.f64 	{%fd7202, %fd7203}, [Bs+2112];
	fma.rn.f64 	%fd7204, %fd10517, %fd7202, %fd7201;
	ld.shared.v2.f64 	{%fd7205, %fd7206}, [Bs+2272];
	fma.rn.f64 	%fd7207, %fd10516, %fd7205, %fd7204;
	ld.shared.v2.f64 	{%fd7208, %fd7209}, [Bs+2432];
	fma.rn.f64 	%fd7210, %fd10515, %fd7208, %fd7207;
	ld.shared.v2.f64 	{%fd7211, %fd7212}, [Bs+2592];
	fma.rn.f64 	%fd7213, %fd10514, %fd7211, %fd7210;
	ld.shared.v2.f64 	{%fd7214, %fd7215}, [Bs+2752];
	fma.rn.f64 	%fd7216, %fd10513, %fd7214, %fd7213;
	ld.shared.v2.f64 	{%fd7217, %fd7218}, [Bs+2912];
	fma.rn.f64 	%fd7219, %fd10512, %fd7217, %fd7216;
	ld.shared.v2.f64 	{%fd7220, %fd7221}, [Bs+3072];
	fma.rn.f64 	%fd7222, %fd10511, %fd7220, %fd7219;
	st.volatile.shared.f64 	[%r495+32], %fd7222;
	fma.rn.f64 	%fd7223, %fd10530, %fd7164, 0d0000000000000000;
	fma.rn.f64 	%fd7224, %fd10529, %fd7167, %fd7223;
	fma.rn.f64 	%fd7225, %fd10528, %fd7170, %fd7224;
	fma.rn.f64 	%fd7226, %fd10527, %fd7173, %fd7225;
	fma.rn.f64 	%fd7227, %fd10526, %fd7176, %fd7226;
	fma.rn.f64 	%fd7228, %fd10525, %fd7179, %fd7227;
	fma.rn.f64 	%fd7229, %fd10524, %fd7182, %fd7228;
	fma.rn.f64 	%fd7230, %fd10523, %fd7185, %fd7229;
	fma.rn.f64 	%fd7231, %fd10522, %fd7188, %fd7230;
	fma.rn.f64 	%fd7232, %fd10521, %fd7191, %fd7231;
	fma.rn.f64 	%fd7233, %fd10520, %fd7194, %fd7232;
	fma.rn.f64 	%fd7234, %fd10519, %fd7197, %fd7233;
	fma.rn.f64 	%fd7235, %fd10518, %fd7200, %fd7234;
	fma.rn.f64 	%fd7236, %fd10517, %fd7203, %fd7235;
	fma.rn.f64 	%fd7237, %fd10516, %fd7206, %fd7236;
	fma.rn.f64 	%fd7238, %fd10515, %fd7209, %fd7237;
	fma.rn.f64 	%fd7239, %fd10514, %fd7212, %fd7238;
	fma.rn.f64 	%fd7240, %fd10513, %fd7215, %fd7239;
	fma.rn.f64 	%fd7241, %fd10512, %fd7218, %fd7240;
	fma.rn.f64 	%fd7242, %fd10511, %fd7221, %fd7241;
	st.volatile.shared.f64 	[%r495+40], %fd7242;
	ld.shared.v2.f64 	{%fd7243, %fd7244}, [Bs+48];
	fma.rn.f64 	%fd7245, %fd10530, %fd7243, 0d0000000000000000;
	ld.shared.v2.f64 	{%fd7246, %fd7247}, [Bs+208];
	fma.rn.f64 	%fd7248, %fd10529, %fd7246, %fd7245;
	ld.shared.v2.f64 	{%fd7249, %fd7250}, [Bs+368];
	fma.rn.f64 	%fd7251, %fd10528, %fd7249, %fd7248;
	ld.shared.v2.f64 	{%fd7252, %fd7253}, [Bs+528];
	fma.rn.f64 	%fd7254, %fd10527, %fd7252, %fd7251;
	ld.shared.v2.f64 	{%fd7255, %fd7256}, [Bs+688];
	fma.rn.f64 	%fd7257, %fd10526, %fd7255, %fd7254;
	ld.shared.v2.f64 	{%fd7258, %fd7259}, [Bs+848];
	fma.rn.f64 	%fd7260, %fd10525, %fd7258, %fd7257;
	ld.shared.v2.f64 	{%fd7261, %fd7262}, [Bs+1008];
	fma.rn.f64 	%fd7263, %fd10524, %fd7261, %fd7260;
	ld.shared.v2.f64 	{%fd7264, %fd7265}, [Bs+1168];
	fma.rn.f64 	%fd7266, %fd10523, %fd7264, %fd7263;
	ld.shared.v2.f64 	{%fd7267, %fd7268}, [Bs+1328];
	fma.rn.f64 	%fd7269, %fd10522, %fd7267, %fd7266;
	ld.shared.v2.f64 	{%fd7270, %fd7271}, [Bs+1488];
	fma.rn.f64 	%fd7272, %fd10521, %fd7270, %fd7269;
	ld.shared.v2.f64 	{%fd7273, %fd7274}, [Bs+1648];
	fma.rn.f64 	%fd7275, %fd10520, %fd7273, %fd7272;
	ld.shared.v2.f64 	{%fd7276, %fd7277}, [Bs+1808];
	fma.rn.f64 	%fd7278, %fd10519, %fd7276, %fd7275;
	ld.shared.v2.f64 	{%fd7279, %fd7280}, [Bs+1968];
	fma.rn.f64 	%fd7281, %fd10518, %fd7279, %fd7278;
	ld.shared.v2.f64 	{%fd7282, %fd7283}, [Bs+2128];
	fma.rn.f64 	%fd7284, %fd10517, %fd7282, %fd7281;
	ld.shared.v2.f64 	{%fd7285, %fd7286}, [Bs+2288];
	fma.rn.f64 	%fd7287, %fd10516, %fd7285, %fd7284;
	ld.shared.v2.f64 	{%fd7288, %fd7289}, [Bs+2448];
	fma.rn.f64 	%fd7290, %fd10515, %fd7288, %fd7287;
	ld.shared.v2.f64 	{%fd7291, %fd7292}, [Bs+2608];
	fma.rn.f64 	%fd7293, %fd10514, %fd7291, %fd7290;
	ld.shared.v2.f64 	{%fd7294, %fd7295}, [Bs+2768];
	fma.rn.f64 	%fd7296, %fd10513, %fd7294, %fd7293;
	ld.shared.v2.f64 	{%fd7297, %fd7298}, [Bs+2928];
	fma.rn.f64 	%fd7299, %fd10512, %fd7297, %fd7296;
	ld.shared.v2.f64 	{%fd7300, %fd7301}, [Bs+3088];
	fma.rn.f64 	%fd7302, %fd10511, %fd7300, %fd7299;
	st.volatile.shared.f64 	[%r495+48], %fd7302;
	fma.rn.f64 	%fd7303, %fd10530, %fd7244, 0d0000000000000000;
	fma.rn.f64 	%fd7304, %fd10529, %fd7247, %fd7303;
	fma.rn.f64 	%fd7305, %fd10528, %fd7250, %fd7304;
	fma.rn.f64 	%fd7306, %fd10527, %fd7253, %fd7305;
	fma.rn.f64 	%fd7307, %fd10526, %fd7256, %fd7306;
	fma.rn.f64 	%fd7308, %fd10525, %fd7259, %fd7307;
	fma.rn.f64 	%fd7309, %fd10524, %fd7262, %fd7308;
	fma.rn.f64 	%fd7310, %fd10523, %fd7265, %fd7309;
	fma.rn.f64 	%fd7311, %fd10522, %fd7268, %fd7310;
	fma.rn.f64 	%fd7312, %fd10521, %fd7271, %fd7311;
	fma.rn.f64 	%fd7313, %fd10520, %fd7274, %fd7312;
	fma.rn.f64 	%fd7314, %fd10519, %fd7277, %fd7313;
	fma.rn.f64 	%fd7315, %fd10518, %fd7280, %fd7314;
	fma.rn.f64 	%fd7316, %fd10517, %fd7283, %fd7315;
	fma.rn.f64 	%fd7317, %fd10516, %fd7286, %fd7316;
	fma.rn.f64 	%fd7318, %fd10515, %fd7289, %fd7317;
	fma.rn.f64 	%fd7319, %fd10514, %fd7292, %fd7318;
	fma.rn.f64 	%fd7320, %fd10513, %fd7295, %fd7319;
	fma.rn.f64 	%fd7321, %fd10512, %fd7298, %fd7320;
	fma.rn.f64 	%fd7322, %fd10511, %fd7301, %fd7321;
	st.volatile.shared.f64 	[%r495+56], %fd7322;
	ld.shared.v2.f64 	{%fd7323, %fd7324}, [Bs+64];
	fma.rn.f64 	%fd7325, %fd10530, %fd7323, 0d0000000000000000;
	ld.shared.v2.f64 	{%fd7326, %fd7327}, [Bs+224];
	fma.rn.f64 	%fd7328, %fd10529, %fd7326, %fd7325;
	ld.shared.v2.f64 	{%fd7329, %fd7330}, [Bs+384];
	fma.rn.f64 	%fd7331, %fd10528, %fd7329, %fd7328;
	ld.shared.v2.f64 	{%fd7332, %fd7333}, [Bs+544];
	fma.rn.f64 	%fd7334, %fd10527, %fd7332, %fd7331;
	ld.shared.v2.f64 	{%fd7335, %fd7336}, [Bs+704];
	fma.rn.f64 	%fd7337, %fd10526, %fd7335, %fd7334;
	ld.shared.v2.f64 	{%fd7338, %fd7339}, [Bs+864];
	fma.rn.f64 	%fd7340, %fd10525, %fd7338, %fd7337;
	ld.shared.v2.f64 	{%fd7341, %fd7342}, [Bs+1024];
	fma.rn.f64 	%fd7343, %fd10524, %fd7341, %fd7340;
	ld.shared.v2.f64 	{%fd7344, %fd7345}, [Bs+1184];
	fma.rn.f64 	%fd7346, %fd10523, %fd7344, %fd7343;
	ld.shared.v2.f64 	{%fd7347, %fd7348}, [Bs+1344];
	fma.rn.f64 	%fd7349, %fd10522, %fd7347, %fd7346;
	ld.shared.v2.f64 	{%fd7350, %fd7351}, [Bs+1504];
	fma.rn.f64 	%fd7352, %fd10521, %fd7350, %fd7349;
	ld.shared.v2.f64 	{%fd7353, %fd7354}, [Bs+1664];
	fma.rn.f64 	%fd7355, %fd10520, %fd7353, %fd7352;
	ld.shared.v2.f64 	{%fd7356, %fd7357}, [Bs+1824];
	fma.rn.f64 	%fd7358, %fd10519, %fd7356, %fd7355;
	ld.shared.v2.f64 	{%fd7359, %fd7360}, [Bs+1984];
	fma.rn.f64 	%fd7361, %fd10518, %fd7359, %fd7358;
	ld.shared.v2.f64 	{%fd7362, %fd7363}, [Bs+2144];
	fma.rn.f64 	%fd7364, %fd10517, %fd7362, %fd7361;
	ld.shared.v2.f64 	{%fd7365, %fd7366}, [Bs+2304];
	fma.rn.f64 	%fd7367, %fd10516, %fd7365, %fd7364;
	ld.shared.v2.f64 	{%fd7368, %fd7369}, [Bs+2464];
	fma.rn.f64 	%fd7370, %fd10515, %fd7368, %fd7367;
	ld.shared.v2.f64 	{%fd7371, %fd7372}, [Bs+2624];
	fma.rn.f64 	%fd7373, %fd10514, %fd7371, %fd7370;
	ld.shared.v2.f64 	{%fd7374, %fd7375}, [Bs+2784];
	fma.rn.f64 	%fd7376, %fd10513, %fd7374, %fd7373;
	ld.shared.v2.f64 	{%fd7377, %fd7378}, [Bs+2944];
	fma.rn.f64 	%fd7379, %fd10512, %fd7377, %fd7376;
	ld.shared.v2.f64 	{%fd7380, %fd7381}, [Bs+3104];
	fma.rn.f64 	%fd7382, %fd10511, %fd7380, %fd7379;
	st.volatile.shared.f64 	[%r495+64], %fd7382;
	fma.rn.f64 	%fd7383, %fd10530, %fd7324, 0d0000000000000000;
	fma.rn.f64 	%fd7384, %fd10529, %fd7327, %fd7383;
	fma.rn.f64 	%fd7385, %fd10528, %fd7330, %fd7384;
	fma.rn.f64 	%fd7386, %fd10527, %fd7333, %fd7385;
	fma.rn.f64 	%fd7387, %fd10526, %fd7336, %fd7386;
	fma.rn.f64 	%fd7388, %fd10525, %fd7339, %fd7387;
	fma.rn.f64 	%fd7389, %fd10524, %fd7342, %fd7388;
	fma.rn.f64 	%fd7390, %fd10523, %fd7345, %fd7389;
	fma.rn.f64 	%fd7391, %fd10522, %fd7348, %fd7390;
	fma.rn.f64 	%fd7392, %fd10521, %fd7351, %fd7391;
	fma.rn.f64 	%fd7393, %fd10520, %fd7354, %fd7392;
	fma.rn.f64 	%fd7394, %fd10519, %fd7357, %fd7393;
	fma.rn.f64 	%fd7395, %fd10518, %fd7360, %fd7394;
	fma.rn.f64 	%fd7396, %fd10517, %fd7363, %fd7395;
	fma.rn.f64 	%fd7397, %fd10516, %fd7366, %fd7396;
	fma.rn.f64 	%fd7398, %fd10515, %fd7369, %fd7397;
	fma.rn.f64 	%fd7399, %fd10514, %fd7372, %fd7398;
	fma.rn.f64 	%fd7400, %fd10513, %fd7375, %fd7399;
	fma.rn.f64 	%fd7401, %fd10512, %fd7378, %fd7400;
	fma.rn.f64 	%fd7402, %fd10511, %fd7381, %fd7401;
	st.volatile.shared.f64 	[%r495+72], %fd7402;
	ld.shared.v2.f64 	{%fd7403, %fd7404}, [Bs+80];
	fma.rn.f64 	%fd7405, %fd10530, %fd7403, 0d0000000000000000;
	ld.shared.v2.f64 	{%fd7406, %fd7407}, [Bs+240];
	fma.rn.f64 	%fd7408, %fd10529, %fd7406, %fd7405;
	ld.shared.v2.f64 	{%fd7409, %fd7410}, [Bs+400];
	fma.rn.f64 	%fd7411, %fd10528, %fd7409, %fd7408;
	ld.shared.v2.f64 	{%fd7412, %fd7413}, [Bs+560];
	fma.rn.f64 	%fd7414, %fd10527, %fd7412, %fd7411;
	ld.shared.v2.f64 	{%fd7415, %fd7416}, [Bs+720];
	fma.rn.f64 	%fd7417, %fd10526, %fd7415, %fd7414;
	ld.shared.v2.f64 	{%fd7418, %fd7419}, [Bs+880];
	fma.rn.f64 	%fd7420, %fd10525, %fd7418, %fd7417;
	ld.shared.v2.f64 	{%fd7421, %fd7422}, [Bs+1040];
	fma.rn.f64 	%fd7423, %fd10524, %fd7421, %fd7420;
	ld.shared.v2.f64 	{%fd7424, %fd7425}, [Bs+1200];
	fma.rn.f64 	%fd7426, %fd10523, %fd7424, %fd7423;
	ld.shared.v2.f64 	{%fd7427, %fd7428}, [Bs+1360];
	fma.rn.f64 	%fd7429, %fd10522, %fd7427, %fd7426;
	ld.shared.v2.f64 	{%fd7430, %fd7431}, [Bs+1520];
	fma.rn.f64 	%fd7432, %fd10521, %fd7430, %fd7429;
	ld.shared.v2.f64 	{%fd7433, %fd7434}, [Bs+1680];
	fma.rn.f64 	%fd7435, %fd10520, %fd7433, %fd7432;
	ld.shared.v2.f64 	{%fd7436, %fd7437}, [Bs+1840];
	fma.rn.f64 	%fd7438, %fd10519, %fd7436, %fd7435;
	ld.shared.v2.f64 	{%fd7439, %fd7440}, [Bs+2000];
	fma.rn.f64 	%fd7441, %fd10518, %fd7439, %fd7438;
	ld.shared.v2.f64 	{%fd7442, %fd7443}, [Bs+2160];
	fma.rn.f64 	%fd7444, %fd10517, %fd7442, %fd7441;
	ld.shared.v2.f64 	{%fd7445, %fd7446}, [Bs+2320];
	fma.rn.f64 	%fd7447, %fd10516, %fd7445, %fd7444;
	ld.shared.v2.f64 	{%fd7448, %fd7449}, [Bs+2480];
	fma.rn.f64 	%fd7450, %fd10515, %fd7448, %fd7447;
	ld.shared.v2.f64 	{%fd7451, %fd7452}, [Bs+2640];
	fma.rn.f64 	%fd7453, %fd10514, %fd7451, %fd7450;
	ld.shared.v2.f64 	{%fd7454, %fd7455}, [Bs+2800];
	fma.rn.f64 	%fd7456, %fd10513, %fd7454, %fd7453;
	ld.shared.v2.f64 	{%fd7457, %fd7458}, [Bs+2960];
	fma.rn.f64 	%fd7459, %fd10512, %fd7457, %fd7456;
	ld.shared.v2.f64 	{%fd7460, %fd7461}, [Bs+3120];
	fma.rn.f64 	%fd7462, %fd10511, %fd7460, %fd7459;
	st.volatile.shared.f64 	[%r495+80], %fd7462;
	fma.rn.f64 	%fd7463, %fd10530, %fd7404, 0d0000000000000000;
	fma.rn.f64 	%fd7464, %fd10529, %fd7407, %fd7463;
	fma.rn.f64 	%fd7465, %fd10528, %fd7410, %fd7464;
	fma.rn.f64 	%fd7466, %fd10527, %fd7413, %fd7465;
	fma.rn.f64 	%fd7467, %fd10526, %fd7416, %fd7466;
	fma.rn.f64 	%fd7468, %fd10525, %fd7419, %fd7467;
	fma.rn.f64 	%fd7469, %fd10524, %fd7422, %fd7468;
	fma.rn.f64 	%fd7470, %fd10523, %fd7425, %fd7469;
	fma.rn.f64 	%fd7471, %fd10522, %fd7428, %fd7470;
	fma.rn.f64 	%fd7472, %fd10521, %fd7431, %fd7471;
	fma.rn.f64 	%fd7473, %fd10520, %fd7434, %fd7472;
	fma.rn.f64 	%fd7474, %fd10519, %fd7437, %fd7473;
	fma.rn.f64 	%fd7475, %fd10518, %fd7440, %fd7474;
	fma.rn.f64 	%fd7476, %fd10517, %fd7443, %fd7475;
	fma.rn.f64 	%fd7477, %fd10516, %fd7446, %fd7476;
	fma.rn.f64 	%fd7478, %fd10515, %fd7449, %fd7477;
	fma.rn.f64 	%fd7479, %fd10514, %fd7452, %fd7478;
	fma.rn.f64 	%fd7480, %fd10513, %fd7455, %fd7479;
	fma.rn.f64 	%fd7481, %fd10512, %fd7458, %fd7480;
	fma.rn.f64 	%fd7482, %fd10511, %fd7461, %fd7481;
	st.volatile.shared.f64 	[%r495+88], %fd7482;
	ld.shared.v2.f64 	{%fd7483, %fd7484}, [Bs+96];
	fma.rn.f64 	%fd7485, %fd10530, %fd7483, 0d0000000000000000;
	ld.shared.v2.f64 	{%fd7486, %fd7487}, [Bs+256];
	fma.rn.f64 	%fd7488, %fd10529, %fd7486, %fd7485;
	ld.shared.v2.f64 	{%fd7489, %fd7490}, [Bs+416];
	fma.rn.f64 	%fd7491, %fd10528, %fd7489, %fd7488;
	ld.shared.v2.f64 	{%fd7492, %fd7493}, [Bs+576];
	fma.rn.f64 	%fd7494, %fd10527, %fd7492, %fd7491;
	ld.shared.v2.f64 	{%fd7495, %fd7496}, [Bs+736];
	fma.rn.f64 	%fd7497, %fd10526, %fd7495, %fd7494;
	ld.shared.v2.f64 	{%fd7498, %fd7499}, [Bs+896];
	fma.rn.f64 	%fd7500, %fd10525, %fd7498, %fd7497;
	ld.shared.v2.f64 	{%fd7501, %fd7502}, [Bs+1056];
	fma.rn.f64 	%fd7503, %fd10524, %fd7501, %fd7500;
	ld.shared.v2.f64 	{%fd7504, %fd7505}, [Bs+1216];
	fma.rn.f64 	%fd7506, %fd10523, %fd7504, %fd7503;
	ld.shared.v2.f64 	{%fd7507, %fd7508}, [Bs+1376];
	fma.rn.f64 	%fd7509, %fd10522, %fd7507, %fd7506;
	ld.shared.v2.f64 	{%fd7510, %fd7511}, [Bs+1536];
	fma.rn.f64 	%fd7512, %fd10521, %fd7510, %fd7509;
	ld.shared.v2.f64 	{%fd7513, %fd7514}, [Bs+1696];
	fma.rn.f64 	%fd7515, %fd10520, %fd7513, %fd7512;
	ld.shared.v2.f64 	{%fd7516, %fd7517}, [Bs+1856];
	fma.rn.f64 	%fd7518, %fd10519, %fd7516, %fd7515;
	ld.shared.v2.f64 	{%fd7519, %fd7520}, [Bs+2016];
	fma.rn.f64 	%fd7521, %fd10518, %fd7519, %fd7518;
	ld.shared.v2.f64 	{%fd7522, %fd7523}, [Bs+2176];
	fma.rn.f64 	%fd7524, %fd10517, %fd7522, %fd7521;
	ld.shared.v2.f64 	{%fd7525, %fd7526}, [Bs+2336];
	fma.rn.f64 	%fd7527, %fd10516, %fd7525, %fd7524;
	ld.shared.v2.f64 	{%fd7528, %fd7529}, [Bs+2496];
	fma.rn.f64 	%fd7530, %fd10515, %fd7528, %fd7527;
	ld.shared.v2.f64 	{%fd7531, %fd7532}, [Bs+2656];
	fma.rn.f64 	%fd7533, %fd10514, %fd7531, %fd7530;
	ld.shared.v2.f64 	{%fd7534, %fd7535}, [Bs+2816];
	fma.rn.f64 	%fd7536, %fd10513, %fd7534, %fd7533;
	ld.shared.v2.f64 	{%fd7537, %fd7538}, [Bs+2976];
	fma.rn.f64 	%fd7539, %fd10512, %fd7537, %fd7536;
	ld.shared.v2.f64 	{%fd7540, %fd7541}, [Bs+3136];
	fma.rn.f64 	%fd7542, %fd10511, %fd7540, %fd7539;
	st.volatile.shared.f64 	[%r495+96], %fd7542;
	fma.rn.f64 	%fd7543, %fd10530, %fd7484, 0d0000000000000000;
	fma.rn.f64 	%fd7544, %fd10529, %fd7487, %fd7543;
	fma.rn.f64 	%fd7545, %fd10528, %fd7490, %fd7544;
	fma.rn.f64 	%fd7546, %fd10527, %fd7493, %fd7545;
	fma.rn.f64 	%fd7547, %fd10526, %fd7496, %fd7546;
	fma.rn.f64 	%fd7548, %fd10525, %fd7499, %fd7547;
	fma.rn.f64 	%fd7549, %fd10524, %fd7502, %fd7548;
	fma.rn.f64 	%fd7550, %fd10523, %fd7505, %fd7549;
	fma.rn.f64 	%fd7551, %fd10522, %fd7508, %fd7550;
	fma.rn.f64 	%fd7552, %fd10521, %fd7511, %fd7551;
	fma.rn.f64 	%fd7553, %fd10520, %fd7514, %fd7552;
	fma.rn.f64 	%fd7554, %fd10519, %fd7517, %fd7553;
	fma.rn.f64 	%fd7555, %fd10518, %fd7520, %fd7554;
	fma.rn.f64 	%fd7556, %fd10517, %fd7523, %fd7555;
	fma.rn.f64 	%fd7557, %fd10516, %fd7526, %fd7556;
	fma.rn.f64 	%fd7558, %fd10515, %fd7529, %fd7557;
	fma.rn.f64 	%fd7559, %fd10514, %fd7532, %fd7558;
	fma.rn.f64 	%fd7560, %fd10513, %fd7535, %fd7559;
	fma.rn.f64 	%fd7561, %fd10512, %fd7538, %fd7560;
	fma.rn.f64 	%fd7562, %fd10511, %fd7541, %fd7561;
	st.volatile.shared.f64 	[%r495+104], %fd7562;
	ld.shared.v2.f64 	{%fd7563, %fd7564}, [Bs+112];
	fma.rn.f64 	%fd7565, %fd10530, %fd7563, 0d0000000000000000;
	ld.shared.v2.f64 	{%fd7566, %fd7567}, [Bs+272];
	fma.rn.f64 	%fd7568, %fd10529, %fd7566, %fd7565;
	ld.shared.v2.f64 	{%fd7569, %fd7570}, [Bs+432];
	fma.rn.f64 	%fd7571, %fd10528, %fd7569, %fd7568;
	ld.shared.v2.f64 	{%fd7572, %fd7573}, [Bs+592];
	fma.rn.f64 	%fd7574, %fd10527, %fd7572, %fd7571;
	ld.shared.v2.f64 	{%fd7575, %fd7576}, [Bs+752];
	fma.rn.f64 	%fd7577, %fd10526, %fd7575, %fd7574;
	ld.shared.v2.f64 	{%fd7578, %fd7579}, [Bs+912];
	fma.rn.f64 	%fd7580, %fd10525, %fd7578, %fd7577;
	ld.shared.v2.f64 	{%fd7581, %fd7582}, [Bs+1072];
	fma.rn.f64 	%fd7583, %fd10524, %fd7581, %fd7580;
	ld.shared.v2.f64 	{%fd7584, %fd7585}, [Bs+1232];
	fma.rn.f64 	%fd7586, %fd10523, %fd7584, %fd7583;
	ld.shared.v2.f64 	{%fd7587, %fd7588}, [Bs+1392];
	fma.rn.f64 	%fd7589, %fd10522, %fd7587, %fd7586;
	ld.shared.v2.f64 	{%fd7590, %fd7591}, [Bs+1552];
	fma.rn.f64 	%fd7592, %fd10521, %fd7590, %fd7589;
	ld.shared.v2.f64 	{%fd7593, %fd7594}, [Bs+1712];
	fma.rn.f64 	%fd7595, %fd10520, %fd7593, %fd7592;
	ld.shared.v2.f64 	{%fd7596, %fd7597}, [Bs+1872];
	fma.rn.f64 	%fd7598, %fd10519, %fd7596, %fd7595;
	ld.shared.v2.f64 	{%fd7599, %fd7600}, [Bs+2032];
	fma.rn.f64 	%fd7601, %fd10518, %fd7599, %fd7598;
	ld.shared.v2.f64 	{%fd7602, %fd7603}, [Bs+2192];
	fma.rn.f64 	%fd7604, %fd10517, %fd7602, %fd7601;
	ld.shared.v2.f64 	{%fd7605, %fd7606}, [Bs+2352];
	fma.rn.f64 	%fd7607, %fd10516, %fd7605, %fd7604;
	ld.shared.v2.f64 	{%fd7608, %fd7609}, [Bs+2512];
	fma.rn.f64 	%fd7610, %fd10515, %fd7608, %fd7607;
	ld.shared.v2.f64 	{%fd7611, %fd7612}, [Bs+2672];
	fma.rn.f64 	%fd7613, %fd10514, %fd7611, %fd7610;
	ld.shared.v2.f64 	{%fd7614, %fd7615}, [Bs+2832];
	fma.rn.f64 	%fd7616, %fd10513, %fd7614, %fd7613;
	ld.shared.v2.f64 	{%fd7617, %fd7618}, [Bs+2992];
	fma.rn.f64 	%fd7619, %fd10512, %fd7617, %fd7616;
	ld.shared.v2.f64 	{%fd7620, %fd7621}, [Bs+3152];
	fma.rn.f64 	%fd7622, %fd10511, %fd7620, %fd7619;
	st.volatile.shared.f64 	[%r495+112], %fd7622;
	fma.rn.f64 	%fd7623, %fd10530, %fd7564, 0d0000000000000000;
	fma.rn.f64 	%fd7624, %fd10529, %fd7567, %fd7623;
	fma.rn.f64 	%fd7625, %fd10528, %fd7570, %fd7624;
	fma.rn.f64 	%fd7626, %fd10527, %fd7573, %fd7625;
	fma.rn.f64 	%fd7627, %fd10526, %fd7576, %fd7626;
	fma.rn.f64 	%fd7628, %fd10525, %fd7579, %fd7627;
	fma.rn.f64 	%fd7629, %fd10524, %fd7582, %fd7628;
	fma.rn.f64 	%fd7630, %fd10523, %fd7585, %fd7629;
	fma.rn.f64 	%fd7631, %fd10522, %fd7588, %fd7630;
	fma.rn.f64 	%fd7632, %fd10521, %fd7591, %fd7631;
	fma.rn.f64 	%fd7633, %fd10520, %fd7594, %fd7632;
	fma.rn.f64 	%fd7634, %fd10519, %fd7597, %fd7633;
	fma.rn.f64 	%fd7635, %fd10518, %fd7600, %fd7634;
	fma.rn.f64 	%fd7636, %fd10517, %fd7603, %fd7635;
	fma.rn.f64 	%fd7637, %fd10516, %fd7606, %fd7636;
	fma.rn.f64 	%fd7638, %fd10515, %fd7609, %fd7637;
	fma.rn.f64 	%fd7639, %fd10514, %fd7612, %fd7638;
	fma.rn.f64 	%fd7640, %fd10513, %fd7615, %fd7639;
	fma.rn.f64 	%fd7641, %fd10512, %fd7618, %fd7640;
	fma.rn.f64 	%fd7642, %fd10511, %fd7621, %fd7641;
	st.volatile.shared.f64 	[%r495+120], %fd7642;
	ld.shared.v2.f64 	{%fd7643, %fd7644}, [Bs+128];
	fma.rn.f64 	%fd7645, %fd10530, %fd7643, 0d0000000000000000;
	ld.shared.v2.f64 	{%fd7646, %fd7647}, [Bs+288];
	fma.rn.f64 	%fd7648, %fd10529, %fd7646, %fd7645;
	ld.shared.v2.f64 	{%fd7649, %fd7650}, [Bs+448];
	fma.rn.f64 	%fd7651, %fd10528, %fd7649, %fd7648;
	ld.shared.v2.f64 	{%fd7652, %fd7653}, [Bs+608];
	fma.rn.f64 	%fd7654, %fd10527, %fd7652, %fd7651;
	ld.shared.v2.f64 	{%fd7655, %fd7656}, [Bs+768];
	fma.rn.f64 	%fd7657, %fd10526, %fd7655, %fd7654;
	ld.shared.v2.f64 	{%fd7658, %fd7659}, [Bs+928];
	fma.rn.f64 	%fd7660, %fd10525, %fd7658, %fd7657;
	ld.shared.v2.f64 	{%fd7661, %fd7662}, [Bs+1088];
	fma.rn.f64 	%fd7663, %fd10524, %fd7661, %fd7660;
	ld.shared.v2.f64 	{%fd7664, %fd7665}, [Bs+1248];
	fma.rn.f64 	%fd7666, %fd10523, %fd7664, %fd7663;
	ld.shared.v2.f64 	{%fd7667, %fd7668}, [Bs+1408];
	fma.rn.f64 	%fd7669, %fd10522, %fd7667, %fd7666;
	ld.shared.v2.f64 	{%fd7670, %fd7671}, [Bs+1568];
	fma.rn.f64 	%fd7672, %fd10521, %fd7670, %fd7669;
	ld.shared.v2.f64 	{%fd7673, %fd7674}, [Bs+1728];
	fma.rn.f64 	%fd7675, %fd10520, %fd7673, %fd7672;
	ld.shared.v2.f64 	{%fd7676, %fd7677}, [Bs+1888];
	fma.rn.f64 	%fd7678, %fd10519, %fd7676, %fd7675;
	ld.shared.v2.f64 	{%fd7679, %fd7680}, [Bs+2048];
	fma.rn.f64 	%fd7681, %fd10518, %fd7679, %fd7678;
	ld.shared.v2.f64 	{%fd7682, %fd7683}, [Bs+2208];
	fma.rn.f64 	%fd7684, %fd10517, %fd7682, %fd7681;
	ld.shared.v2.f64 	{%fd7685, %fd7686}, [Bs+2368];
	fma.rn.f64 	%fd7687, %fd10516, %fd7685, %fd7684;
	ld.shared.v2.f64 	{%fd7688, %fd7689}, [Bs+2528];
	fma.rn.f64 	%fd7690, %fd10515, %fd7688, %fd7687;
	ld.shared.v2.f64 	{%fd7691, %fd7692}, [Bs+2688];
	fma.rn.f64 	%fd7693, %fd10514, %fd7691, %fd7690;
	ld.shared.v2.f64 	{%fd7694, %fd7695}, [Bs+2848];
	fma.rn.f64 	%fd7696, %fd10513, %fd7694, %fd7693;
	ld.shared.v2.f64 	{%fd7697, %fd7698}, [Bs+3008];
	fma.rn.f64 	%fd7699, %fd10512, %fd7697, %fd7696;
	ld.shared.v2.f64 	{%fd7700, %fd7701}, [Bs+3168];
	fma.rn.f64 	%fd7702, %fd10511, %fd7700, %fd7699;
	st.volatile.shared.f64 	[%r495+128], %fd7702;
	fma.rn.f64 	%fd7703, %fd10530, %fd7644, 0d0000000000000000;
	fma.rn.f64 	%fd7704, %fd10529, %fd7647, %fd7703;
	fma.rn.f64 	%fd7705, %fd10528, %fd7650, %fd7704;
	fma.rn.f64 	%fd7706, %fd10527, %fd7653, %fd7705;
	fma.rn.f64 	%fd7707, %fd10526, %fd7656, %fd7706;
	fma.rn.f64 	%fd7708, %fd10525, %fd7659, %fd7707;
	fma.rn.f64 	%fd7709, %fd10524, %fd7662, %fd7708;
	fma.rn.f64 	%fd7710, %fd10523, %fd7665, %fd7709;
	fma.rn.f64 	%fd7711, %fd10522, %fd7668, %fd7710;
	fma.rn.f64 	%fd7712, %fd10521, %fd7671, %fd7711;
	fma.rn.f64 	%fd7713, %fd10520, %fd7674, %fd7712;
	fma.rn.f64 	%fd7714, %fd10519, %fd7677, %fd7713;
	fma.rn.f64 	%fd7715, %fd10518, %fd7680, %fd7714;
	fma.rn.f64 	%fd7716, %fd10517, %fd7683, %fd7715;
	fma.rn.f64 	%fd7717, %fd10516, %fd7686, %fd7716;
	fma.rn.f64 	%fd7718, %fd10515, %fd7689, %fd7717;
	fma.rn.f64 	%fd7719, %fd10514, %fd7692, %fd7718;
	fma.rn.f64 	%fd7720, %fd10513, %fd7695, %fd7719;
	fma.rn.f64 	%fd7721, %fd10512, %fd7698, %fd7720;
	fma.rn.f64 	%fd7722, %fd10511, %fd7701, %fd7721;
	st.volatile.shared.f64 	[%r495+136], %fd7722;
	ld.shared.v2.f64 	{%fd7723, %fd7724}, [Bs+144];
	fma.rn.f64 	%fd7725, %fd10530, %fd7723, 0d0000000000000000;
	ld.shared.v2.f64 	{%fd7726, %fd7727}, [Bs+304];
	fma.rn.f64 	%fd7728, %fd10529, %fd7726, %fd7725;
	ld.shared.v2.f64 	{%fd7729, %fd7730}, [Bs+464];
	fma.rn.f64 	%fd7731, %fd10528, %fd7729, %fd7728;
	ld.shared.v2.f64 	{%fd7732, %fd7733}, [Bs+624];
	fma.rn.f64 	%fd7734, %fd10527, %fd7732, %fd7731;
	ld.shared.v2.f64 	{%fd7735, %fd7736}, [Bs+784];
	fma.rn.f64 	%fd7737, %fd10526, %fd7735, %fd7734;
	ld.shared.v2.f64 	{%fd7738, %fd7739}, [Bs+944];
	fma.rn.f64 	%fd7740, %fd10525, %fd7738, %fd7737;
	ld.shared.v2.f64 	{%fd7741, %fd7742}, [Bs+1104];
	fma.rn.f64 	%fd7743, %fd10524, %fd7741, %fd7740;
	ld.shared.v2.f64 	{%fd7744, %fd7745}, [Bs+1264];
	fma.rn.f64 	%fd7746, %fd10523, %fd7744, %fd7743;
	ld.shared.v2.f64 	{%fd7747, %fd7748}, [Bs+1424];
	fma.rn.f64 	%fd7749, %fd10522, %fd7747, %fd7746;
	ld.shared.v2.f64 	{%fd7750, %fd7751}, [Bs+1584];
	fma.rn.f64 	%fd7752, %fd10521, %fd7750, %fd7749;
	ld.shared.v2.f64 	{%fd7753, %fd7754}, [Bs+1744];
	fma.rn.f64 	%fd7755, %fd10520, %fd7753, %fd7752;
	ld.shared.v2.f64 	{%fd7756, %fd7757}, [Bs+1904];
	fma.rn.f64 	%fd7758, %fd10519, %fd7756, %fd7755;
	ld.shared.v2.f64 	{%fd7759, %fd7760}, [Bs+2064];
	fma.rn.f64 	%fd7761, %fd10518, %fd7759, %fd7758;
	ld.shared.v2.f64 	{%fd7762, %fd7763}, [Bs+2224];
	fma.rn.f64 	%fd7764, %fd10517, %fd7762, %fd7761;
	ld.shared.v2.f64 	{%fd7765, %fd7766}, [Bs+2384];
	fma.rn.f64 	%fd7767, %fd10516, %fd7765, %fd7764;
	ld.shared.v2.f64 	{%fd7768, %fd7769}, [Bs+2544];
	fma.rn.f64 	%fd7770, %fd10515, %fd7768, %fd7767;
	ld.shared.v2.f64 	{%fd7771, %fd7772}, [Bs+2704];
	fma.rn.f64 	%fd7773, %fd10514, %fd7771, %fd7770;
	ld.shared.v2.f64 	{%fd7774, %fd7775}, [Bs+2864];
	fma.rn.f64 	%fd7776, %fd10513, %fd7774, %fd7773;
	ld.shared.v2.f64 	{%fd7777, %fd7778}, [Bs+3024];
	fma.rn.f64 	%fd7779, %fd10512, %fd7777, %fd7776;
	ld.shared.v2.f64 	{%fd7780, %fd7781}, [Bs+3184];
	fma.rn.f64 	%fd7782, %fd10511, %fd7780, %fd7779;
	st.volatile.shared.f64 	[%r495+144], %fd7782;
	fma.rn.f64 	%fd7783, %fd10530, %fd7724, 0d0000000000000000;
	fma.rn.f64 	%fd7784, %fd10529, %fd7727, %fd7783;
	fma.rn.f64 	%fd7785, %fd10528, %fd7730, %fd7784;
	fma.rn.f64 	%fd7786, %fd10527, %fd7733, %fd7785;
	fma.rn.f64 	%fd7787, %fd10526, %fd7736, %fd7786;
	fma.rn.f64 	%fd7788, %fd10525, %fd7739, %fd7787;
	fma.rn.f64 	%fd7789, %fd10524, %fd7742, %fd7788;
	fma.rn.f64 	%fd7790, %fd10523, %fd7745, %fd7789;
	fma.rn.f64 	%fd7791, %fd10522, %fd7748, %fd7790;
	fma.rn.f64 	%fd7792, %fd10521, %fd7751, %fd7791;
	fma.rn.f64 	%fd7793, %fd10520, %fd7754, %fd7792;
	fma.rn.f64 	%fd7794, %fd10519, %fd7757, %fd7793;
	fma.rn.f64 	%fd7795, %fd10518, %fd7760, %fd7794;
	fma.rn.f64 	%fd7796, %fd10517, %fd7763, %fd7795;
	fma.rn.f64 	%fd7797, %fd10516, %fd7766, %fd7796;
	fma.rn.f64 	%fd7798, %fd10515, %fd7769, %fd7797;
	fma.rn.f64 	%fd7799, %fd10514, %fd7772, %fd7798;
	fma.rn.f64 	%fd7800, %fd10513, %fd7775, %fd7799;
	fma.rn.f64 	%fd7801, %fd10512, %fd7778, %fd7800;
	fma.rn.f64 	%fd7802, %fd10511, %fd7781, %fd7801;
	st.volatile.shared.f64 	[%r495+152], %fd7802;
	bar.sync 	0;
	@%p102 bra 	$L__BB37_194;
	ld.param.u64 	%rd862, [_Z21cu_mtxmq_integral_211PKdiS0_iPdiiddS0_PbS1_S1_iPlS0__param_4];
	ld.param.u32 	%r705, [_Z21cu_mtxmq_integral_211PKdiS0_iPdiiddS0_PbS1_S1_iPlS0__param_1];
	cvta.to.global.u64 	%rd585, %rd862;
	mov.u32 	%r496, %ctaid.x;
	mad.lo.s32 	%r497, %r496, 200, %r27;
	add.s32 	%r498, %r497, 128;
	mul.wide.u32 	%rd586, %r498, 8;
	add.s64 	%rd587, %rd585, %rd586;
	ld.global.f64 	%fd10530, [%rd587];
	add.s32 	%r499, %r498, %r705;
	mul.wide.u32 	%rd588, %r499, 8;
	add.s64 	%rd589, %rd585, %rd588;
	ld.global.f64 	%fd10529, [%rd589];
	ld.global.f64 	%fd10528, [%rd56];
	ld.global.f64 	%fd10527, [%rd57];
	ld.global.f64 	%fd10526, [%rd58];
	ld.global.f64 	%fd10525, [%rd59];
	ld.global.f64 	%fd10524, [%rd60];
	ld.global.f64 	%fd10523, [%rd61];
	ld.global.f64 	%fd10522, [%rd62];
	ld.global.f64 	%fd10521, [%rd63];
	ld.global.f64 	%fd10520, [%rd64];
	ld.global.f64 	%fd10519, [%rd65];
	ld.global.f64 	%fd10518, [%rd66];
	ld.global.f64 	%fd10517, [%rd67];
	ld.global.f64 	%fd10516, [%rd68];
	ld.global.f64 	%fd10515, [%rd69];
	ld.global.f64 	%fd10514, [%rd70];
	ld.global.f64 	%fd10513, [%rd71];
	ld.global.f64 	%fd10512, [%rd72];
	ld.global.f64 	%fd10511, [%rd73];
$L__BB37_194:
	setp.ne.s32 	%p103, %r27, 0;
	bar.sync 	0;
	bar.sync 	0;
	@%p103 bra 	$L__BB37_197;
	ld.param.u32 	%r728, [_Z21cu_mtxmq_integral_211PKdiS0_iPdiiddS0_PbS1_S1_iPlS0__param_6];
	mul.wide.s32 	%rd590, %r728, 4;
	mov.u64 	%rd591, count;
	add.s64 	%rd84, %rd591, %rd590;
	atom.global.add.u32 	%r500, [%rd84], 1;
$L__BB37_196:
	ld.volatile.global.u32 	%r501, [%rd84];
	setp.lt.s32 	%p104, %r501, 9;
	@%p104 bra 	$L__BB37_196;
$L__BB37_197:
	ld.param.u64 	%rd863, [_Z21cu_mtxmq_integral_211PKdiS0_iPdiiddS0_PbS1_S1_iPlS0__param_4];
	bar.sync 	0;
	mov.u32 	%r502, _ZZ21cu_mtxmq_integral_211PKdiS0_iPdiiddS0_PbS1_S1_iPlS0_E2Cs;
	mad.lo.s32 	%r503, %r27, 160, %r502;
	mad.lo.s32 	%r504, %r27, -152, %r503;
	ld.volatile.shared.f64 	%fd7803, [%r504];
	cvta.to.global.u64 	%rd592, %rd863;
	mov.u32 	%r505, %ctaid.x;
	mad.lo.s32 	%r506, %r505, 200, %r27;
	mad.lo.s32 	%r507, %r505, 3800, %r506;
	mul.wide.u32 	%rd593, %r507, 8;
	add.s64 	%rd594, %rd592, %rd593;
	st.global.f64 	[%rd594], %fd7803;
	ld.volatile.shared.f64 	%fd7804, [%r504+1024];
	add.s32 	%r508, %r507, 128;
	mul.wide.u32 	%rd595, %r508, 8;
	add.s64 	%rd596, %rd592, %rd595;
	st.global.f64 	[%rd596], %fd7804;
	ld.volatile.shared.f64 	%fd7805, [%r504+2048];
	add.s32 	%r509, %r507, 256;
	mul.wide.u32 	%rd597, %r509, 8;
	add.s64 	%rd598, %rd592, %rd597;
	st.global.f64 	[%rd598], %fd7805;
	ld.volatile.shared.f64 	%fd7806, [%r504+3072];
	add.s32 	%r510, %r507, 384;
	mul.wide.u32 	%rd599, %r510, 8;
	add.s64 	%rd600, %rd592, %rd599;
	st.global.f64 	[%rd600], %fd7806;
	ld.volatile.shared.f64 	%fd7807, [%r504+4096];
	add.s32 	%r511, %r507, 512;
	mul.wide.u32 	%rd601, %r511, 8;
	add.s64 	%rd602, %rd592, %rd601;
	st.global.f64 	[%rd602], %fd7807;
	ld.volatile.shared.f64 	%fd7808, [%r504+5120];
	add.s32 	%r512, %r507, 640;
	mul.wide.u32 	%rd603, %r512, 8;
	add.s64 	%rd604, %rd592, %rd603;
	st.global.f64 	[%rd604], %fd7808;
	ld.volatile.shared.f64 	%fd7809, [%r504+6144];
	add.s32 	%r513, %r507, 768;
	mul.wide.u32 	%rd605, %r513, 8;
	add.s64 	%rd606, %rd592, %rd605;
	st.global.f64 	[%rd606], %fd7809;
	ld.volatile.shared.f64 	%fd7810, [%r504+7168];
	add.s32 	%r514, %r507, 896;
	mul.wide.u32 	%rd607, %r514, 8;
	add.s64 	%rd608, %rd592, %rd607;
	st.global.f64 	[%rd608], %fd7810;
	ld.volatile.shared.f64 	%fd7811, [%r504+8192];
	add.s32 	%r515, %r507, 1024;
	mul.wide.u32 	%rd609, %r515, 8;
	add.s64 	%rd610, %rd592, %rd609;
	st.global.f64 	[%rd610], %fd7811;
	ld.volatile.shared.f64 	%fd7812, [%r504+9216];
	add.s32 	%r516, %r507, 1152;
	mul.wide.u32 	%rd611, %r516, 8;
	add.s64 	%rd612, %rd592, %rd611;
	st.global.f64 	[%rd612], %fd7812;
	ld.volatile.shared.f64 	%fd7813, [%r504+10240];
	add.s32 	%r517, %r507, 1280;
	mul.wide.u32 	%rd613, %r517, 8;
	add.s64 	%rd614, %rd592, %rd613;
	st.global.f64 	[%rd614], %fd7813;
	ld.volatile.shared.f64 	%fd7814, [%r504+11264];
	add.s32 	%r518, %r507, 1408;
	mul.wide.u32 	%rd615, %r518, 8;
	add.s64 	%rd616, %rd592, %rd615;
	st.global.f64 	[%rd616], %fd7814;
	ld.volatile.shared.f64 	%fd7815, [%r504+12288];
	add.s32 	%r519, %r507, 1536;
	mul.wide.u32 	%rd617, %r519, 8;
	add.s64 	%rd618, %rd592, %rd617;
	st.global.f64 	[%rd618], %fd7815;
	ld.volatile.shared.f64 	%fd7816, [%r504+13312];
	add.s32 	%r520, %r507, 1664;
	mul.wide.u32 	%rd619, %r520, 8;
	add.s64 	%rd620, %rd592, %rd619;
	st.global.f64 	[%rd620], %fd7816;
	ld.volatile.shared.f64 	%fd7817, [%r504+14336];
	add.s32 	%r521, %r507, 1792;
	mul.wide.u32 	%rd621, %r521, 8;
	add.s64 	%rd622, %rd592, %rd621;
	st.global.f64 	[%rd622], %fd7817;
	ld.volatile.shared.f64 	%fd7818, [%r504+15360];
	add.s32 	%r522, %r507, 1920;
	mul.wide.u32 	%rd623, %r522, 8;
	add.s64 	%rd624, %rd592, %rd623;
	st.global.f64 	[%rd624], %fd7818;
	ld.volatile.shared.f64 	%fd7819, [%r504+16384];
	add.s32 	%r523, %r507, 2048;
	mul.wide.u32 	%rd625, %r523, 8;
	add.s64 	%rd626, %rd592, %rd625;
	st.global.f64 	[%rd626], %fd7819;
	ld.volatile.shared.f64 	%fd7820, [%r504+17408];
	add.s32 	%r524, %r507, 2176;
	mul.wide.u32 	%rd627, %r524, 8;
	add.s64 	%rd628, %rd592, %rd627;
	st.global.f64 	[%rd628], %fd7820;
	ld.volatile.shared.f64 	%fd7821, [%r504+18432];
	add.s32 	%r525, %r507, 2304;
	mul.wide.u32 	%rd629, %r525, 8;
	add.s64 	%rd630, %rd592, %rd629;
	st.global.f64 	[%rd630], %fd7821;
	ld.volatile.shared.f64 	%fd7822, [%r504+19456];
	add.s32 	%r526, %r507, 2432;
	mul.wide.u32 	%rd631, %r526, 8;
	add.s64 	%rd632, %rd592, %rd631;
	st.global.f64 	[%rd632], %fd7822;
	bar.sync 	0;
	@%p102 bra 	$L__BB37_199;
	ld.shared.v2.f64 	{%fd7823, %fd7824}, [Bs];
	fma.rn.f64 	%fd7825, %fd10530, %fd7823, 0d0000000000000000;
	ld.shared.v2.f64 	{%fd7826, %fd7827}, [Bs+160];
	fma.rn.f64 	%fd7828, %fd10529, %fd7826, %fd7825;
	ld.shared.v2.f64 	{%fd7829, %fd7830}, [Bs+320];
	fma.rn.f64 	%fd7831, %fd10528, %fd7829, %fd7828;
	ld.shared.v2.f64 	{%fd7832, %fd7833}, [Bs+480];
	fma.rn.f64 	%fd7834, %fd10527, %fd7832, %fd7831;
	ld.shared.v2.f64 	{%fd7835, %fd7836}, [Bs+640];
	fma.rn.f64 	%fd7837, %fd10526, %fd7835, %fd7834;
	ld.shared.v2.f64 	{%fd7838, %fd7839}, [Bs+800];
	fma.rn.f64 	%fd7840, %fd10525, %fd7838, %fd7837;
	ld.shared.v2.f64 	{%fd7841, %fd7842}, [Bs+960];
	fma.rn.f64 	%fd7843, %fd10524, %fd7841, %fd7840;
	ld.shared.v2.f64 	{%fd7844, %fd7845}, [Bs+1120];
	fma.rn.f64 	%fd7846, %fd10523, %fd7844, %fd7843;
	ld.shared.v2.f64 	{%fd7847, %fd7848}, [Bs+1280];
	fma.rn.f64 	%fd7849, %fd10522, %fd7847, %fd7846;
	ld.shared.v2.f64 	{%fd7850, %fd7851}, [Bs+1440];
	fma.rn.f64 	%fd7852, %fd10521, %fd7850, %fd7849;
	ld.shared.v2.f64 	{%fd7853, %fd7854}, [Bs+1600];
	fma.rn.f64 	%fd7855, %fd10520, %fd7853, %fd7852;
	ld.shared.v2.f64 	{%fd7856, %fd7857}, [Bs+1760];
	fma.rn.f64 	%fd7858, %fd10519, %fd7856, %fd7855;
	ld.shared.v2.f64 	{%fd7859, %fd7860}, [Bs+1920];
	fma.rn.f64 	%fd7861, %fd10518, %fd7859, %fd7858;
	ld.shared.v2.f64 	{%fd7862, %fd7863}, [Bs+2080];
	fma.rn.f64 	%fd7864, %fd10517, %fd7862, %fd7861;
	ld.shared.v2.f64 	{%fd7865, %fd7866}, [Bs+2240];
	fma.rn.f64 	%fd7867, %fd10516, %fd7865, %fd7864;
	ld.shared.v2.f64 	{%fd7868, %fd7869}, [Bs+2400];
	fma.rn.f64 	%fd7870, %fd10515, %fd7868, %fd7867;
	ld.shared.v2.f64 	{%fd7871, %fd7872}, [Bs+2560];
	fma.rn.f64 	%fd7873, %fd10514, %fd7871, %fd7870;
	ld.shared.v2.f64 	{%fd7874, %fd7875}, [Bs+2720];
	fma.rn.f64 	%fd7876, %fd10513, %fd7874, %fd7873;
	ld.shared.v2.f64 	{%fd7877, %fd7878}, [Bs+2880];
	fma.rn.f64 	%fd7879, %fd10512, %fd7877, %fd7876;
	ld.shared.v2.f64 	{%fd7880, %fd7881}, [Bs+3040];
	fma.rn.f64 	%fd7882, %fd10511, %fd7880, %fd7879;
	mov.u32 	%r527, %tid.x;
	mov.u32 	%r528, _ZZ21cu_mtxmq_integral_211PKdiS0_iPdiiddS0_PbS1_S1_iPlS0_E2Cs;
	mad.lo.s32 	%r529, %r527, 160, %r528;
	st.volatile.shared.f64 	[%r529], %fd7882;
	fma.rn.f64 	%fd7883, %fd10530, %fd7824, 0d0000000000000000;
	fma.rn.f64 	%fd7884, %fd10529, %fd7827, %fd7883;
	fma.rn.f64 	%fd7885, %fd10528, %fd7830, %fd7884;
	fma.rn.f64 	%fd7886, %fd10527, %fd7833, %fd7885;
	fma.rn.f64 	%fd7887, %fd10526, %fd7836, %fd7886;
	fma.rn.f64 	%fd7888, %fd10525, %fd7839, %fd7887;
	fma.rn.f64 	%fd7889, %fd10524, %fd7842, %fd7888;
	fma.rn.f64 	%fd7890, %fd10523, %fd7845, %fd7889;
	fma.rn.f64 	%fd7891, %fd10522, %fd7848, %fd7890;
	fma.rn.f64 	%fd7892, %fd10521, %fd7851, %fd7891;
	fma.rn.f64 	%fd7893, %fd10520, %fd7854, %fd7892;
	fma.rn.f64 	%fd7894, %fd10519, %fd7857, %fd7893;
	fma.rn.f64 	%fd7895, %fd10518, %fd7860, %fd7894;
	fma.rn.f64 	%fd7896, %fd10517, %fd7863, %fd7895;
	fma.rn.f64 	%fd7897, %fd10516, %fd7866, %fd7896;
	fma.rn.f64 	%fd7898, %fd10515, %fd7869, %fd7897;
	fma.rn.f64 	%fd7899, %fd10514, %fd7872, %fd7898;
	fma.rn.f64 	%fd7900, %fd10513, %fd7875, %fd7899;
	fma.rn.f64 	%fd7901, %fd10512, %fd7878, %fd7900;
	fma.rn.f64 	%fd7902, %fd10511, %fd7881, %fd7901;
	st.volatile.shared.f64 	[%r529+8], %fd7902;
	ld.shared.v2.f64 	{%fd7903, %fd7904}, [Bs+16];
	fma.rn.f64 	%fd7905, %fd10530, %fd7903, 0d0000000000000000;
	ld.shared.v2.f64 	{%fd7906, %fd7907}, [Bs+176];
	fma.rn.f64 	%fd7908, %fd10529, %fd7906, %fd7905;
	ld.shared.v2.f64 	{%fd7909, %fd7910}, [Bs+336];
	fma.rn.f64 	%fd7911, %fd10528, %fd7909, %fd7908;
	ld.shared.v2.f64 	{%fd7912, %fd7913}, [Bs+496];
	fma.rn.f64 	%fd7914, %fd10527, %fd7912, %fd7911;
	ld.shared.v2.f64 	{%fd7915, %fd7916}, [Bs+656];
	fma.rn.f64 	%fd7917, %fd10526, %fd7915, %fd7914;
	ld.shared.v2.f64 	{%fd7918, %fd7919}, [Bs+816];
	fma.rn.f64 	%fd7920, %fd10525, %fd7918, %fd7917;
	ld.shared.v2.f64 	{%fd7921, %fd7922}, [Bs+976];
	fma.rn.f64 	%fd7923, %fd10524, %fd7921, %fd7920;
	ld.shared.v2.f64 	{%fd7924, %fd7925}, [Bs+1136];
	fma.rn.f64 	%fd7926, %fd10523, %fd7924, %fd7923;
	ld.shared.v2.f64 	{%fd7927, %fd7928}, [Bs+1296];
	fma.rn.f64 	%fd7929, %fd10522, %fd7927, %fd7926;
	ld.shared.v2.f64 	{%fd7930, %fd7931}, [Bs+1456];
	fma.rn.f64 	%fd7932, %fd10521, %fd7930, %fd7929;
	ld.shared.v2.f64 	{%fd7933, %fd7934}, [Bs+1616];
	fma.rn.f64 	%fd7935, %fd10520, %fd7933, %fd7932;
	ld.shared.v2.f64 	{%fd7936, %fd7937}, [Bs+1776];
	fma.rn.f64 	%fd7938, %fd10519, %fd7936, %fd7935;
	ld.shared.v2.f64 	{%fd7939, %fd7940}, [Bs+1936];
	fma.rn.f64 	%fd7941, %fd10518, %fd7939, %fd7938;
	ld.shared.v2.f64 	{%fd7942, %fd7943}, [Bs+2096];
	fma.rn.f64 	%fd7944, %fd10517, %fd7942, %fd7941;
	ld.shared.v2.f64 	{%fd7945, %fd7946}, [Bs+2256];
	fma.rn.f64 	%fd7947, %fd10516, %fd7945, %fd7944;
	ld.shared.v2.f64 	{%fd7948, %fd7949}, [Bs+2416];
	fma.rn.f64 	%fd7950, %fd10515, %fd7948, %fd7947;
	ld.shared.v2.f64 	{%fd7951, %fd7952}, [Bs+2576];
	fma.rn.f64 	%fd7953, %fd10514, %fd7951, %fd7950;
	ld.shared.v2.f64 	{%fd7954, %fd7955}, [Bs+2736];
	fma.rn.f64 	%fd7956, %fd10513, %fd7954, %fd7953;
	ld.shared.v2.f64 	{%fd7957, %fd7958}, [Bs+2896];
	fma.rn.f64 	%fd7959, %fd10512, %fd7957, %fd7956;
	ld.shared.v2.f64 	{%fd7960, %fd7961}, [Bs+3056];
	fma.rn.f64 	%fd7962, %fd10511, %fd7960, %fd7959;
	st.volatile.shared.f64 	[%r529+16], %fd7962;
	fma.rn.f64 	%fd7963, %fd10530, %fd7904, 0d0000000000000000;
	fma.rn.f64 	%fd7964, %fd10529, %fd7907, %fd7963;
	fma.rn.f64 	%fd7965, %fd10528, %fd7910, %fd7964;
	fma.rn.f64 	%fd7966, %fd10527, %fd7913, %fd7965;
	fma.rn.f64 	%fd7967, %fd10526, %fd7916, %fd7966;
	fma.rn.f64 	%fd7968, %fd10525, %fd7919, %fd7967;
	fma.rn.f64 	%fd7969, %fd10524, %fd7922, %fd7968;
	fma.rn.f64 	%fd7970, %fd10523, %fd7925, %fd7969;
	fma.rn.f64 	%fd7971, %fd10522, %fd7928, %fd7970;
	fma.rn.f64 	%fd7972, %fd10521, %fd7931, %fd7971;
	fma.rn.f64 	%fd7973, %fd10520, %fd7934, %fd7972;
	fma.rn.f64 	%fd7974, %fd10519, %fd7937, %fd7973;
	fma.rn.f64 	%fd7975, %fd10518, %fd7940, %fd7974;
	fma.rn.f64 	%fd7976, %fd10517, %fd7943, %fd7975;
	fma.rn.f64 	%fd7977, %fd10516, %fd7946, %fd7976;
	fma.rn.f64 	%fd7978, %fd10515, %fd7949, %fd7977;
	fma.rn.f64 	%fd7979, %fd10514, %fd7952, %fd7978;
	fma.rn.f64 	%fd7980, %fd10513, %fd7955, %fd7979;
	fma.rn.f64 	%fd7981, %fd10512, %fd7958, %fd7980;
	fma.rn.f64 	%fd7982, %fd10511, %fd7961, %fd7981;
	st.volatile.shared.f64 	[%r529+24], %fd7982;
	ld.shared.v2.f64 	{%fd7983, %fd7984}, [Bs+32];
	fma.rn.f64 	%fd7985, %fd10530, %fd7983, 0d0000000000000000;
	ld.shared.v2.f64 	{%fd7986, %fd7987}, [Bs+192];
	fma.rn.f64 	%fd7988, %fd10529, %fd7986, %fd7985;
	ld.shared.v2.f64 	{%fd7989, %fd7990}, [Bs+352];
	fma.rn.f64 	%fd7991, %fd10528, %fd7989, %fd7988;
	ld.shared.v2.f64 	{%fd7992, %fd7993}, [Bs+512];
	fma.rn.f64 	%fd7994, %fd10527, %fd7992, %fd7991;
	ld.shared.v2.f64 	{%fd7995, %fd7996}, [Bs+672];
	fma.rn.f64 	%fd7997, %fd10526, %fd7995, %fd7994;
	ld.shared.v2.f64 	{%fd7998, %fd7999}, [Bs+832];
	fma.rn.f64 	%fd8000, %fd10525, %fd7998, %fd7997;
	ld.shared.v2.f64 	{%fd8001, %fd8002}, [Bs+992];
	fma.rn.f64 	%fd8003, %fd10524, %fd8001, %fd8000;
	ld.shared.v2.f64 	{%fd8004, %fd8005}, [Bs+1152];
	fma.rn.f64 	%fd8006, %fd10523, %fd8004, %fd8003;
	ld.shared.v2.f64 	{%fd8007, %fd8008}, [Bs+1312];
	fma.rn.f64 	%fd8009, %fd10522, %fd8007, %fd8006;
	ld.shared.v2.f64 	{%fd8010, %fd8011}, [Bs+1472];
	fma.rn.f64 	%fd8012, %fd10521, %fd8010, %fd8009;
	ld.shared.v2.f64 	{%fd8013, %fd8014}, [Bs+1632];
	fma.rn.f64 	%fd8015, %fd10520, %fd8013, %fd8012;
	ld.shared.v2.f64 	{%fd8016, %fd8017}, [Bs+1792];
	fma.rn.f64 	%fd8018, %fd10519, %fd8016, %fd8015;
	ld.shared.v2.f64 	{%fd8019, %fd8020}, [Bs+1952];
	fma.rn.f64 	%fd8021, %fd10518, %fd8019, %fd8018;
	ld.shared.v2.f64 	{%fd8022, %fd8023}, [Bs+2112];
	fma.rn.f64 	%fd8024, %fd10517, %fd8022, %fd8021;
	ld.shared.v2.f64 	{%fd8025, %fd8026}, [Bs+2272];
	fma.rn.f64 	%fd8027, %fd10516, %fd8025, %fd8024;
	ld.shared.v2.f64 	{%fd8028, %fd8029}, [Bs+2432];
	fma.rn.f64 	%fd8030, %fd10515, %fd8028, %fd8027;
	ld.shared.v2.f64 	{%fd8031, %fd8032}, [Bs+2592];
	fma.rn.f64 	%fd8033, %fd10514, %fd8031, %fd8030;
	ld.shared.v2.f64 	{%fd8034, %fd8035}, [Bs+2752];
	fma.rn.f64 	%fd8036, %fd10513, %fd8034, %fd8033;
	ld.shared.v2.f64 	{%fd8037, %fd8038}, [Bs+2912];
	fma.rn.f64 	%fd8039, %fd10512, %fd8037, %fd8036;
	ld.shared.v2.f64 	{%fd8040, %fd8041}, [Bs+3072];
	fma.rn.f64 	%fd8042, %fd10511, %fd8040, %fd8039;
	st.volatile.shared.f64 	[%r529+32], %fd8042;
	fma.rn.f64 	%fd8043, %fd10530, %fd7984, 0d0000000000000000;
	fma.rn.f64 	%fd8044, %fd10529, %fd7987, %fd8043;
	fma.rn.f64 	%fd8045, %fd10528, %fd7990, %fd8044;
	fma.rn.f64 	%fd8046, %fd10527, %fd7993, %fd8045;
	fma.rn.f64 	%fd8047, %fd10526, %fd7996, %fd8046;
	fma.rn.f64 	%fd8048, %fd10525, %fd7999, %fd8047;
	fma.rn.f64 	%fd8049, %fd10524, %fd8002, %fd8048;
	fma.rn.f64 	%fd8050, %fd10523, %fd8005, %fd8049;
	fma.rn.f64 	%fd8051, %fd10522, %fd8008, %fd8050;
	fma.rn.f64 	%fd8052, %fd10521, %fd8011, %fd8051;
	fma.rn.f64 	%fd8053, %fd10520, %fd8014, %fd8052;
	fma.rn.f64 	%fd8054, %fd10519, %fd8017, %fd8053;
	fma.rn.f64 	%fd8055, %fd10518, %fd8020, %fd8054;
	fma.rn.f64 	%fd8056, %fd10517, %fd8023, %fd8055;
	fma.rn.f64 	%fd8057, %fd10516, %fd8026, %fd8056;
	fma.rn.f64 	%fd8058, %fd10515, %fd8029, %fd8057;
	fma.rn.f64 	%fd8059, %fd10514, %fd8032, %fd8058;
	fma.rn.f64 	%fd8060, %fd10513, %fd8035, %fd8059;
	fma.rn.f64 	%fd8061, %fd10512, %fd8038, %fd8060;
	fma.rn.f64 	%fd8062, %fd10511, %fd8041, %fd8061;
	st.volatile.shared.f64 	[%r529+40], %fd8062;
	ld.shared.v2.f64 	{%fd8063, %fd8064}, [Bs+48];
	fma.rn.f64 	%fd8065, %fd10530, %fd8063, 0d0000000000000000;
	ld.shared.v2.f64 	{%fd8066, %fd8067}, [Bs+208];
	fma.rn.f64 	%fd8068, %fd10529, %fd8066, %fd8065;
	ld.shared.v2.f64 	{%fd8069, %fd8070}, [Bs+368];
	fma.rn.f64 	%fd8071, %fd10528, %fd8069, %fd8068;
	ld.shared.v2.f64 	{%fd8072, %fd8073}, [Bs+528];
	fma.rn.f64 	%fd8074, %fd10527, %fd8072, %fd8071;
	ld.shared.v2.f64 	{%fd8075, %fd8076}, [Bs+688];
	fma.rn.f64 	%fd8077, %fd10526, %fd8075, %fd8074;
	ld.shared.v2.f64 	{%fd8078, %fd8079}, [Bs+848];
	fma.rn.f64 	%fd8080, %fd10525, %fd8078, %fd8077;
	ld.shared.v2.f64 	{%fd8081, %fd8082}, [Bs+1008];
	fma.rn.f64 	%fd8083, %fd10524, %fd8081, %fd8080;
	ld.shared.v2.f64 	{%fd8084, %fd8085}, [Bs+1168];
	fma.rn.f64 	%fd8086, %fd10523, %fd8084, %fd8083;
	ld.shared.v2.f64 	{%fd8087, %fd8088}, [Bs+1328];
	fma.rn.f64 	%fd8089, %fd10522, %fd8087, %fd8086;
	ld.shared.v2.f64 	{%fd8090, %fd8091}, [Bs+1488];
	fma.rn.f64 	%fd8092, %fd10521, %fd8090, %fd8089;
	ld.shared.v2.f64 	{%fd8093, %fd8094}, [Bs+1648];
	fma.rn.f64 	%fd8095, %fd10520, %fd8093, %fd8092;
	ld.shared.v2.f64 	{%fd8096, %fd8097}, [Bs+1808];
	fma.rn.f64 	%fd8098, %fd10519, %fd8096, %fd8095;
	ld.shared.v2.f64 	{%fd8099, %fd8100}, [Bs+1968];
	fma.rn.f64 	%fd8101, %fd10518, %fd8099, %fd8098;
	ld.shared.v2.f64 	{%fd8102, %fd8103}, [Bs+2128];
	fma.rn.f64 	%fd8104, %fd10517, %fd8102, %fd8101;
	ld.shared.v2.f64 	{%fd8105, %fd8106}, [Bs+2288];
	fma.rn.f64 	%fd8107, %fd10516, %fd8105, %fd8104;
	ld.shared.v2.f64 	{%fd8108, %fd8109}, [Bs+2448];
	fma.rn.f64 	%fd8110, %fd10515, %fd8108, %fd8107;
	ld.shared.v2.f64 	{%fd8111, %fd8112}, [Bs+2608];
	fma.rn.f64 	%fd8113, %fd10514, %fd8111, %fd8110;
	ld.shared.v2.f64 	{%fd8114, %fd8115}, [Bs+2768];
	fma.rn.f64 	%fd8116, %fd10513, %fd8114, %fd8113;
	ld.shared.v2.f64 	{%fd8117, %fd8118}, [Bs+2928];
	fma.rn.f64 	%fd8119, %fd10512, %fd8117, %fd8116;
	ld.shared.v2.f64 	{%fd8120, %fd8121}, [Bs+3088];
	fma.rn.f64 	%fd8122, %fd10511, %fd8120, %fd8119;
	st.volatile.shared.f64 	[%r529+48], %fd8122;
	fma.rn.f64 	%fd8123, %fd10530, %fd8064, 0d0000000000000000;
	fma.rn.f64 	%fd8124, %fd10529, %fd8067, %fd8123;
	fma.rn.f64 	%fd8125, %fd10528, %fd8070, %fd8124;
	fma.rn.f64 	%fd8126, %fd10527, %fd8073, %fd8125;
	fma.rn.f64 	%fd8127, %fd10526, %fd8076, %fd8126;
	fma.rn.f64 	%fd8128, %fd10525, %fd8079, %fd8127;
	fma.rn.f64 	%fd8129, %fd10524, %fd8082, %fd8128;
	fma.rn.f64 	%fd8130, %fd10523, %fd8085, %fd8129;
	fma.rn.f64 	%fd8131, %fd10522, %fd8088, %fd8130;
	fma.rn.f64 	%fd8132, %fd10521, %fd8091, %fd8131;
	fma.rn.f64 	%fd8133, %fd10520, %fd8094, %fd8132;
	fma.rn.f64 	%fd8134, %fd10519, %fd8097, %fd8133;
	fma.rn.f64 	%fd8135, %fd10518, %fd8100, %fd8134;
	fma.rn.f64 	%fd8136, %fd10517, %fd8103, %fd8135;
	fma.rn.f64 	%fd8137, %fd10516, %fd8106, %fd8136;
	fma.rn.f64 	%fd8138, %fd10515, %fd8109, %fd8137;
	fma.rn.f64 	%fd8139, %fd10514, %fd8112, %fd8138;
	fma.rn.f64 	%fd8140, %fd10513, %fd8115, %fd8139;
	fma.rn.f64 	%fd8141, %fd10512, %fd8118, %fd8140;
	fma.rn.f64 	%fd8142, %fd10511, %fd8121, %fd8141;
	st.volatile.shared.f64 	[%r529+56], %fd8142;
	ld.shared.v2.f64 	{%fd8143, %fd8144}, [Bs+64];
	fma.rn.f64 	%fd8145, %fd10530, %fd8143, 0d0000000000000000;
	ld.shared.v2.f64 	{%fd8146, %fd8147}, [Bs+224];
	fma.rn.f64 	%fd8148, %fd10529, %fd8146, %fd8145;
	ld.shared.v2.f64 	{%fd8149, %fd8150}, [Bs+384];
	fma.rn.f64 	%fd8151, %fd10528, %fd8149, %fd8148;
	ld.shared.v2.f64 	{%fd8152, %fd8153}, [Bs+544];
	fma.rn.f64 	%fd8154, %fd10527, %fd8152, %fd8151;
	ld.shared.v2.f64 	{%fd8155, %fd8156}, [Bs+704];
	fma.rn.f64 	%fd8157, %fd10526, %fd8155, %fd8154;
	ld.shared.v2.f64 	{%fd8158, %fd8159}, [Bs+864];
	fma.rn.f64 	%fd8160, %fd10525, %fd8158, %fd8157;
	ld.shared.v2.f64 	{%fd8161, %fd8162}, [Bs+1024];
	fma.rn.f64 	%fd8163, %fd10524, %fd8161, %fd8160;
	ld.shared.v2.f64 	{%fd8164, %fd8165}, [Bs+1184];
	fma.rn.f64 	%fd8166, %fd10523, %fd8164, %fd8163;
	ld.shared.v2.f64 	{%fd8167, %fd8168}, [Bs+1344];
	fma.rn.f64 	%fd8169, %fd10522, %fd8167, %fd8166;
	ld.shared.v2.f64 	{%fd8170, %fd8171}, [Bs+1504];
	fma.rn.f64 	%fd8172, %fd10521, %fd8170, %fd8169;
	ld.shared.v2.f64 	{%fd8173, %fd8174}, [Bs+1664];
	fma.rn.f64 	%fd8175, %fd10520, %fd8173, %fd8172;
	ld.shared.v2.f64 	{%fd8176, %fd8177}, [Bs+1824];
	fma.rn.f64 	%fd8178, %fd10519, %fd8176, %fd8175;
	ld.shared.v2.f64 	{%fd8179, %fd8180}, [Bs+1984];
	fma.rn.f64 	%fd8181, %fd10518, %fd8179, %fd8178;
	ld.shared.v2.f64 	{%fd8182, %fd8183}, [Bs+2144];
	fma.rn.f64 	%fd8184, %fd10517, %fd8182, %fd8181;
	ld.shared.v2.f64 	{%fd8185, %fd8186}, [Bs+2304];
	fma.rn.f64 	%fd8187, %fd10516, %fd8185, %fd8184;
	ld.shared.v2.f64 	{%fd8188, %fd8189}, [Bs+2464];
	fma.rn.f64 	%fd8190, %fd10515, %fd8188, %fd8187;
	ld.shared.v2.f64 	{%fd8191, %fd8192}, [Bs+2624];
	fma.rn.f64 	%fd8193, %fd10514, %fd8191, %fd8190;
	ld.shared.v2.f64 	{%fd8194, %fd8195}, [Bs+2784];
	fma.rn.f64 	%fd8196, %fd10513, %fd8194, %fd8193;
	ld.shared.v2.f64 	{%fd8197, %fd8198}, [Bs+2944];
	fma.rn.f64 	%fd8199, %fd10512, %fd8197, %fd8196;
	ld.shared.v2.f64 	{%fd8200, %fd8201}, [Bs+3104];
	fma.rn.f64 	%fd8202, %fd10511, %fd8200, %fd8199;
	st.volatile.shared.f64 	[%r529+64], %fd8202;
	fma.rn.f64 	%fd8203, %fd10530, %fd8144, 0d0000000000000000;
	fma.rn.f64 	%fd8204, %fd10529, %fd8147, %fd8203;
	fma.rn.f64 	%fd8205, %fd10528, %fd8150, %fd8204;
	fma.rn.f64 	%fd8206, %fd10527, %fd8153, %fd8205;
	fma.rn.f64 	%fd8207, %fd10526, %fd8156, %fd8206;
	fma.rn.f64 	%fd8208, %fd10525, %fd8159, %fd8207;
	fma.rn.f64 	%fd8209, %fd10524, %fd8162, %fd8208;
	fma.rn.f64 	%fd8210, %fd10523, %fd8165, %fd8209;
	fma.rn.f64 	%fd8211, %fd10522, %fd8168, %fd8210;
	fma.rn.f64 	%fd8212, %fd10521, %fd8171, %fd8211;
	fma.rn.f64 	%fd8213, %fd10520, %fd8174, %fd8212;
	fma.rn.f64 	%fd8214, %fd10519, %fd8177, %fd8213;
	fma.rn.f64 	%fd8215, %fd10518, %fd8180, %fd8214;
	fma.rn.f64 	%fd8216, %fd10517, %fd8183, %fd8215;
	fma.rn.f64 	%fd8217, %fd10516, %fd8186, %fd8216;
	fma.rn.f64 	%fd8218, %fd10515, %fd8189, %fd8217;
	fma.rn.f64 	%fd8219, %fd10514, %fd8192, %fd8218;
	fma.rn.f64 	%fd8220, %fd10513, %fd8195, %fd8219;
	fma.rn.f64 	%fd8221, %fd10512, %fd8198, %fd8220;
	fma.rn.f64 	%fd8222, %fd10511, %fd8201, %fd8221;
	st.volatile.shared.f64 	[%r529+72], %fd8222;
	ld.shared.v2.f64 	{%fd8223, %fd8224}, [Bs+80];
	fma.rn.f64 	%fd8225, %fd10530, %fd8223, 0d0000000000000000;
	ld.shared.v2.f64 	{%fd8226, %fd8227}, [Bs+240];
	fma.rn.f64 	%fd8228, %fd10529, %fd8226, %fd8225;
	ld.shared.v2.f64 	{%fd8229, %fd8230}, [Bs+400];
	fma.rn.f64 	%fd8231, %fd10528, %fd8229, %fd8228;
	ld.shared.v2.f64 	{%fd8232, %fd8233}, [Bs+560];
	fma.rn.f64 	%fd8234, %fd10527, %fd8232, %fd8231;
	ld.shared.v2.f64 	{%fd8235, %fd8236}, [Bs+720];
	fma.rn.f64 	%fd8237, %fd10526, %fd8235, %fd8234;
	ld.shared.v2.f64 	{%fd8238, %fd8239}, [Bs+880];
	fma.rn.f64 	%fd8240, %fd10525, %fd8238, %fd8237;
	ld.shared.v2.f64 	{%fd8241, %fd8242}, [Bs+1040];
	fma.rn.f64 	%fd8243, %fd10524, %fd8241, %fd8240;
	ld.shared.v2.f64 	{%fd8244, %fd8245}, [Bs+1200];
	fma.rn.f64 	%fd8246, %fd10523, %fd8244, %fd8243;
	ld.shared.v2.f64 	{%fd8247, %fd8248}, [Bs+1360];
	fma.rn.f64 	%fd8249, %fd10522, %fd8247, %fd8246;
	ld.shared.v2.f64 	{%fd8250, %fd8251}, [Bs+1520];
	fma.rn.f64 	%fd8252, %fd10521, %fd8250, %fd8249;
	ld.shared.v2.f64 	{%fd8253, %fd8254}, [Bs+1680];
	fma.rn.f64 	%fd8255, %fd10520, %fd8253, %fd8252;
	ld.shared.v2.f64 	{%fd8256, %fd8257}, [Bs+1840];
	fma.rn.f64 	%fd8258, %fd10519, %fd8256, %fd8255;
	ld.shared.v2.f64 	{%fd8259, %fd8260}, [Bs+2000];
	fma.rn.f64 	%fd8261, %fd10518, %fd8259, %fd8258;
	ld.shared.v2.f64 	{%fd8262, %fd8263}, [Bs+2160];
	fma.rn.f64 	%fd8264, %fd10517, %fd8262, %fd8261;
	ld.shared.v2.f64 	{%fd8265, %fd8266}, [Bs+2320];
	fma.rn.f64 	%fd8267, %fd10516, %fd8265, %fd8264;
	ld.shared.v2.f64 	{%fd8268, %fd8269}, [Bs+2480];
	fma.rn.f64 	%fd8270, %fd10515, %fd8268, %fd8267;
	ld.shared.v2.f64 	{%fd8271, %fd8272}, [Bs+2640];
	fma.rn.f64 	%fd8273, %fd10514, %fd8271, %fd8270;
	ld.shared.v2.f64 	{%fd8274, %fd8275}, [Bs+2800];
	fma.rn.f64 	%fd8276, %fd10513, %fd8274, %fd8273;
	ld.shared.v2.f64 	{%fd8277, %fd8278}, [Bs+2960];
	fma.rn.f64 	%fd8279, %fd10512, %fd8277, %fd8276;
	ld.shared.v2.f64 	{%fd8280, %fd8281}, [Bs+3120];
	fma.rn.f64 	%fd8282, %fd10511, %fd8280, %fd8279;
	st.volatile.shared.f64 	[%r529+80], %fd8282;
	fma.rn.f64 	%fd8283, %fd10530, %fd8224, 0d0000000000000000;
	fma.rn.f64 	%fd8284, %fd10529, %fd8227, %fd8283;
	fma.rn.f64 	%fd8285, %fd10528, %fd8230, %fd8284;
	fma.rn.f64 	%fd8286, %fd10527, %fd8233, %fd8285;
	fma.rn.f64 	%fd8287, %fd10526, %fd8236, %fd8286;
	fma.rn.f64 	%fd8288, %fd10525, %fd8239, %fd8287;
	fma.rn.f64 	%fd8289, %fd10524, %fd8242, %fd8288;
	fma.rn.f64 	%fd8290, %fd10523, %fd8245, %fd8289;
	fma.rn.f64 	%fd8291, %fd10522, %fd8248, %fd8290;
	fma.rn.f64 	%fd8292, %fd10521, %fd8251, %fd8291;
	fma.rn.f64 	%fd8293, %fd10520, %fd8254, %fd8292;
	fma.rn.f64 	%fd8294, %fd10519, %fd8257, %fd8293;
	fma.rn.f64 	%fd8295, %fd10518, %fd8260, %fd8294;
	fma.rn.f64 	%fd8296, %fd10517, %fd8263, %fd8295;
	fma.rn.f64 	%fd8297, %fd10516, %fd8266, %fd8296;
	fma.rn.f64 	%fd8298, %fd10515, %fd8269, %fd8297;
	fma.rn.f64 	%fd8299, %fd10514, %fd8272, %fd8298;
	fma.rn.f64 	%fd8300, %fd10513, %fd8275, %fd8299;
	fma.rn.f64 	%fd8301, %fd10512, %fd8278, %fd8300;
	fma.rn.f64 	%fd8302, %fd10511, %fd8281, %fd8301;
	st.volatile.shared.f64 	[%r529+88], %fd8302;
	ld.shared.v2.f64 	{%fd8303, %fd8304}, [Bs+96];
	fma.rn.f64 	%fd8305, %fd10530, %fd8303, 0d0000000000000000;
	ld.shared.v2.f64 	{%fd8306, %fd8307}, [Bs+256];
	fma.rn.f64 	%fd8308, %fd10529, %fd8306, %fd8305;
	ld.shared.v2.f64 	{%fd8309, %fd8310}, [Bs+416];
	fma.rn.f64 	%fd8311, %fd10528, %fd8309, %fd8308;
	ld.shared.v2.f64 	{%fd8312, %fd8313}, [Bs+576];
	fma.rn.f64 	%fd8314, %fd10527, %fd8312, %fd8311;
	ld.shared.v2.f64 	{%fd8315, %fd8316}, [Bs+736];
	fma.rn.f64 	%fd8317, %fd10526, %fd8315, %fd8314;
	ld.shared.v2.f64 	{%fd8318, %fd8319}, [Bs+896];
	fma.rn.f64 	%fd8320, %fd10525, %fd8318, %fd8317;
	ld.shared.v2.f64 	{%fd8321, %fd8322}, [Bs+1056];
	fma.rn.f64 	%fd8323, %fd10524, %fd8321, %fd8320;
	ld.shared.v2.f64 	{%fd8324, %fd8325}, [Bs+1216];
	fma.rn.f64 	%fd8326, %fd10523, %fd8324, %fd8323;
	ld.shared.v2.f64 	{%fd8327, %fd8328}, [Bs+1376];
	fma.rn.f64 	%fd8329, %fd10522, %fd8327, %fd8326;
	ld.shared.v2.f64 	{%fd8330, %fd8331}, [Bs+1536];
	fma.rn.f64 	%fd8332, %fd10521, %fd8330, %fd8329;
	ld.shared.v2.f64 	{%fd8333, %fd8334}, [Bs+1696];
	fma.rn.f64 	%fd8335, %fd10520, %fd8333, %fd8332;
	ld.shared.v2.f64 	{%fd8336, %fd8337}, [Bs+1856];
	fma.rn.f64 	%fd8338, %fd10519, %fd8336, %fd8335;
	ld.shared.v2.f64 	{%fd8339, %fd8340}, [Bs+2016];
	fma.rn.f64 	%fd8341, %fd10518, %fd8339, %fd8338;
	ld.shared.v2.f64 	{%fd8342, %fd8343}, [Bs+2176];
	fma.rn.f64 	%fd8344, %fd10517, %fd8342, %fd8341;
	ld.shared.v2.f64 	{%fd8345, %fd8346}, [Bs+2336];
	fma.rn.f64 	%fd8347, %fd10516, %fd8345, %fd8344;
	ld.shared.v2.f64 	{%fd8348, %fd8349}, [Bs+2496];
	fma.rn.f64 	%fd8350, %fd10515, %fd8348, %fd8347;
	ld.shared.v2.f64 	{%fd8351, %fd8352}, [Bs+2656];
	fma.rn.f64 	%fd8353, %fd10514, %fd8351, %fd8350;
	ld.shared.v2.f64 	{%fd8354, %fd8355}, [Bs+2816];
	fma.rn.f64 	%fd8356, %fd10513, %fd8354, %fd8353;
	ld.shared.v2.f64 	{%fd8357, %fd8358}, [Bs+2976];
	fma.rn.f64 	%fd8359, %fd10512, %fd8357, %fd8356;
	ld.shared.v2.f64 	{%fd8360, %fd8361}, [Bs+3136];
	fma.rn.f64 	%fd8362, %fd10511, %fd8360, %fd8359;
	st.volatile.shared.f64 	[%r529+96], %fd8362;
	fma.rn.f64 	%fd8363, %fd10530, %fd8304, 0d0000000000000000;
	fma.rn.f64 	%fd8364, %fd10529, %fd8307, %fd8363;
	fma.rn.f64 	%fd8365, %fd10528, %fd8310, %fd8364;
	fma.rn.f64 	%fd8366, %fd10527, %fd8313, %fd8365;
	fma.rn.f64 	%fd8367, %fd10526, %fd8316, %fd8366;
	fma.rn.f64 	%fd8368, %fd10525, %fd8319, %fd8367;
	fma.rn.f64 	%fd8369, %fd10524, %fd8322, %fd8368;
	fma.rn.f64 	%fd8370, %fd10523, %fd8325, %fd8369;
	fma.rn.f64 	%fd8371, %fd10522, %fd8328, %fd8370;
	fma.rn.f64 	%fd8372, %fd10521, %fd8331, %fd8371;
	fma.rn.f64 	%fd8373, %fd10520, %fd8334, %fd8372;
	fma.rn.f64 	%fd8374, %fd10519, %fd8337, %fd8373;
	fma.rn.f64 	%fd8375, %fd10518, %fd8340, %fd8374;
	fma.rn.f64 	%fd8376, %fd10517, %fd8343, %fd8375;
	fma.rn.f64 	%fd8377, %fd10516, %fd8346, %fd8376;
	fma.rn.f64 	%fd8378, %fd10515, %fd8349, %fd8377;
	fma.rn.f64 	%fd8379, %fd10514, %fd8352, %fd8378;
	fma.rn.f64 	%fd8380, %fd10513, %fd8355, %fd8379;
	fma.rn.f64 	%fd8381, %fd10512, %fd8358, %fd8380;
	fma.rn.f64 	%fd8382, %fd10511, %fd8361, %fd8381;
	st.volatile.shared.f64 	[%r529+104], %fd8382;
	ld.shared.v2.f64 	{%fd8383, %fd8384}, [Bs+112];
	fma.rn.f64 	%fd8385, %fd10530, %fd8383, 0d0000000000000000;
	ld.shared.v2.f64 	{%fd8386, %fd8387}, [Bs+272];
	fma.rn.f64 	%fd8388, %fd10529, %fd8386, %fd8385;
	ld.shared.v2.f64 	{%fd8389, %fd8390}, [Bs+432];
	fma.rn.f64 	%fd8391, %fd10528, %fd8389, %fd8388;
	ld.shared.v2.f64 	{%fd8392, %fd8393}, [Bs+592];
	fma.rn.f64 	%fd8394, %fd10527, %fd8392, %fd8391;
	ld.shared.v2.f64 	{%fd8395, %fd8396}, [Bs+752];
	fma.rn.f64 	%fd8397, %fd10526, %fd8395, %fd8394;
	ld.shared.v2.f64 	{%fd8398, %fd8399}, [Bs+912];
	fma.rn.f64 	%fd8400, %fd10525, %fd8398, %fd8397;
	ld.shared.v2.f64 	{%fd8401, %fd8402}, [Bs+1072];
	fma.rn.f64 	%fd8403, %fd10524, %fd8401, %fd8400;
	ld.shared.v2.f64 	{%fd8404, %fd8405}, [Bs+1232];
	fma.rn.f64 	%fd8406, %fd10523, %fd8404, %fd8403;
	ld.shared.v2.f64 	{%fd8407, %fd8408}, [Bs+1392];
	fma.rn.f64 	%fd8409, %fd10522, %fd8407, %fd8406;
	ld.shared.v2.f64 	{%fd8410, %fd8411}, [Bs+1552];
	fma.rn.f64 	%fd8412, %fd10521, %fd8410, %fd8409;
	ld.shared.v2.f64 	{%fd8413, %fd8414}, [Bs+1712];
	fma.rn.f64 	%fd8415, %fd10520, %fd8413, %fd8412;
	ld.shared.v2.f64 	{%fd8416, %fd8417}, [Bs+1872];
	fma.rn.f64 	%fd8418, %fd10519, %fd8416, %fd8415;
	ld.shared.v2.f64 	{%fd8419, %fd8420}, [Bs+2032];
	fma.rn.f64 	%fd8421, %fd10518, %fd8419, %fd8418;
	ld.shared.v2.f64 	{%fd8422, %fd8423}, [Bs+2192];
	fma.rn.f64 	%fd8424, %fd10517, %fd8422, %fd8421;
	ld.shared.v2.f64 	{%fd8425, %fd8426}, [Bs+2352];
	fma.rn.f64 	%fd8427, %fd10516, %fd8425, %fd8424;
	ld.shared.v2.f64 	{%fd8428, %fd8429}, [Bs+2512];
	fma.rn.f64 	%fd8430, %fd10515, %fd8428, %fd8427;
	ld.shared.v2.f64 	{%fd8431, %fd8432}, [Bs+2672];
	fma.rn.f64 	%fd8433, %fd10514, %fd8431, %fd8430;
	ld.shared.v2.f64 	{%fd8434, %fd8435}, [Bs+2832];
	fma.rn.f64 	%fd8436, %fd10513, %fd8434, %fd8433;
	ld.shared.v2.f64 	{%fd8437, %fd8438}, [Bs+2992];
	fma.rn.f64 	%fd8439, %fd10512, %fd8437, %fd8436;
	ld.shared.v2.f64 	{%fd8440, %fd8441}, [Bs+3152];
	fma.rn.f64 	%fd8442, %fd10511, %fd8440, %fd8439;
	st.volatile.shared.f64 	[%r529+112], %fd8442;
	fma.rn.f64 	%fd8443, %fd10530, %fd8384, 0d0000000000000000;
	fma.rn.f64 	%fd8444, %fd10529, %fd8387, %fd8443;
	fma.rn.f64 	%fd8445, %fd10528, %fd8390, %fd8444;
	fma.rn.f64 	%fd8446, %fd10527, %fd8393, %fd8445;
	fma.rn.f64 	%fd8447, %fd10526, %fd8396, %fd8446;
	fma.rn.f64 	%fd8448, %fd10525, %fd8399, %fd8447;
	fma.rn.f64 	%fd8449, %fd10524, %fd8402, %fd8448;
	fma.rn.f64 	%fd8450, %fd10523, %fd8405, %fd8449;
	fma.rn.f64 	%fd8451, %fd10522, %fd8408, %fd8450;
	fma.rn.f64 	%fd8452, %fd10521, %fd8411, %fd8451;
	fma.rn.f64 	%fd8453, %fd10520, %fd8414, %fd8452;
	fma.rn.f64 	%fd8454, %fd10519, %fd8417, %fd8453;
	fma.rn.f64 	%fd8455, %fd10518, %fd8420, %fd8454;
	fma.rn.f64 	%fd8456, %fd10517, %fd8423, %fd8455;
	fma.rn.f64 	%fd8457, %fd10516, %fd8426, %fd8456;
	fma.rn.f64 	%fd8458, %fd10515, %fd8429, %fd8457;
	fma.rn.f64 	%fd8459, %fd10514, %fd8432, %fd8458;
	fma.rn.f64 	%fd8460, %fd10513, %fd8435, %fd8459;
	fma.rn.f64 	%fd8461, %fd10512, %fd8438, %fd8460;
	fma.rn.f64 	%fd8462, %fd10511, %fd8441, %fd8461;
	st.volatile.shared.f64 	[%r529+120], %fd8462;
	ld.shared.v2.f64 	{%fd8463, %fd8464}, [Bs+128];
	fma.rn.f64 	%fd8465, %fd10530, %fd8463, 0d0000000000000000;
	ld.shared.v2.f64 	{%fd8466, %fd8467}, [Bs+288];
	fma.rn.f64 	%fd8468, %fd10529, %fd8466, %fd8465;
	ld.shared.v2.f64 	{%fd8469, %fd8470}, [Bs+448];
	fma.rn.f64 	%fd8471, %fd10528, %fd8469, %fd8468;
	ld.shared.v2.f64 	{%fd8472, %fd8473}, [Bs+608];
	fma.rn.f64 	%fd8474, %fd10527, %fd8472, %fd8471;
	ld.shared.v2.f64 	{%fd8475, %fd8476}, [Bs+768];
	fma.rn.f64 	%fd8477, %fd10526, %fd8475, %fd8474;
	ld.shared.v2.f64 	{%fd8478, %fd8479}, [Bs+928];
	fma.rn.f64 	%fd8480, %fd10525, %fd8478, %fd8477;
	ld.shared.v2.f64 	{%fd8481, %fd8482}, [Bs+1088];
	fma.rn.f64 	%fd8483, %fd10524, %fd8481, %fd8480;
	ld.shared.v2.f64 	{%fd8484, %fd8485}, [Bs+1248];
	fma.rn.f64 	%fd8486, %fd10523, %fd8484, %fd8483;
	ld.shared.v2.f64 	{%fd8487, %fd8488}, [Bs+1408];
	fma.rn.f64 	%fd8489, %fd10522, %fd8487, %fd8486;
	ld.shared.v2.f64 	{%fd8490, %fd8491}, [Bs+1568];
	fma.rn.f64 	%fd8492, %fd10521, %fd8490, %fd8489;
	ld.shared.v2.f64 	{%fd8493, %fd8494}, [Bs+1728];
	fma.rn.f64 	%fd8495, %fd10520, %fd8493, %fd8492;
	ld.shared.v2.f64 	{%fd8496, %fd8497}, [Bs+1888];
	fma.rn.f64 	%fd8498, %fd10519, %fd8496, %fd8495;
	ld.shared.v2.f64 	{%fd8499, %fd8500}, [Bs+2048];
	fma.rn.f64 	%fd8501, %fd10518, %fd8499, %fd8498;
	ld.shared.v2.f64 	{%fd8502, %fd8503}, [Bs+2208];
	fma.rn.f64 	%fd8504, %fd10517, %fd8502, %fd8501;
	ld.shared.v2.f64 	{%fd8505, %fd8506}, [Bs+2368];
	fma.rn.f64 	%fd8507, %fd10516, %fd8505, %fd8504;
	ld.shared.v2.f64 	{%fd8508, %fd8509}, [Bs+2528];
	fma.rn.f64 	%fd8510, %fd10515, %fd8508, %fd8507;
	ld.shared.v2.f64 	{%fd8511, %fd8512}, [Bs+2688];
	fma.rn.f64 	%fd8513, %fd10514, %fd8511, %fd8510;
	ld.shared.v2.f64 	{%fd8514, %fd8515}, [Bs+2848];
	fma.rn.f64 	%fd8516, %fd10513, %fd8514, %fd8513;
	ld.shared.v2.f64 	{%fd8517, %fd8518}, [Bs+3008];
	fma.rn.f64 	%fd8519, %fd10512, %fd8517, %fd8516;
	ld.shared.v2.f64 	{%fd8520, %fd8521}, [Bs+3168];
	fma.rn.f64 	%fd8522, %fd10511, %fd8520, %fd8519;
	st.volatile.shared.f64 	[%r529+128], %fd8522;
	fma.rn.f64 	%fd8523, %fd10530, %fd8464, 0d0000000000000000;
	fma.rn.f64 	%fd8524, %fd10529, %fd8467, %fd8523;
	fma.rn.f64 	%fd8525, %fd10528, %fd8470, %fd8524;
	fma.rn.f64 	%fd8526, %fd10527, %fd8473, %fd8525;
	fma.rn.f64 	%fd8527, %fd10526, %fd8476, %fd8526;
	fma.rn.f64 	%fd8528, %fd10525, %fd8479, %fd8527;
	fma.rn.f64 	%fd8529, %fd10524, %fd8482, %fd8528;
	fma.rn.f64 	%fd8530, %fd10523, %fd8485, %fd8529;
	fma.rn.f64 	%fd8531, %fd10522, %fd8488, %fd8530;
	fma.rn.f64 	%fd8532, %fd10521, %fd8491, %fd8531;
	fma.rn.f64 	%fd8533, %fd10520, %fd8494, %fd8532;
	fma.rn.f64 	%fd8534, %fd10519, %fd8497, %fd8533;
	fma.rn.f64 	%fd8535, %fd10518, %fd8500, %fd8534;
	fma.rn.f64 	%fd8536, %fd10517, %fd8503, %fd8535;
	fma.rn.f64 	%fd8537, %fd10516, %fd8506, %fd8536;
	fma.rn.f64 	%fd8538, %fd10515, %fd8509, %fd8537;
	fma.rn.f64 	%fd8539, %fd10514, %fd8512, %fd8538;
	fma.rn.f64 	%fd8540, %fd10513, %fd8515, %fd8539;
	fma.rn.f64 	%fd8541, %fd10512, %fd8518, %fd8540;
	fma.rn.f64 	%fd8542, %fd10511, %fd8521, %fd8541;
	st.volatile.shared.f64 	[%r529+136], %fd8542;
	ld.shared.v2.f64 	{%fd8543, %fd8544}, [Bs+144];
	fma.rn.f64 	%fd8545, %fd10530, %fd8543, 0d0000000000000000;
	ld.shared.v2.f64 	{%fd8546, %fd8547}, [Bs+304];
	fma.rn.f64 	%fd8548, %fd10529, %fd8546, %fd8545;
	ld.shared.v2.f64 	{%fd8549, %fd8550}, [Bs+464];
	fma.rn.f64 	%fd8551, %fd10528, %fd8549, %fd8548;
	ld.shared.v2.f64 	{%fd8552, %fd8553}, [Bs+624];
	fma.rn.f64 	%fd8554, %fd10527, %fd8552, %fd8551;
	ld.shared.v2.f64 	{%fd8555, %fd8556}, [Bs+784];
	fma.rn.f64 	%fd8557, %fd10526, %fd8555, %fd8554;
	ld.shared.v2.f64 	{%fd8558, %fd8559}, [Bs+944];
	fma.rn.f64 	%fd8560, %fd10525, %fd8558, %fd8557;
	ld.shared.v2.f64 	{%fd8561, %fd8562}, [Bs+1104];
	fma.rn.f64 	%fd8563, %fd10524, %fd8561, %fd8560;
	ld.shared.v2.f64 	{%fd8564, %fd8565}, [Bs+1264];
	fma.rn.f64 	%fd8566, %fd10523, %fd8564, %fd8563;
	ld.shared.v2.f64 	{%fd8567, %fd8568}, [Bs+1424];
	fma.rn.f64 	%fd8569, %fd10522, %fd8567, %fd8566;
	ld.shared.v2.f64 	{%fd8570, %fd8571}, [Bs+1584];
	fma.rn.f64 	%fd8572, %fd10521, %fd8570, %fd8569;
	ld.shared.v2.f64 	{%fd8573, %fd8574}, [Bs+1744];
	fma.rn.f64 	%fd8575, %fd10520, %fd8573, %fd8572;
	ld.shared.v2.f64 	{%fd8576, %fd8577}, [Bs+1904];
	fma.rn.f64 	%fd8578, %fd10519, %fd8576, %fd8575;
	ld.shared.v2.f64 	{%fd8579, %fd8580}, [Bs+2064];
	fma.rn.f64 	%fd8581, %fd10518, %fd8579, %fd8578;
	ld.shared.v2.f64 	{%fd8582, %fd8583}, [Bs+2224];
	fma.rn.f64 	%fd8584, %fd10517, %fd8582, %fd8581;
	ld.shared.v2.f64 	{%fd8585, %fd8586}, [Bs+2384];
	fma.rn.f64 	%fd8587, %fd10516, %fd8585, %fd8584;
	ld.shared.v2.f64 	{%fd8588, %fd8589}, [Bs+2544];
	fma.rn.f64 	%fd8590, %fd10515, %fd8588, %fd8587;
	ld.shared.v2.f64 	{%fd8591, %fd8592}, [Bs+2704];
	fma.rn.f64 	%fd8593, %fd10514, %fd8591, %fd8590;
	ld.shared.v2.f64 	{%fd8594, %fd8595}, [Bs+2864];
	fma.rn.f64 	%fd8596, %fd10513, %fd8594, %fd8593;
	ld.shared.v2.f64 	{%fd8597, %fd8598}, [Bs+3024];
	fma.rn.f64 	%fd8599, %fd10512, %fd8597, %fd8596;
	ld.shared.v2.f64 	{%fd8600, %fd8601}, [Bs+3184];
	fma.rn.f64 	%fd8602, %fd10511, %fd8600, %fd8599;
	st.volatile.shared.f64 	[%r529+144], %fd8602;
	fma.rn.f64 	%fd8603, %fd10530, %fd8544, 0d0000000000000000;
	fma.rn.f64 	%fd8604, %fd10529, %fd8547, %fd8603;
	fma.rn.f64 	%fd8605, %fd10528, %fd8550, %fd8604;
	fma.rn.f64 	%fd8606, %fd10527, %fd8553, %fd8605;
	fma.rn.f64 	%fd8607, %fd10526, %fd8556, %fd8606;
	fma.rn.f64 	%fd8608, %fd10525, %fd8559, %fd8607;
	fma.rn.f64 	%fd8609, %fd10524, %fd8562, %fd8608;
	fma.rn.f64 	%fd8610, %fd10523, %fd8565, %fd8609;
	fma.rn.f64 	%fd8611, %fd10522, %fd8568, %fd8610;
	fma.rn.f64 	%fd8612, %fd10521, %fd8571, %fd8611;
	fma.rn.f64 	%fd8613, %fd10520, %fd8574, %fd8612;
	fma.rn.f64 	%fd8614, %fd10519, %fd8577, %fd8613;
	fma.rn.f64 	%fd8615, %fd10518, %fd8580, %fd8614;
	fma.rn.f64 	%fd8616, %fd10517, %fd8583, %fd8615;
	fma.rn.f64 	%fd8617, %fd10516, %fd8586, %fd8616;
	fma.rn.f64 	%fd8618, %fd10515, %fd8589, %fd8617;
	fma.rn.f64 	%fd8619, %fd10514, %fd8592, %fd8618;
	fma.rn.f64 	%fd8620, %fd10513, %fd8595, %fd8619;
	fma.rn.f64 	%fd8621, %fd10512, %fd8598, %fd8620;
	fma.rn.f64 	%fd8622, %fd10511, %fd8601, %fd8621;
	st.volatile.shared.f64 	[%r529+152], %fd8622;
$L__BB37_199:
	ld.param.u64 	%rd864, [_Z21cu_mtxmq_integral_211PKdiS0_iPdiiddS0_PbS1_S1_iPlS0__param_4];
	mov.u32 	%r28, %tid.x;
	setp.gt.u32 	%p106, %r28, 927;
	bar.sync 	0;
	mov.u32 	%r530, _ZZ21cu_mtxmq_integral_211PKdiS0_iPdiiddS0_PbS1_S1_iPlS0_E2Cs;
	mad.lo.s32 	%r531, %r28, 160, %r530;
	mad.lo.s32 	%r29, %r28, -152, %r531;
	ld.volatile.shared.f64 	%fd8623, [%r29];
	cvta.to.global.u64 	%rd633, %rd864;
	mov.u32 	%r532, %ctaid.x;
	mad.lo.s32 	%r533, %r532, 200, %r28;
	mad.lo.s32 	%r534, %r532, 3800, %r533;
	add.s32 	%r535, %r534, 2560;
	mul.wide.u32 	%rd634, %r535, 8;
	add.s64 	%rd635, %rd633, %rd634;
	st.global.f64 	[%rd635], %fd8623;
	ld.volatile.shared.f64 	%fd8624, [%r29+1024];
	add.s32 	%r536, %r534, 2688;
	mul.wide.u32 	%rd636, %r536, 8;
	add.s64 	%rd637, %rd633, %rd636;
	st.global.f64 	[%rd637], %fd8624;
	ld.volatile.shared.f64 	%fd8625, [%r29+2048];
	add.s32 	%r537, %r534, 2816;
	mul.wide.u32 	%rd638, %r537, 8;
	add.s64 	%rd639, %rd633, %rd638;
	st.global.f64 	[%rd639], %fd8625;
	ld.volatile.shared.f64 	%fd8626, [%r29+3072];
	add.s32 	%r538, %r534, 2944;
	mul.wide.u32 	%rd640, %r538, 8;
	add.s64 	%rd641, %rd633, %rd640;
	st.global.f64 	[%rd641], %fd8626;
	@%p106 bra 	$L__BB37_201;
	ld.param.u64 	%rd865, [_Z21cu_mtxmq_integral_211PKdiS0_iPdiiddS0_PbS1_S1_iPlS0__param_4];
	ld.volatile.shared.f64 	%fd8627, [%r29+4096];
	cvta.to.global.u64 	%rd642, %rd865;
	mov.u32 	%r539, %ctaid.x;
	mad.lo.s32 	%r540, %r539, 200, %r28;
	mad.lo.s32 	%r541, %r539, 3800, %r540;
	add.s32 	%r542, %r541, 3072;
	mul.wide.u32 	%rd643, %r542, 8;
	add.s64 	%rd644, %rd642, %rd643;
	st.global.f64 	[%rd644], %fd8627;
$L__BB37_201:
	setp.gt.u32 	%p107, %r28, 799;
	@%p107 bra 	$L__BB37_203;
	ld.param.u64 	%rd866, [_Z21cu_mtxmq_integral_211PKdiS0_iPdiiddS0_PbS1_S1_iPlS0__param_4];
	ld.volatile.shared.f64 	%fd8628, [%r29+5120];
	cvta.to.global.u64 	%rd645, %rd866;
	mov.u32 	%r543, %ctaid.x;
	mad.lo.s32 	%r544, %r543, 200, %r28;
	mad.lo.s32 	%r545, %r543, 3800, %r544;
	add.s32 	%r546, %r545, 3200;
	mul.wide.u32 	%rd646, %r546, 8;
	add.s64 	%rd647, %rd645, %rd646;
	st.global.f64 	[%rd647], %fd8628;
$L__BB37_203:
	setp.gt.u32 	%p108, %r28, 671;
	@%p108 bra 	$L__BB37_205;
	ld.param.u64 	%rd867, [_Z21cu_mtxmq_integral_211PKdiS0_iPdiiddS0_PbS1_S1_iPlS0__param_4];
	ld.volatile.shared.f64 	%fd8629, [%r29+6144];
	cvta.to.global.u64 	%rd648, %rd867;
	mov.u32 	%r547, %ctaid.x;
	mad.lo.s32 	%r548, %r547, 200, %r28;
	mad.lo.s32 	%r549, %r547, 3800, %r548;
	add.s32 	%r550, %r549, 3328;
	mul.wide.u32 	%rd649, %r550, 8;
	add.s64 	%rd650, %rd648, %rd649;
	st.global.f64 	[%rd650], %fd8629;
$L__BB37_205:
	setp.gt.u32 	%p109, %r28, 543;
	@%p109 bra 	$L__BB37_207;
	ld.param.u64 	%rd868, [_Z21cu_mtxmq_integral_211PKdiS0_iPdiiddS0_PbS1_S1_iPlS0__param_4];
	ld.volatile.shared.f64 	%fd8630, [%r29+7168];
	cvta.to.global.u64 	%rd651, %rd868;
	mov.u32 	%r551, %ctaid.x;
	mad.lo.s32 	%r552, %r551, 200, %r28;
	mad.lo.s32 	%r553, %r551, 3800, %r552;
	add.s32 	%r554, %r553, 3456;
	mul.wide.u32 	%rd652, %r554, 8;
	add.s64 	%rd653, %rd651, %rd652;
	st.global.f64 	[%rd653], %fd8630;
$L__BB37_207:
	setp.gt.u32 	%p110, %r28, 415;
	@%p110 bra 	$L__BB37_209;
	ld.param.u64 	%rd869, [_Z21cu_mtxmq_integral_211PKdiS0_iPdiiddS0_PbS1_S1_iPlS0__param_4];
	ld.volatile.shared.f64 	%fd8631, [%r29+8192];
	cvta.to.global.u64 	%rd654, %rd869;
	mov.u32 	%r555, %ctaid.x;
	mad.lo.s32 	%r556, %r555, 200, %r28;
	mad.lo.s32 	%r557, %r555, 3800, %r556;
	add.s32 	%r558, %r557, 3584;
	mul.wide.u32 	%rd655, %r558, 8;
	add.s64 	%rd656, %rd654, %rd655;
	st.global.f64 	[%rd656], %fd8631;
$L__BB37_209:
	setp.gt.u32 	%p111, %r28, 287;
	@%p111 bra 	$L__BB37_211;
	ld.param.u64 	%rd870, [_Z21cu_mtxmq_integral_211PKdiS0_iPdiiddS0_PbS1_S1_iPlS0__param_4];
	ld.volatile.shared.f64 	%fd8632, [%r29+9216];
	cvta.to.global.u64 	%rd657, %rd870;
	mov.u32 	%r559, %ctaid.x;
	mad.lo.s32 	%r560, %r559, 200, %r28;
	mad.lo.s32 	%r561, %r559, 3800, %r560;
	add.s32 	%r562, %r561, 3712;
	mul.wide.u32 	%rd658, %r562, 8;
	add.s64 	%rd659, %rd657, %rd658;
	st.global.f64 	[%rd659], %fd8632;
$L__BB37_211:
	setp.gt.u32 	%p112, %r28, 159;
	@%p112 bra 	$L__BB37_213;
	ld.param.u64 	%rd871, [_Z21cu_mtxmq_integral_211PKdiS0_iPdiiddS0_PbS1_S1_iPlS0__param_4];
	ld.volatile.shared.f64 	%fd8633, [%r29+10240];
	cvta.to.global.u64 	%rd660, %rd871;
	mov.u32 	%r563, %ctaid.x;
	mad.lo.s32 	%r564, %r563, 200, %r28;
	mad.lo.s32 	%r565, %r563, 3800, %r564;
	add.s32 	%r566, %r565, 3840;
	mul.wide.u32 	%rd661, %r566, 8;
	add.s64 	%rd662, %rd660, %rd661;
	st.global.f64 	[%rd662], %fd8633;
$L__BB37_213:
	setp.gt.u32 	%p113, %r28, 31;
	@%p113 bra 	$L__BB37_215;
	ld.param.u64 	%rd872, [_Z21cu_mtxmq_integral_211PKdiS0_iPdiiddS0_PbS1_S1_iPlS0__param_4];
	ld.volatile.shared.f64 	%fd8634, [%r29+11264];
	cvta.to.global.u64 	%rd663, %rd872;
	mov.u32 	%r567, %ctaid.x;
	mad.lo.s32 	%r568, %r567, 200, %r28;
	mad.lo.s32 	%r569, %r567, 3800, %r568;
	add.s32 	%r570, %r569, 3968;
	mul.wide.u32 	%rd664, %r570, 8;
	add.s64 	%rd665, %rd663, %rd664;
	st.global.f64 	[%rd665], %fd8634;
$L__BB37_215:
	setp.ne.s32 	%p114, %r28, 0;
	bar.sync 	0;
	bar.sync 	0;
	@%p114 bra 	$L__BB37_218;
	ld.param.u32 	%r729, [_Z21cu_mtxmq_integral_211PKdiS0_iPdiiddS0_PbS1_S1_iPlS0__param_6];
	mul.wide.s32 	%rd666, %r729, 4;
	mov.u64 	%rd667, count;
	add.s64 	%rd85, %rd667, %rd666;
	atom.global.add.u32 	%r571, [%rd85], 1;
$L__BB37_217:
	ld.volatile.global.u32 	%r572, [%rd85];
	setp.lt.s32 	%p115, %r572, 12;
	@%p115 bra 	$L__BB37_217;
$L__BB37_218:
	ld.param.u64 	%rd878, [_Z21cu_mtxmq_integral_211PKdiS0_iPdiiddS0_PbS1_S1_iPlS0__param_9];
	shl.b32 	%r573, %r28, 3;
	mov.u32 	%r574, Bs;
	add.s32 	%r30, %r574, %r573;
	cvta.to.global.u64 	%rd668, %rd878;
	mad.lo.s32 	%r575, %r736, 1200, %r28;
	mul.wide.u32 	%rd669, %r575, 8;
	add.s64 	%rd86, %rd668, %rd669;
	setp.gt.u32 	%p116, %r28, 399;
	bar.sync 	0;
	@%p116 bra 	$L__BB37_220;
	ld.global.f64 	%fd8635, [%rd86+6400];
	st.shared.f64 	[%r30], %fd8635;
$L__BB37_220:
	setp.gt.u32 	%p117, %r28, 271;
	@%p117 bra 	$L__BB37_222;
	ld.global.f64 	%fd8636, [%rd86+7424];
	st.shared.f64 	[%r30+1024], %fd8636;
$L__BB37_222:
	setp.gt.u32 	%p118, %r28, 143;
	@%p118 bra 	$L__BB37_224;
	ld.global.f64 	%fd8637, [%rd86+8448];
	st.shared.f64 	[%r30+2048], %fd8637;
$L__BB37_224:
	setp.gt.u32 	%p119, %r28, 15;
	@%p119 bra 	$L__BB37_226;
	ld.global.f64 	%fd8638, [%rd86+9472];
	st.shared.f64 	[%r30+3072], %fd8638;
$L__BB37_226:
	ld.param.u64 	%rd873, [_Z21cu_mtxmq_integral_211PKdiS0_iPdiiddS0_PbS1_S1_iPlS0__param_4];
	ld.param.u32 	%r706, [_Z21cu_mtxmq_integral_211PKdiS0_iPdiiddS0_PbS1_S1_iPlS0__param_1];
	mov.u32 	%r31, %tid.x;
	setp.gt.u32 	%p120, %r31, 71;
	bar.sync 	0;
	cvta.to.global.u64 	%rd670, %rd873;
	mov.u32 	%r576, %ctaid.x;
	mad.lo.s32 	%r577, %r576, 200, %r31;
	mul.wide.u32 	%rd671, %r577, 8;
	add.s64 	%rd672, %rd670, %rd671;
	ld.global.f64 	%fd10550, [%rd672];
	add.s32 	%r578, %r577, %r706;
	mul.wide.u32 	%rd673, %r578, 8;
	add.s64 	%rd674, %rd670, %rd673;
	ld.global.f64 	%fd10549, [%rd674];
	ld.global.f64 	%fd10548, [%rd38];
	ld.global.f64 	%fd10547, [%rd39];
	ld.global.f64 	%fd10546, [%rd40];
	ld.global.f64 	%fd10545, [%rd41];
	ld.global.f64 	%fd10544, [%rd42];
	ld.global.f64 	%fd10543, [%rd43];
	ld.global.f64 	%fd10542, [%rd44];
	ld.global.f64 	%fd10541, [%rd45];
	ld.global.f64 	%fd10540, [%rd46];
	ld.global.f64 	%fd10539, [%rd47];
	ld.global.f64 	%fd10538, [%rd48];
	ld.global.f64 	%fd10537, [%rd49];
	ld.global.f64 	%fd10536, [%rd50];
	ld.global.f64 	%fd10535, [%rd51];
	ld.global.f64 	%fd10534, [%rd52];
	ld.global.f64 	%fd10533, [%rd53];
	ld.global.f64 	%fd10532, [%rd54];
	ld.global.f64 	%fd10531, [%rd55];
	ld.shared.v2.f64 	{%fd8639, %fd8640}, [Bs];
	fma.rn.f64 	%fd8641, %fd10550, %fd8639, 0d0000000000000000;
	ld.shared.v2.f64 	{%fd8642, %fd8643}, [Bs+160];
	fma.rn.f64 	%fd8644, %fd10549, %fd8642, %fd8641;
	ld.shared.v2.f64 	{%fd8645, %fd8646}, [Bs+320];
	fma.rn.f64 	%fd8647, %fd10548, %fd8645, %fd8644;
	ld.shared.v2.f64 	{%fd8648, %fd8649}, [Bs+480];
	fma.rn.f64 	%fd8650, %fd10547, %fd8648, %fd8647;
	ld.shared.v2.f64 	{%fd8651, %fd8652}, [Bs+640];
	fma.rn.f64 	%fd8653, %fd10546, %fd8651, %fd8650;
	ld.shared.v2.f64 	{%fd8654, %fd8655}, [Bs+800];
	fma.rn.f64 	%fd8656, %fd10545, %fd8654, %fd8653;
	ld.shared.v2.f64 	{%fd8657, %fd8658}, [Bs+960];
	fma.rn.f64 	%fd8659, %fd10544, %fd8657, %fd8656;
	ld.shared.v2.f64 	{%fd8660, %fd8661}, [Bs+1120];
	fma.rn.f64 	%fd8662, %fd10543, %fd8660, %fd8659;
	ld.shared.v2.f64 	{%fd8663, %fd8664}, [Bs+1280];
	fma.rn.f64 	%fd8665, %fd10542, %fd8663, %fd8662;
	ld.shared.v2.f64 	{%fd8666, %fd8667}, [Bs+1440];
	fma.rn.f64 	%fd8668, %fd10541, %fd8666, %fd8665;
	ld.shared.v2.f64 	{%fd8669, %fd8670}, [Bs+1600];
	fma.rn.f64 	%fd8671, %fd10540, %fd8669, %fd8668;
	ld.shared.v2.f64 	{%fd8672, %fd8673}, [Bs+1760];
	fma.rn.f64 	%fd8674, %fd10539, %fd8672, %fd8671;
	ld.shared.v2.f64 	{%fd8675, %fd8676}, [Bs+1920];
	fma.rn.f64 	%fd8677, %fd10538, %fd8675, %fd8674;
	ld.shared.v2.f64 	{%fd8678, %fd8679}, [Bs+2080];
	fma.rn.f64 	%fd8680, %fd10537, %fd8678, %fd8677;
	ld.shared.v2.f64 	{%fd8681, %fd8682}, [Bs+2240];
	fma.rn.f64 	%fd8683, %fd10536, %fd8681, %fd8680;
	ld.shared.v2.f64 	{%fd8684, %fd8685}, [Bs+2400];
	fma.rn.f64 	%fd8686, %fd10535, %fd8684, %fd8683;
	ld.shared.v2.f64 	{%fd8687, %fd8688}, [Bs+2560];
	fma.rn.f64 	%fd8689, %fd10534, %fd8687, %fd8686;
	ld.shared.v2.f64 	{%fd8690, %fd8691}, [Bs+2720];
	fma.rn.f64 	%fd8692, %fd10533, %fd8690, %fd8689;
	ld.shared.v2.f64 	{%fd8693, %fd8694}, [Bs+2880];
	fma.rn.f64 	%fd8695, %fd10532, %fd8693, %fd8692;
	ld.shared.v2.f64 	{%fd8696, %fd8697}, [Bs+3040];
	fma.rn.f64 	%fd8698, %fd10531, %fd8696, %fd8695;
	mov.u32 	%r579, _ZZ21cu_mtxmq_integral_211PKdiS0_iPdiiddS0_PbS1_S1_iPlS0_E2Cs;
	mad.lo.s32 	%r580, %r31, 160, %r579;
	st.volatile.shared.f64 	[%r580], %fd8698;
	fma.rn.f64 	%fd8699, %fd10550, %fd8640, 0d0000000000000000;
	fma.rn.f64 	%fd8700, %fd10549, %fd8643, %fd8699;
	fma.rn.f64 	%fd8701, %fd10548, %fd8646, %fd8700;
	fma.rn.f64 	%fd8702, %fd10547, %fd8649, %fd8701;
	fma.rn.f64 	%fd8703, %fd10546, %fd8652, %fd8702;
	fma.rn.f64 	%fd8704, %fd10545, %fd8655, %fd8703;
	fma.rn.f64 	%fd8705, %fd10544, %fd8658, %fd8704;
	fma.rn.f64 	%fd8706, %fd10543, %fd8661, %fd8705;
	fma.rn.f64 	%fd8707, %fd10542, %fd8664, %fd8706;
	fma.rn.f64 	%fd8708, %fd10541, %fd8667, %fd8707;
	fma.rn.f64 	%fd8709, %fd10540, %fd8670, %fd8708;
	fma.rn.f64 	%fd8710, %fd10539, %fd8673, %fd8709;
	fma.rn.f64 	%fd8711, %fd10538, %fd8676, %fd8710;
	fma.rn.f64 	%fd8712, %fd10537, %fd8679, %fd8711;
	fma.rn.f64 	%fd8713, %fd10536, %fd8682, %fd8712;
	fma.rn.f64 	%fd8714, %fd10535, %fd8685, %fd8713;
	fma.rn.f64 	%fd8715, %fd10534, %fd8688, %fd8714;
	fma.rn.f64 	%fd8716, %fd10533, %fd8691, %fd8715;
	fma.rn.f64 	%fd8717, %fd10532, %fd8694, %fd8716;
	fma.rn.f64 	%fd8718, %fd10531, %fd8697, %fd8717;
	st.volatile.shared.f64 	[%r580+8], %fd8718;
	ld.shared.v2.f64 	{%fd8719, %fd8720}, [Bs+16];
	fma.rn.f64 	%fd8721, %fd10550, %fd8719, 0d0000000000000000;
	ld.shared.v2.f64 	{%fd8722, %fd8723}, [Bs+176];
	fma.rn.f64 	%fd8724, %fd10549, %fd8722, %fd8721;
	ld.shared.v2.f64 	{%fd8725, %fd8726}, [Bs+336];
	fma.rn.f64 	%fd8727, %fd10548, %fd8725, %fd8724;
	ld.shared.v2.f64 	{%fd8728, %fd8729}, [Bs+496];
	fma.rn.f64 	%fd8730, %fd10547, %fd8728, %fd8727;
	ld.shared.v2.f64 	{%fd8731, %fd8732}, [Bs+656];
	fma.rn.f64 	%fd8733, %fd10546, %fd8731, %fd8730;
	ld.shared.v2.f64 	{%fd8734, %fd8735}, [Bs+816];
	fma.rn.f64 	%fd8736, %fd10545, %fd8734, %fd8733;
	ld.shared.v2.f64 	{%fd8737, %fd8738}, [Bs+976];
	fma.rn.f64 	%fd8739, %fd10544, %fd8737, %fd8736;
	ld.shared.v2.f64 	{%fd8740, %fd8741}, [Bs+1136];
	fma.rn.f64 	%fd8742, %fd10543, %fd8740, %fd8739;
	ld.shared.v2.f64 	{%fd8743, %fd8744}, [Bs+1296];
	fma.rn.f64 	%fd8745, %fd10542, %fd8743, %fd8742;
	ld.shared.v2.f64 	{%fd8746, %fd8747}, [Bs+1456];
	fma.rn.f64 	%fd8748, %fd10541, %fd8746, %fd8745;
	ld.shared.v2.f64 	{%fd8749, %fd8750}, [Bs+1616];
	fma.rn.f64 	%fd8751, %fd10540, %fd8749, %fd8748;
	ld.shared.v2.f64 	{%fd8752, %fd8753}, [Bs+1776];
	fma.rn.f64 	%fd8754, %fd10539, %fd8752, %fd8751;
	ld.shared.v2.f64 	{%fd8755, %fd8756}, [Bs+1936];
	fma.rn.f64 	%fd8757, %fd10538, %fd8755, %fd8754;
	ld.shared.v2.f64 	{%fd8758, %fd8759}, [Bs+2096];
	fma.rn.f64 	%fd8760, %fd10537, %fd8758, %fd8757;
	ld.shared.v2.f64 	{%fd8761, %fd8762}, [Bs+2256];
	fma.rn.f64 	%fd8763, %fd10536, %fd8761, %fd8760;
	ld.shared.v2.f64 	{%fd8764, %fd8765}, [Bs+2416];
	fma.rn.f64 	%fd8766, %fd10535, %fd8764, %fd8763;
	ld.shared.v2.f64 	{%fd8767, %fd8768}, [Bs+2576];
	fma.rn.f64 	%fd8769, %fd10534, %fd8767, %fd8766;
	ld.shared.v2.f64 	{%fd8770, %fd8771}, [Bs+2736];
	fma.rn.f64 	%fd8772, %fd10533, %fd8770, %fd8769;
	ld.shared.v2.f64 	{%fd8773, %fd8774}, [Bs+2896];
	fma.rn.f64 	%fd8775, %fd10532, %fd8773, %fd8772;
	ld.shared.v2.f64 	{%fd8776, %fd8777}, [Bs+3056];
	fma.rn.f64 	%fd8778, %fd10531, %fd8776, %fd8775;
	st.volatile.shared.f64 	[%r580+16], %fd8778;
	fma.rn.f64 	%fd8779, %fd10550, %fd8720, 0d0000000000000000;
	fma.rn.f64 	%fd8780, %fd10549, %fd8723, %fd8779;
	fma.rn.f64 	%fd8781, %fd10548, %fd8726, %fd8780;
	fma.rn.f64 	%fd8782, %fd10547, %fd8729, %fd8781;
	fma.rn.f64 	%fd8783, %fd10546, %fd8732, %fd8782;
	fma.rn.f64 	%fd8784, %fd10545, %fd8735, %fd8783;
	fma.rn.f64 	%fd8785, %fd10544, %fd8738, %fd8784;
	fma.rn.f64 	%fd8786, %fd10543, %fd8741, %fd8785;
	fma.rn.f64 	%fd8787, %fd10542, %fd8744, %fd8786;
	fma.rn.f64 	%fd8788, %fd10541, %fd8747, %fd8787;
	fma.rn.f64 	%fd8789, %fd10540, %fd8750, %fd8788;
	fma.rn.f64 	%fd8790, %fd10539, %fd8753, %fd8789;
	fma.rn.f64 	%fd8791, %fd10538, %fd8756, %fd8790;
	fma.rn.f64 	%fd8792, %fd10537, %fd8759, %fd8791;
	fma.rn.f64 	%fd8793, %fd10536, %fd8762, %fd8792;
	fma.rn.f64 	%fd8794, %fd10535, %fd8765, %fd8793;
	fma.rn.f64 	%fd8795, %fd10534, %fd8768, %fd8794;
	fma.rn.f64 	%fd8796, %fd10533, %fd8771, %fd8795;
	fma.rn.f64 	%fd8797, %fd10532, %fd8774, %fd8796;
	fma.rn.f64 	%fd8798, %fd10531, %fd8777, %fd8797;
	st.volatile.shared.f64 	[%r580+24], %fd8798;
	ld.shared.v2.f64 	{%fd8799, %fd8800}, [Bs+32];
	fma.rn.f64 	%fd8801, %fd10550, %fd8799, 0d0000000000000000;
	ld.shared.v2.f64 	{%fd8802, %fd8803}, [Bs+192];
	fma.rn.f64 	%fd8804, %fd10549, %fd8802, %fd8801;
	ld.shared.v2.f64 	{%fd8805, %fd8806}, [Bs+352];
	fma.rn.f64 	%fd8807, %fd10548, %fd8805, %fd8804;
	ld.shared.v2.f64 	{%fd8808, %fd8809}, [Bs+512];
	fma.rn.f64 	%fd8810, %fd10547, %fd8808, %fd8807;
	ld.shared.v2.f64 	{%fd8811, %fd8812}, [Bs+672];
	fma.rn.f64 	%fd8813, %fd10546, %fd8811, %fd8810;
	ld.shared.v2.f64 	{%fd8814, %fd8815}, [Bs+832];
	fma.rn.f64 	%fd8816, %fd10545, %fd8814, %fd8813;
	ld.shared.v2.f64 	{%fd8817, %fd8818}, [Bs+992];
	fma.rn.f64 	%fd8819, %fd10544, %fd8817, %fd8816;
	ld.shared.v2.f64 	{%fd8820, %fd8821}, [Bs+1152];
	fma.rn.f64 	%fd8822, %fd10543, %fd8820, %fd8819;
	ld.shared.v2.f64 	{%fd8823, %fd8824}, [Bs+1312];
	fma.rn.f64 	%fd8825, %fd10542, %fd8823, %fd8822;
	ld.shared.v2.f64 	{%fd8826, %fd8827}, [Bs+1472];
	fma.rn.f64 	%fd8828, %fd10541, %fd8826, %fd8825;
	ld.shared.v2.f64 	{%fd8829, %fd8830}, [Bs+1632];
	fma.rn.f64 	%fd8831, %fd10540, %fd8829, %fd8828;
	ld.shared.v2.f64 	{%fd8832, %fd8833}, [Bs+1792];
	fma.rn.f64 	%fd8834, %fd10539, %fd8832, %fd8831;
	ld.shared.v2.f64 	{%fd8835, %fd8836}, [Bs+1952];
	fma.rn.f64 	%fd8837, %fd10538, %fd8835, %fd8834;
	ld.shared.v2.f64 	{%fd8838, %fd8839}, [Bs+2112];
	fma.rn.f64 	%fd8840, %fd10537, %fd8838, %fd8837;
	ld.shared.v2.f64 	{%fd8841, %fd8842}, [Bs+2272];
	fma.rn.f64 	%fd8843, %fd10536, %fd8841, %fd8840;
	ld.shared.v2.f64 	{%fd8844, %fd8845}, [Bs+2432];
	fma.rn.f64 	%fd8846, %fd10535, %fd8844, %fd8843;
	ld.shared.v2.f64 	{%fd8847, %fd8848}, [Bs+2592];
	fma.rn.f64 	%fd8849, %fd10534, %fd8847, %fd8846;
	ld.shared.v2.f64 	{%fd8850, %fd8851}, [Bs+2752];
	fma.rn.f64 	%fd8852, %fd10533, %fd8850, %fd8849;
	ld.shared.v2.f64 	{%fd8853, %fd8854}, [Bs+2912];
	fma.rn.f64 	%fd8855, %fd10532, %fd8853, %fd8852;
	ld.shared.v2.f64 	{%fd8856, %fd8857}, [Bs+3072];
	fma.rn.f64 	%fd8858, %fd10531, %fd8856, %fd8855;
	st.volatile.shared.f64 	[%r580+32], %fd8858;
	fma.rn.f64 	%fd8859, %fd10550, %fd8800, 0d0000000000000000;
	fma.rn.f64 	%fd8860, %fd10549, %fd8803, %fd8859;
	fma.rn.f64 	%fd8861, %fd10548, %fd8806, %fd8860;
	fma.rn.f64 	%fd8862, %fd10547, %fd8809, %fd8861;
	fma.rn.f64 	%fd8863, %fd10546, %fd8812, %fd8862;
	fma.rn.f64 	%fd8864, %fd10545, %fd8815, %fd8863;
	fma.rn.f64 	%fd8865, %fd10544, %fd8818, %fd8864;
	fma.rn.f64 	%fd8866, %fd10543, %fd8821, %fd8865;
	fma.rn.f64 	%fd8867, %fd10542, %fd8824, %fd8866;
	fma.rn.f64 	%fd8868, %fd10541, %fd8827, %fd8867;
	fma.rn.f64 	%fd8869, %fd10540, %fd8830, %fd8868;
	fma.rn.f64 	%fd8870, %fd10539, %fd8833, %fd8869;
	fma.rn.f64 	%fd8871, %fd10538, %fd8836, %fd8870;
	fma.rn.f64 	%fd8872, %fd10537, %fd8839, %fd8871;
	fma.rn.f64 	%fd8873, %fd10536, %fd8842, %fd8872;
	fma.rn.f64 	%fd8874, %fd10535, %fd8845, %fd8873;
	fma.rn.f64 	%fd8875, %fd10534, %fd8848, %fd8874;
	fma.rn.f64 	%fd8876, %fd10533, %fd8851, %fd8875;
	fma.rn.f64 	%fd8877, %fd10532, %fd8854, %fd8876;
	fma.rn.f64 	%fd8878, %fd10531, %fd8857, %fd8877;
	st.volatile.shared.f64 	[%r580+40], %fd8878;
	ld.shared.v2.f64 	{%fd8879, %fd8880}, [Bs+48];
	fma.rn.f64 	%fd8881, %fd10550, %fd8879, 0d0000000000000000;
	ld.shared.v2.f64 	{%fd8882, %fd8883}, [Bs+208];
	fma.rn.f64 	%fd8884, %fd10549, %fd8882, %fd8881;
	ld.shared.v2.f64 	{%fd8885, %fd8886}, [Bs+368];
	fma.rn.f64 	%fd8887, %fd10548, %fd8885, %fd8884;
	ld.shared.v2.f64 	{%fd8888, %fd8889}, [Bs+528];
	fma.rn.f64 	%fd8890, %fd10547, %fd8888, %fd8887;
	ld.shared.v2.f64 	{%fd8891, %fd8892}, [Bs+688];
	fma.rn.f64 	%fd8893, %fd10546, %fd8891, %fd8890;
	ld.shared.v2.f64 	{%fd8894, %fd8895}, [Bs+848];
	fma.rn.f64 	%fd8896, %fd10545, %fd8894, %fd8893;
	ld.shared.v2.f64 	{%fd8897, %fd8898}, [Bs+1008];
	fma.rn.f64 	%fd8899, %fd10544, %fd8897, %fd8896;
	ld.shared.v2.f64 	{%fd8900, %fd8901}, [Bs+1168];
	fma.rn.f64 	%fd8902, %fd10543, %fd8900, %fd8899;
	ld.shared.v2.f64 	{%fd8903, %fd8904}, [Bs+1328];
	fma.rn.f64 	%fd8905, %fd10542, %fd8903, %fd8902;
	ld.shared.v2.f64 	{%fd8906, %fd8907}, [Bs+1488];
	fma.rn.f64 	%fd8908, %fd10541, %fd8906, %fd8905;
	ld.shared.v2.f64 	{%fd8909, %fd8910}, [Bs+1648];
	fma.rn.f64 	%fd8911, %fd10540, %fd8909, %fd8908;
	ld.shared.v2.f64 	{%fd8912, %fd8913}, [Bs+1808];
	fma.rn.f64 	%fd8914, %fd10539, %fd8912, %fd8911;
	ld.shared.v2.f64 	{%fd8915, %fd8916}, [Bs+1968];
	fma.rn.f64 	%fd8917, %fd10538, %fd8915, %fd8914;
	ld.shared.v2.f64 	{%fd8918, %fd8919}, [Bs+2128];
	fma.rn.f64 	%fd8920, %fd10537, %fd8918, %fd8917;
	ld.shared.v2.f64 	{%fd8921, %fd8922}, [Bs+2288];
	fma.rn.f64 	%fd8923, %fd10536, %fd8921, %fd8920;
	ld.shared.v2.f64 	{%fd8924, %fd8925}, [Bs+2448];
	fma.rn.f64 	%fd8926, %fd10535, %fd8924, %fd8923;
	ld.shared.v2.f64 	{%fd8927, %fd8928}, [Bs+2608];
	fma.rn.f64 	%fd8929, %fd10534, %fd8927, %fd8926;
	ld.shared.v2.f64 	{%fd8930, %fd8931}, [Bs+2768];
	fma.rn.f64 	%fd8932, %fd10533, %fd8930, %fd8929;
	ld.shared.v2.f64 	{%fd8933, %fd8934}, [Bs+2928];
	fma.rn.f64 	%fd8935, %fd10532, %fd8933, %fd8932;
	ld.shared.v2.f64 	{%fd8936, %fd8937}, [Bs+3088];
	fma.rn.f64 	%fd8938, %fd10531, %fd8936, %fd8935;
	st.volatile.shared.f64 	[%r580+48], %fd8938;
	fma.rn.f64 	%fd8939, %fd10550, %fd8880, 0d0000000000000000;
	fma.rn.f64 	%fd8940, %fd10549, %fd8883, %fd8939;
	fma.rn.f64 	%fd8941, %fd10548, %fd8886, %fd8940;
	fma.rn.f64 	%fd8942, %fd10547, %fd8889, %fd8941;
	fma.rn.f64 	%fd8943, %fd10546, %fd8892, %fd8942;
	fma.rn.f64 	%fd8944, %fd10545, %fd8895, %fd8943;
	fma.rn.f64 	%fd8945, %fd10544, %fd8898, %fd8944;
	fma.rn.f64 	%fd8946, %fd10543, %fd8901, %fd8945;
	fma.rn.f64 	%fd8947, %fd10542, %fd8904, %fd8946;
	fma.rn.f64 	%fd8948, %fd10541, %fd8907, %fd8947;
	fma.rn.f64 	%fd8949, %fd10540, %fd8910, %fd8948;
	fma.rn.f64 	%fd8950, %fd10539, %fd8913, %fd8949;
	fma.rn.f64 	%fd8951, %fd10538, %fd8916, %fd8950;
	fma.rn.f64 	%fd8952, %fd10537, %fd8919, %fd8951;
	fma.rn.f64 	%fd8953, %fd10536, %fd8922, %fd8952;
	fma.rn.f64 	%fd8954, %fd10535, %fd8925, %fd8953;
	fma.rn.f64 	%fd8955, %fd10534, %fd8928, %fd8954;
	fma.rn.f64 	%fd8956, %fd10533, %fd8931, %fd8955;
	fma.rn.f64 	%fd8957, %fd10532, %fd8934, %fd8956;
	fma.rn.f64 	%fd8958, %fd10531, %fd8937, %fd8957;
	st.volatile.shared.f64 	[%r580+56], %fd8958;
	ld.shared.v2.f64 	{%fd8959, %fd8960}, [Bs+64];
	fma.rn.f64 	%fd8961, %fd10550, %fd8959, 0d0000000000000000;
	ld.shared.v2.f64 	{%fd8962, %fd8963}, [Bs+224];
	fma.rn.f64 	%fd8964, %fd10549, %fd8962, %fd8961;
	ld.shared.v2.f64 	{%fd8965, %fd8966}, [Bs+384];
	fma.rn.f64 	%fd8967, %fd10548, %fd8965, %fd8964;
	ld.shared.v2.f64 	{%fd8968, %fd8969}, [Bs+544];
	fma.rn.f64 	%fd8970, %fd10547, %fd8968, %fd8967;
	ld.shared.v2.f64 	{%fd8971, %fd8972}, [Bs+704];
	fma.rn.f64 	%fd8973, %fd10546, %fd8971, %fd8970;
	ld.shared.v2.f64 	{%fd8974, %fd8975}, [Bs+864];
	fma.rn.f64 	%fd8976, %fd10545, %fd8974, %fd8973;
	ld.shared.v2.f64 	{%fd8977, %fd8978}, [Bs+1024];
	fma.rn.f64 	%fd8979, %fd10544, %fd8977, %fd8976;
	ld.shared.v2.f64 	{%fd8980, %fd8981}, [Bs+1184];
	fma.rn.f64 	%fd8982, %fd10543, %fd8980, %fd8979;
	ld.shared.v2.f64 	{%fd8983, %fd8984}, [Bs+1344];
	fma.rn.f64 	%fd8985, %fd10542, %fd8983, %fd8982;
	ld.shared.v2.f64 	{%fd8986, %fd8987}, [Bs+1504];
	fma.rn.f64 	%fd8988, %fd10541, %fd8986, %fd8985;
	ld.shared.v2.f64 	{%fd8989, %fd8990}, [Bs+1664];
	fma.rn.f64 	%fd8991, %fd10540, %fd8989, %fd8988;
	ld.shared.v2.f64 	{%fd8992, %fd8993}, [Bs+1824];
	fma.rn.f64 	%fd8994, %fd10539, %fd8992, %fd8991;
	ld.shared.v2.f64 	{%fd8995, %fd8996}, [Bs+1984];
	fma.rn.f64 	%fd8997, %fd10538, %fd8995, %fd8994;
	ld.shared.v2.f64 	{%fd8998, %fd8999}, [Bs+2144];
	fma.rn.f64 	%fd9000, %fd10537, %fd8998, %fd8997;
	ld.shared.v2.f64 	{%fd9001, %fd9002}, [Bs+2304];
	fma.rn.f64 	%fd9003, %fd10536, %fd9001, %fd9000;
	ld.shared.v2.f64 	{%fd9004, %fd9005}, [Bs+2464];
	fma.rn.f64 	%fd9006, %fd10535, %fd9004, %fd9003;
	ld.shared.v2.f64 	{%fd9007, %fd9008}, [Bs+2624];
	fma.rn.f64 	%fd9009, %fd10534, %fd9007, %fd9006;
	ld.shared.v2.f64 	{%fd9010, %fd9011}, [Bs+2784];
	fma.rn.f64 	%fd9012, %fd10533, %fd9010, %fd9009;
	ld.shared.v2.f64 	{%fd9013, %fd9014}, [Bs+2944];
	fma.rn.f64 	%fd9015, %fd10532, %fd9013, %fd9012;
	ld.shared.v2.f64 	{%fd9016, %fd9017}, [Bs+3104];
	fma.rn.f64 	%fd9018, %fd10531, %fd9016, %fd9015;
	st.volatile.shared.f64 	[%r580+64], %fd9018;
	fma.rn.f64 	%fd9019, %fd10550, %fd8960, 0d0000000000000000;
	fma.rn.f64 	%fd9020, %fd10549, %fd8963, %fd9019;
	fma.rn.f64 	%fd9021, %fd10548, %fd8966, %fd9020;
	fma.rn.f64 	%fd9022, %fd10547, %fd8969, %fd9021;
	fma.rn.f64 	%fd9023, %fd10546, %fd8972, %fd9022;
	fma.rn.f64 	%fd9024, %fd10545, %fd8975, %fd9023;
	fma.rn.f64 	%fd9025, %fd10544, %fd8978, %fd9024;
	fma.rn.f64 	%fd9026, %fd10543, %fd8981, %fd9025;
	fma.rn.f64 	%fd9027, %fd10542, %fd8984, %fd9026;
	fma.rn.f64 	%fd9028, %fd10541, %fd8987, %fd9027;
	fma.rn.f64 	%fd9029, %fd10540, %fd8990, %fd9028;
	fma.rn.f64 	%fd9030, %fd10539, %fd8993, %fd9029;
	fma.rn.f64 	%fd9031, %fd10538, %fd8996, %fd9030;
	fma.rn.f64 	%fd9032, %fd10537, %fd8999, %fd9031;
	fma.rn.f64 	%fd9033, %fd10536, %fd9002, %fd9032;
	fma.rn.f64 	%fd9034, %fd10535, %fd9005, %fd9033;
	fma.rn.f64 	%fd9035, %fd10534, %fd9008, %fd9034;
	fma.rn.f64 	%fd9036, %fd10533, %fd9011, %fd9035;
	fma.rn.f64 	%fd9037, %fd10532, %fd9014, %fd9036;
	fma.rn.f64 	%fd9038, %fd10531, %fd9017, %fd9037;
	st.volatile.shared.f64 	[%r580+72], %fd9038;
	ld.shared.v2.f64 	{%fd9039, %fd9040}, [Bs+80];
	fma.rn.f64 	%fd9041, %fd10550, %fd9039, 0d0000000000000000;
	ld.shared.v2.f64 	{%fd9042, %fd9043}, [Bs+240];
	fma.rn.f64 	%fd9044, %fd10549, %fd9042, %fd9041;
	ld.shared.v2.f64 	{%fd9045, %fd9046}, [Bs+400];
	fma.rn.f64 	%fd9047, %fd10548, %fd9045, %fd9044;
	ld.shared.v2.f64 	{%fd9048, %fd9049}, [Bs+560];
	fma.rn.f64 	%fd9050, %fd10547, %fd9048, %fd9047;
	ld.shared.v2.f64 	{%fd9051, %fd9052}, [Bs+720];
	fma.rn.f64 	%fd9053, %fd10546, %fd9051, %fd9050;
	ld.shared.v2.f64 	{%fd9054, %fd9055}, [Bs+880];
	fma.rn.f64 	%fd9056, %fd10545, %fd9054, %fd9053;
	ld.shared.v2.f64 	{%fd9057, %fd9058}, [Bs+1040];
	fma.rn.f64 	%fd9059, %fd10544, %fd9057, %fd9056;
	ld.shared.v2.f64 	{%fd9060, %fd9061}, [Bs+1200];
	fma.rn.f64 	%fd9062, %fd10543, %fd9060, %fd9059;
	ld.shared.v2.f64 	{%fd9063, %fd9064}, [Bs+1360];
	fma.rn.f64 	%fd9065, %fd10542, %fd9063, %fd9062;
	ld.shared.v2.f64 	{%fd9066, %fd9067}, [Bs+1520];
	fma.rn.f64 	%fd9068, %fd10541, %fd9066, %fd9065;
	ld.shared.v2.f64 	{%fd9069, %fd9070}, [Bs+1680];
	fma.rn.f64 	%fd9071, %fd10540, %fd9069, %fd9068;
	ld.shared.v2.f64 	{%fd9072, %fd9073}, [Bs+1840];
	fma.rn.f64 	%fd9074, %fd10539, %fd9072, %fd9071;
	ld.shared.v2.f64 	{%fd9075, %fd9076}, [Bs+2000];
	fma.rn.f64 	%fd9077, %fd10538, %fd9075, %fd9074;
	ld.shared.v2.f64 	{%fd9078, %fd9079}, [Bs+2160];
	fma.rn.f64 	%fd9080, %fd10537, %fd9078, %fd9077;
	ld.shared.v2.f64 	{%fd9081, %fd9082}, [Bs+2320];
	fma.rn.f64 	%fd9083, %fd10536, %fd9081, %fd9080;
	ld.shared.v2.f64 	{%fd9084, %fd9085}, [Bs+2480];
	fma.rn.f64 	%fd9086, %fd10535, %fd9084, %fd9083;
	ld.shared.v2.f64 	{%fd9087, %fd9088}, [Bs+2640];
	fma.rn.f64 	%fd9089, %fd10534, %fd9087, %fd9086;
	ld.shared.v2.f64 	{%fd9090, %fd9091}, [Bs+2800];
	fma.rn.f64 	%fd9092, %fd10533, %fd9090, %fd9089;
	ld.shared.v2.f64 	{%fd9093, %fd9094}, [Bs+2960];
	fma.rn.f64 	%fd9095, %fd10532, %fd9093, %fd9092;
	ld.shared.v2.f64 	{%fd9096, %fd9097}, [Bs+3120];
	fma.rn.f64 	%fd9098, %fd10531, %fd9096, %fd9095;
	st.volatile.shared.f64 	[%r580+80], %fd9098;
	fma.rn.f64 	%fd9099, %fd10550, %fd9040, 0d0000000000000000;
	fma.rn.f64 	%fd9100, %fd10549, %fd9043, %fd9099;
	fma.rn.f64 	%fd9101, %fd10548, %fd9046, %fd9100;
	fma.rn.f64 	%fd9102, %fd10547, %fd9049, %fd9101;
	fma.rn.f64 	%fd9103, %fd10546, %fd9052, %fd9102;
	fma.rn.f64 	%fd9104, %fd10545, %fd9055, %fd9103;
	fma.rn.f64 	%fd9105, %fd10544, %fd9058, %fd9104;
	fma.rn.f64 	%fd9106, %fd10543, %fd9061, %fd9105;
	fma.rn.f64 	%fd9107, %fd10542, %fd9064, %fd9106;
	fma.rn.f64 	%fd9108, %fd10541, %fd9067, %fd9107;
	fma.rn.f64 	%fd9109, %fd10540, %fd9070, %fd9108;
	fma.rn.f64 	%fd9110, %fd10539, %fd9073, %fd9109;
	fma.rn.f64 	%fd9111, %fd10538, %fd9076, %fd9110;
	fma.rn.f64 	%fd9112, %fd10537, %fd9079, %fd9111;
	fma.rn.f64 	%fd9113, %fd10536, %fd9082, %fd9112;
	fma.rn.f64 	%fd9114, %fd10535, %fd9085, %fd9113;
	fma.rn.f64 	%fd9115, %fd10534, %fd9088, %fd9114;
	fma.rn.f64 	%fd9116, %fd10533, %fd9091, %fd9115;
	fma.rn.f64 	%fd9117, %fd10532, %fd9094, %fd9116;
	fma.rn.f64 	%fd9118, %fd10531, %fd9097, %fd9117;
	st.volatile.shared.f64 	[%r580+88], %fd9118;
	ld.shared.v2.f64 	{%fd9119, %fd9120}, [Bs+96];
	fma.rn.f64 	%fd9121, %fd10550, %fd9119, 0d0000000000000000;
	ld.shared.v2.f64 	{%fd9122, %fd9123}, [Bs+256];
	fma.rn.f64 	%fd9124, %fd10549, %fd9122, %fd9121;
	ld.shared.v2.f64 	{%fd9125, %fd9126}, [Bs+416];
	fma.rn.f64 	%fd9127, %fd10548, %fd9125, %fd9124;
	ld.shared.v2.f64 	{%fd9128, %fd9129}, [Bs+576];
	fma.rn.f64 	%fd9130, %fd10547, %fd9128, %fd9127;
	ld.shared.v2.f64 	{%fd9131, %fd9132}, [Bs+736];
	fma.rn.f64 	%fd9133, %fd10546, %fd9131, %fd9130;
	ld.shared.v2.f64 	{%fd9134, %fd9135}, [Bs+896];
	fma.rn.f64 	%fd9136, %fd10545, %fd9134, %fd9133;
	ld.shared.v2.f64 	{%fd9137, %fd9138}, [Bs+1056];
	fma.rn.f64 	%fd9139, %fd10544, %fd9137, %fd9136;
	ld.shared.v2.f64 	{%fd9140, %fd9141}, [Bs+1216];
	fma.rn.f64 	%fd9142, %fd10543, %fd9140, %fd9139;
	ld.shared.v2.f64 	{%fd9143, %fd9144}, [Bs+1376];
	fma.rn.f64 	%fd9145, %fd10542, %fd9143, %fd9142;
	ld.shared.v2.f64 	{%fd9146, %fd9147}, [Bs+1536];
	fma.rn.f64 	%fd9148, %fd10541, %fd9146, %fd9145;
	ld.shared.v2.f64 	{%fd9149, %fd9150}, [Bs+1696];
	fma.rn.f64 	%fd9151, %fd10540, %fd9149, %fd9148;
	ld.shared.v2.f64 	{%fd9152, %fd9153}, [Bs+1856];
	fma.rn.f64 	%fd9154, %fd10539, %fd9152, %fd9151;
	ld.shared.v2.f64 	{%fd9155, %fd9156}, [Bs+2016];
	fma.rn.f64 	%fd9157, %fd10538, %fd9155, %fd9154;
	ld.shared.v2.f64 	{%fd9158, %fd9159}, [Bs+2176];
	fma.rn.f64 	%fd9160, %fd10537, %fd9158, %fd9157;
	ld.shared.v2.f64 	{%fd9161, %fd9162}, [Bs+2336];
	fma.rn.f64 	%fd9163, %fd10536, %fd9161, %fd9160;
	ld.shared.v2.f64 	{%fd9164, %fd9165}, [Bs+2496];
	fma.rn.f64 	%fd9166, %fd10535, %fd9164, %fd9163;
	ld.shared.v2.f64 	{%fd9167, %fd9168}, [Bs+2656];
	fma.rn.f64 	%fd9169, %fd10534, %fd9167, %fd9166;
	ld.shared.v2.f64 	{%fd9170, %fd9171}, [Bs+2816];
	fma.rn.f64 	%fd9172, %fd10533, %fd9170, %fd9169;
	ld.shared.v2.f64 	{%fd9173, %fd9174}, [Bs+2976];
	fma.rn.f64 	%fd9175, %fd10532, %fd9173, %fd9172;
	ld.shared.v2.f64 	{%fd9176, %fd9177}, [Bs+3136];
	fma.rn.f64 	%fd9178, %fd10531, %fd9176, %fd9175;
	st.volatile.shared.f64 	[%r580+96], %fd9178;
	fma.rn.f64 	%fd9179, %fd10550, %fd9120, 0d0000000000000000;
	fma.rn.f64 	%fd9180, %fd10549, %fd9123, %fd9179;
	fma.rn.f64 	%fd9181, %fd10548, %fd9126, %fd9180;
	fma.rn.f64 	%fd9182, %fd10547, %fd9129, %fd9181;
	fma.rn.f64 	%fd9183, %fd10546, %fd9132, %fd9182;
	fma.rn.f64 	%fd9184, %fd10545, %fd9135, %fd9183;
	fma.rn.f64 	%fd9185, %fd10544, %fd9138, %fd9184;
	fma.rn.f64 	%fd9186, %fd10543, %fd9141, %fd9185;
	fma.rn.f64 	%fd9187, %fd10542, %fd9144, %fd9186;
	fma.rn.f64 	%fd9188, %fd10541, %fd9147, %fd9187;
	fma.rn.f64 	%fd9189, %fd10540, %fd9150, %fd9188;
	fma.rn.f64 	%fd9190, %fd10539, %fd9153, %fd9189;
	fma.rn.f64 	%fd9191, %fd10538, %fd9156, %fd9190;
	fma.rn.f64 	%fd9192, %fd10537, %fd9159, %fd9191;
	fma.rn.f64 	%fd9193, %fd10536, %fd9162, %fd9192;
	fma.rn.f64 	%fd9194, %fd10535, %fd9165, %fd9193;
	fma.rn.f64 	%fd9195, %fd10534, %fd9168, %fd9194;
	fma.rn.f64 	%fd9196, %fd10533, %fd9171, %fd9195;
	fma.rn.f64 	%fd9197, %fd10532, %fd9174, %fd9196;
	fma.rn.f64 	%fd9198, %fd10531, %fd9177, %fd9197;
	st.volatile.shared.f64 	[%r580+104], %fd9198;
	ld.shared.v2.f64 	{%fd9199, %fd9200}, [Bs+112];
	fma.rn.f64 	%fd9201, %fd10550, %fd9199, 0d0000000000000000;
	ld.shared.v2.f64 	{%fd9202, %fd9203}, [Bs+272];
	fma.rn.f64 	%fd9204, %fd10549, %fd9202, %fd9201;
	ld.shared.v2.f64 	{%fd9205, %fd9206}, [Bs+432];
	fma.rn.f64 	%fd9207, %fd10548, %fd9205, %fd9204;
	ld.shared.v2.f64 	{%fd9208, %fd9209}, [Bs+592];
	fma.rn.f64 	%fd9210, %fd10547, %fd9208, %fd9207;
	ld.shared.v2.f64 	{%fd9211, %fd9212}, [Bs+752];
	fma.rn.f64 	%fd9213, %fd10546, %fd9211, %fd9210;
	ld.shared.v2.f64 	{%fd9214, %fd9215}, [Bs+912];
	fma.rn.f64 	%fd9216, %fd10545, %fd9214, %fd9213;
	ld.shared.v2.f64 	{%fd9217, %fd9218}, [Bs+1072];
	fma.rn.f64 	%fd9219, %fd10544, %fd9217, %fd9216;
	ld.shared.v2.f64 	{%fd9220, %fd9221}, [Bs+1232];
	fma.rn.f64 	%fd9222, %fd10543, %fd9220, %fd9219;
	ld.shared.v2.f64 	{%fd9223, %fd9224}, [Bs+1392];
	fma.rn.f64 	%fd9225, %fd10542, %fd9223, %fd9222;
	ld.shared.v2.f64 	{%fd9226, %fd9227}, [Bs+1552];
	fma.rn.f64 	%fd9228, %fd10541, %fd9226, %fd9225;
	ld.shared.v2.f64 	{%fd9229, %fd9230}, [Bs+1712];
	fma.rn.f64 	%fd9231, %fd10540, %fd9229, %fd9228;
	ld.shared.v2.f64 	{%fd9232, %fd9233}, [Bs+1872];
	fma.rn.f64 	%fd9234, %fd10539, %fd9232, %fd9231;
	ld.shared.v2.f64 	{%fd9235, %fd9236}, [Bs+2032];
	fma.rn.f64 	%fd9237, %fd10538, %fd9235, %fd9234;
	ld.shared.v2.f64 	{%fd9238, %fd9239}, [Bs+2192];
	fma.rn.f64 	%fd9240, %fd10537, %fd9238, %fd9237;
	ld.shared.v2.f64 	{%fd9241, %fd9242}, [Bs+2352];
	fma.rn.f64 	%fd9243, %fd10536, %fd9241, %fd9240;
	ld.shared.v2.f64 	{%fd9244, %fd9245}, [Bs+2512];
	fma.rn.f64 	%fd9246, %fd10535, %fd9244, %fd9243;
	ld.shared.v2.f64 	{%fd9247, %fd9248}, [Bs+2672];
	fma.rn.f64 	%fd9249, %fd10534, %fd9247, %fd9246;
	ld.shared.v2.f64 	{%fd9250, %fd9251}, [Bs+2832];
	fma.rn.f64 	%fd9252, %fd10533, %fd9250, %fd9249;
	ld.shared.v2.f64 	{%fd9253, %fd9254}, [Bs+2992];
	fma.rn.f64 	%fd9255, %fd10532, %fd9253, %fd9252;
	ld.shared.v2.f64 	{%fd9256, %fd9257}, [Bs+3152];
	fma.rn.f64 	%fd9258, %fd10531, %fd9256, %fd9255;
	st.volatile.shared.f64 	[%r580+112], %fd9258;
	fma.rn.f64 	%fd9259, %fd10550, %fd9200, 0d0000000000000000;
	fma.rn.f64 	%fd9260, %fd10549, %fd9203, %fd9259;
	fma.rn.f64 	%fd9261, %fd10548, %fd9206, %fd9260;
	fma.rn.f64 	%fd9262, %fd10547, %fd9209, %fd9261;
	fma.rn.f64 	%fd9263, %fd10546, %fd9212, %fd9262;
	fma.rn.f64 	%fd9264, %fd10545, %fd9215, %fd9263;
	fma.rn.f64 	%fd9265, %fd10544, %fd9218, %fd9264;
	fma.rn.f64 	%fd9266, %fd10543, %fd9221, %fd9265;
	fma.rn.f64 	%fd9267, %fd10542, %fd9224, %fd9266;
	fma.rn.f64 	%fd9268, %fd10541, %fd9227, %fd9267;
	fma.rn.f64 	%fd9269, %fd10540, %fd9230, %fd9268;
	fma.rn.f64 	%fd9270, %fd10539, %fd9233, %fd9269;
	fma.rn.f64 	%fd9271, %fd10538, %fd9236, %fd9270;
	fma.rn.f64 	%fd9272, %fd10537, %fd9239, %fd9271;
	fma.rn.f64 	%fd9273, %fd10536, %fd9242, %fd9272;
	fma.rn.f64 	%fd9274, %fd10535, %fd9245, %fd9273;
	fma.rn.f64 	%fd9275, %fd10534, %fd9248, %fd9274;
	fma.rn.f64 	%fd9276, %fd10533, %fd9251, %fd9275;
	fma.rn.f64 	%fd9277, %fd10532, %fd9254, %fd9276;
	fma.rn.f64 	%fd9278, %fd10531, %fd9257, %fd9277;
	st.volatile.shared.f64 	[%r580+120], %fd9278;
	ld.shared.v2.f64 	{%fd9279, %fd9280}, [Bs+128];
	fma.rn.f64 	%fd9281, %fd10550, %fd9279, 0d0000000000000000;
	ld.shared.v2.f64 	{%fd9282, %fd9283}, [Bs+288];
	fma.rn.f64 	%fd9284, %fd10549, %fd9282, %fd9281;
	ld.shared.v2.f64 	{%fd9285, %fd9286}, [Bs+448];
	fma.rn.f64 	%fd9287, %fd10548, %fd9285, %fd9284;
	ld.shared.v2.f64 	{%fd9288, %fd9289}, [Bs+608];
	fma.rn.f64 	%fd9290, %fd10547, %fd9288, %fd9287;
	ld.shared.v2.f64 	{%fd9291, %fd9292}, [Bs+768];
	fma.rn.f64 	%fd9293, %fd10546, %fd9291, %fd9290;
	ld.shared.v2.f64 	{%fd9294, %fd9295}, [Bs+928];
	fma.rn.f64 	%fd9296, %fd10545, %fd9294, %fd9293;
	ld.shared.v2.f64 	{%fd9297, %fd9298}, [Bs+1088];
	fma.rn.f64 	%fd9299, %fd10544, %fd9297, %fd9296;
	ld.shared.v2.f64 	{%fd9300, %fd9301}, [Bs+1248];
	fma.rn.f64 	%fd9302, %fd10543, %fd9300, %fd9299;
	ld.shared.v2.f64 	{%fd9303, %fd9304}, [Bs+1408];
	fma.rn.f64 	%fd9305, %fd10542, %fd9303, %fd9302;
	ld.shared.v2.f64 	{%fd9306, %fd9307}, [Bs+1568];
	fma.rn.f64 	%fd9308, %fd10541, %fd9306, %fd9305;
	ld.shared.v2.f64 	{%fd9309, %fd9310}, [Bs+1728];
	fma.rn.f64 	%fd9311, %fd10540, %fd9309, %fd9308;
	ld.shared.v2.f64 	{%fd9312, %fd9313}, [Bs+1888];
	fma.rn.f64 	%fd9314, %fd10539, %fd9312, %fd9311;
	ld.shared.v2.f64 	{%fd9315, %fd9316}, [Bs+2048];
	fma.rn.f64 	%fd9317, %fd10538, %fd9315, %fd9314;
	ld.shared.v2.f64 	{%fd9318, %fd9319}, [Bs+2208];
	fma.rn.f64 	%fd9320, %fd10537, %fd9318, %fd9317;
	ld.shared.v2.f64 	{%fd9321, %fd9322}, [Bs+2368];
	fma.rn.f64 	%fd9323, %fd10536, %fd9321, %fd9320;
	ld.shared.v2.f64 	{%fd9324, %fd9325}, [Bs+2528];
	fma.rn.f64 	%fd9326, %fd10535, %fd9324, %fd9323;
	ld.shared.v2.f64 	{%fd9327, %fd9328}, [Bs+2688];
	fma.rn.f64 	%fd9329, %fd10534, %fd9327, %fd9326;
	ld.shared.v2.f64 	{%fd9330, %fd9331}, [Bs+2848];
	fma.rn.f64 	%fd9332, %fd10533, %fd9330, %fd9329;
	ld.shared.v2.f64 	{%fd9333, %fd9334}, [Bs+3008];
	fma.rn.f64 	%fd9335, %fd10532, %fd9333, %fd9332;
	ld.shared.v2.f64 	{%fd9336, %fd9337}, [Bs+3168];
	fma.rn.f64 	%fd9338, %fd10531, %fd9336, %fd9335;
	st.volatile.shared.f64 	[%r580+128], %fd9338;
	fma.rn.f64 	%fd9339, %fd10550, %fd9280, 0d0000000000000000;
	fma.rn.f64 	%fd9340, %fd10549, %fd9283, %fd9339;
	fma.rn.f64 	%fd9341, %fd10548, %fd9286, %fd9340;
	fma.rn.f64 	%fd9342, %fd10547, %fd9289, %fd9341;
	fma.rn.f64 	%fd9343, %fd10546, %fd9292, %fd9342;
	fma.rn.f64 	%fd9344, %fd10545, %fd9295, %fd9343;
	fma.rn.f64 	%fd9345, %fd10544, %fd9298, %fd9344;
	fma.rn.f64 	%fd9346, %fd10543, %fd9301, %fd9345;
	fma.rn.f64 	%fd9347, %fd10542, %fd9304, %fd9346;
	fma.rn.f64 	%fd9348, %fd10541, %fd9307, %fd9347;
	fma.rn.f64 	%fd9349, %fd10540, %fd9310, %fd9348;
	fma.rn.f64 	%fd9350, %fd10539, %fd9313, %fd9349;
	fma.rn.f64 	%fd9351, %fd10538, %fd9316, %fd9350;
	fma.rn.f64 	%fd9352, %fd10537, %fd9319, %fd9351;
	fma.rn.f64 	%fd9353, %fd10536, %fd9322, %fd9352;
	fma.rn.f64 	%fd9354, %fd10535, %fd9325, %fd9353;
	fma.rn.f64 	%fd9355, %fd10534, %fd9328, %fd9354;
	fma.rn.f64 	%fd9356, %fd10533, %fd9331, %fd9355;
	fma.rn.f64 	%fd9357, %fd10532, %fd9334, %fd9356;
	fma.rn.f64 	%fd9358, %fd10531, %fd9337, %fd9357;
	st.volatile.shared.f64 	[%r580+136], %fd9358;
	ld.shared.v2.f64 	{%fd9359, %fd9360}, [Bs+144];
	fma.rn.f64 	%fd9361, %fd10550, %fd9359, 0d0000000000000000;
	ld.shared.v2.f64 	{%fd9362, %fd9363}, [Bs+304];
	fma.rn.f64 	%fd9364, %fd10549, %fd9362, %fd9361;
	ld.shared.v2.f64 	{%fd9365, %fd9366}, [Bs+464];
	fma.rn.f64 	%fd9367, %fd10548, %fd9365, %fd9364;
	ld.shared.v2.f64 	{%fd9368, %fd9369}, [Bs+624];
	fma.rn.f64 	%fd9370, %fd10547, %fd9368, %fd9367;
	ld.shared.v2.f64 	{%fd9371, %fd9372}, [Bs+784];
	fma.rn.f64 	%fd9373, %fd10546, %fd9371, %fd9370;
	ld.shared.v2.f64 	{%fd9374, %fd9375}, [Bs+944];
	fma.rn.f64 	%fd9376, %fd10545, %fd9374, %fd9373;
	ld.shared.v2.f64 	{%fd9377, %fd9378}, [Bs+1104];
	fma.rn.f64 	%fd9379, %fd10544, %fd9377, %fd9376;
	ld.shared.v2.f64 	{%fd9380, %fd9381}, [Bs+1264];
	fma.rn.f64 	%fd9382, %fd10543, %fd9380, %fd9379;
	ld.shared.v2.f64 	{%fd9383, %fd9384}, [Bs+1424];
	fma.rn.f64 	%fd9385, %fd10542, %fd9383, %fd9382;
	ld.shared.v2.f64 	{%fd9386, %fd9387}, [Bs+1584];
	fma.rn.f64 	%fd9388, %fd10541, %fd9386, %fd9385;
	ld.shared.v2.f64 	{%fd9389, %fd9390}, [Bs+1744];
	fma.rn.f64 	%fd9391, %fd10540, %fd9389, %fd9388;
	ld.shared.v2.f64 	{%fd9392, %fd9393}, [Bs+1904];
	fma.rn.f64 	%fd9394, %fd10539, %fd9392, %fd9391;
	ld.shared.v2.f64 	{%fd9395, %fd9396}, [Bs+2064];
	fma.rn.f64 	%fd9397, %fd10538, %fd9395, %fd9394;
	ld.shared.v2.f64 	{%fd9398, %fd9399}, [Bs+2224];
	fma.rn.f64 	%fd9400, %fd10537, %fd9398, %fd9397;
	ld.shared.v2.f64 	{%fd9401, %fd9402}, [Bs+2384];
	fma.rn.f64 	%fd9403, %fd10536, %fd9401, %fd9400;
	ld.shared.v2.f64 	{%fd9404, %fd9405}, [Bs+2544];
	fma.rn.f64 	%fd9406, %fd10535, %fd9404, %fd9403;
	ld.shared.v2.f64 	{%fd9407, %fd9408}, [Bs+2704];
	fma.rn.f64 	%fd9409, %fd10534, %fd9407, %fd9406;
	ld.shared.v2.f64 	{%fd9410, %fd9411}, [Bs+2864];
	fma.rn.f64 	%fd9412, %fd10533, %fd9410, %fd9409;
	ld.shared.v2.f64 	{%fd9413, %fd9414}, [Bs+3024];
	fma.rn.f64 	%fd9415, %fd10532, %fd9413, %fd9412;
	ld.shared.v2.f64 	{%fd9416, %fd9417}, [Bs+3184];
	fma.rn.f64 	%fd9418, %fd10531, %fd9416, %fd9415;
	st.volatile.shared.f64 	[%r580+144], %fd9418;
	fma.rn.f64 	%fd9419, %fd10550, %fd9360, 0d0000000000000000;
	fma.rn.f64 	%fd9420, %fd10549, %fd9363, %fd9419;
	fma.rn.f64 	%fd9421, %fd10548, %fd9366, %fd9420;
	fma.rn.f64 	%fd9422, %fd10547, %fd9369, %fd9421;
	fma.rn.f64 	%fd9423, %fd10546, %fd9372, %fd9422;
	fma.rn.f64 	%fd9424, %fd10545, %fd9375, %fd9423;
	fma.rn.f64 	%fd9425, %fd10544, %fd9378, %fd9424;
	fma.rn.f64 	%fd9426, %fd10543, %fd9381, %fd9425;
	fma.rn.f64 	%fd9427, %fd10542, %fd9384, %fd9426;
	fma.rn.f64 	%fd9428, %fd10541, %fd9387, %fd9427;
	fma.rn.f64 	%fd9429, %fd10540, %fd9390, %fd9428;
	fma.rn.f64 	%fd9430, %fd10539, %fd9393, %fd9429;
	fma.rn.f64 	%fd9431, %fd10538, %fd9396, %fd9430;
	fma.rn.f64 	%fd9432, %fd10537, %fd9399, %fd9431;
	fma.rn.f64 	%fd9433, %fd10536, %fd9402, %fd9432;
	fma.rn.f64 	%fd9434, %fd10535, %fd9405, %fd9433;
	fma.rn.f64 	%fd9435, %fd10534, %fd9408, %fd9434;
	fma.rn.f64 	%fd9436, %fd10533, %fd9411, %fd9435;
	fma.rn.f64 	%fd9437, %fd10532, %fd9414, %fd9436;
	fma.rn.f64 	%fd9438, %fd10531, %fd9417, %fd9437;
	st.volatile.shared.f64 	[%r580+152], %fd9438;
	bar.sync 	0;
	@%p120 bra 	$L__BB37_228;
	ld.param.u64 	%rd874, [_Z21cu_mtxmq_integral_211PKdiS0_iPdiiddS0_PbS1_S1_iPlS0__param_4];
	ld.param.u32 	%r707, [_Z21cu_mtxmq_integral_211PKdiS0_iPdiiddS0_PbS1_S1_iPlS0__param_1];
	cvta.to.global.u64 	%rd675, %rd874;
	mov.u32 	%r581, %ctaid.x;
	mad.lo.s32 	%r582, %r581, 200, %r31;
	add.s32 	%r583, %r582, 128;
	mul.wide.u32 	%rd676, %r583, 8;
	add.s64 	%rd677, %rd675, %rd676;
	ld.global.f64 	%fd10550, [%rd677];
	add.s32 	%r584, %r583, %r707;
	mul.wide.u32 	%rd678, %r584, 8;
	add.s64 	%rd679, %rd675, %rd678;
	ld.global.f64 	%fd10549, [%rd679];
	ld.global.f64 	%fd10548, [%rd56];
	ld.global.f64 	%fd10547, [%rd57];
	ld.global.f64 	%fd10546, [%rd58];
	ld.global.f64 	%fd10545, [%rd59];
	ld.global.f64 	%fd10544, [%rd60];
	ld.global.f64 	%fd10543, [%rd61];
	ld.global.f64 	%fd10542, [%rd62];
	ld.global.f64 	%fd10541, [%rd63];
	ld.global.f64 	%fd10540, [%rd64];
	ld.global.f64 	%fd10539, [%rd65];
	ld.global.f64 	%fd10538, [%rd66];
	ld.global.f64 	%fd10537, [%rd67];
	ld.global.f64 	%fd10536, [%rd68];
	ld.global.f64 	%fd10535, [%rd69];
	ld.global.f64 	%fd10534, [%rd70];
	ld.global.f64 	%fd10533, [%rd71];
	ld.global.f64 	%fd10532, [%rd72];
	ld.global.f64 	%fd10531, [%rd73];
$L__BB37_228:
	setp.ne.s32 	%p121, %r31, 0;
	bar.sync 	0;
	bar.sync 	0;
	@%p121 bra 	$L__BB37_231;
	ld.param.u32 	%r730, [_Z21cu_mtxmq_integral_211PKdiS0_iPdiiddS0_PbS1_S1_iPlS0__param_6];
	mul.wide.s32 	%rd680, %r730, 4;
	mov.u64 	%rd681, count;
	add.s64 	%rd87, %rd681, %rd680;
	atom.global.add.u32 	%r585, [%rd87], 1;
$L__BB37_230:
	ld.volatile.global.u32 	%r586, [%rd87];
	setp.lt.s32 	%p122, %r586, 15;
	@%p122 bra 	$L__BB37_230;
$L__BB37_231:
	bar.sync 	0;
	shl.b32 	%r587, %r31, 3;
	mov.u32 	%r588, _ZZ21cu_mtxmq_integral_211PKdiS0_iPdiiddS0_PbS1_S1_iPlS0_E7resultS;
	add.s32 	%r589, %r588, %r587;
	mad.lo.s32 	%r590, %r31, 152, %r589;
	ld.shared.f64 	%fd9439, [%r590];
	mov.u32 	%r591, _ZZ21cu_mtxmq_integral_211PKdiS0_iPdiiddS0_PbS1_S1_iPlS0_E2Cs;
	mad.lo.s32 	%r592, %r31, 160, %r591;
	ld.volatile.shared.f64 	%fd9440, [%r592];
	shl.b32 	%r593, %r736, 3;
	mov.u32 	%r594, _ZZ21cu_mtxmq_integral_211PKdiS0_iPdiiddS0_PbS1_S1_iPlS0_E6mufacS;
	add.s32 	%r595, %r594, %r593;
	ld.volatile.shared.f64 	%fd9441, [%r595];
	fma.rn.f64 	%fd9442, %fd9440, %fd9441, %fd9439;
	st.shared.f64 	[%r590], %fd9442;
	ld.shared.f64 	%fd9443, [%r590+8];
	ld.volatile.shared.f64 	%fd9444, [%r592+8];
	ld.volatile.shared.f64 	%fd9445, [%r595];
	fma.rn.f64 	%fd9446, %fd9444, %fd9445, %fd9443;
	st.shared.f64 	[%r590+8], %fd9446;
	ld.shared.f64 	%fd9447, [%r590+16];
	ld.volatile.shared.f64 	%fd9448, [%r592+16];
	ld.volatile.shared.f64 	%fd9449, [%r595];
	fma.rn.f64 	%fd9450, %fd9448, %fd9449, %fd9447;
	st.shared.f64 	[%r590+16], %fd9450;
	ld.shared.f64 	%fd9451, [%r590+24];
	ld.volatile.shared.f64 	%fd9452, [%r592+24];
	ld.volatile.shared.f64 	%fd9453, [%r595];
	fma.rn.f64 	%fd9454, %fd9452, %fd9453, %fd9451;
	st.shared.f64 	[%r590+24], %fd9454;
	ld.shared.f64 	%fd9455, [%r590+32];
	ld.volatile.shared.f64 	%fd9456, [%r592+32];
	ld.volatile.shared.f64 	%fd9457, [%r595];
	fma.rn.f64 	%fd9458, %fd9456, %fd9457, %fd9455;
	st.shared.f64 	[%r590+32], %fd9458;
	ld.shared.f64 	%fd9459, [%r590+40];
	ld.volatile.shared.f64 	%fd9460, [%r592+40];
	ld.volatile.shared.f64 	%fd9461, [%r595];
	fma.rn.f64 	%fd9462, %fd9460, %fd9461, %fd9459;
	st.shared.f64 	[%r590+40], %fd9462;
	ld.shared.f64 	%fd9463, [%r590+48];
	ld.volatile.shared.f64 	%fd9464, [%r592+48];
	ld.volatile.shared.f64 	%fd9465, [%r595];
	fma.rn.f64 	%fd9466, %fd9464, %fd9465, %fd9463;
	st.shared.f64 	[%r590+48], %fd9466;
	ld.shared.f64 	%fd9467, [%r590+56];
	ld.volatile.shared.f64 	%fd9468, [%r592+56];
	ld.volatile.shared.f64 	%fd9469, [%r595];
	fma.rn.f64 	%fd9470, %fd9468, %fd9469, %fd9467;
	st.shared.f64 	[%r590+56], %fd9470;
	ld.shared.f64 	%fd9471, [%r590+64];
	ld.volatile.shared.f64 	%fd9472, [%r592+64];
	ld.volatile.shared.f64 	%fd9473, [%r595];
	fma.rn.f64 	%fd9474, %fd9472, %fd9473, %fd9471;
	st.shared.f64 	[%r590+64], %fd9474;
	ld.shared.f64 	%fd9475, [%r590+72];
	ld.volatile.shared.f64 	%fd9476, [%r592+72];
	ld.volatile.shared.f64 	%fd9477, [%r595];
	fma.rn.f64 	%fd9478, %fd9476, %fd9477, %fd9475;
	st.shared.f64 	[%r590+72], %fd9478;
	ld.shared.f64 	%fd9479, [%r590+80];
	ld.volatile.shared.f64 	%fd9480, [%r592+80];
	ld.volatile.shared.f64 	%fd9481, [%r595];
	fma.rn.f64 	%fd9482, %fd9480, %fd9481, %fd9479;
	st.shared.f64 	[%r590+80], %fd9482;
	ld.shared.f64 	%fd9483, [%r590+88];
	ld.volatile.shared.f64 	%fd9484, [%r592+88];
	ld.volatile.shared.f64 	%fd9485, [%r595];
	fma.rn.f64 	%fd9486, %fd9484, %fd9485, %fd9483;
	st.shared.f64 	[%r590+88], %fd9486;
	ld.shared.f64 	%fd9487, [%r590+96];
	ld.volatile.shared.f64 	%fd9488, [%r592+96];
	ld.volatile.shared.f64 	%fd9489, [%r595];
	fma.rn.f64 	%fd9490, %fd9488, %fd9489, %fd9487;
	st.shared.f64 	[%r590+96], %fd9490;
	ld.shared.f64 	%fd9491, [%r590+104];
	ld.volatile.shared.f64 	%fd9492, [%r592+104];
	ld.volatile.shared.f64 	%fd9493, [%r595];
	fma.rn.f64 	%fd9494, %fd9492, %fd9493, %fd9491;
	st.shared.f64 	[%r590+104], %fd9494;
	ld.shared.f64 	%fd9495, [%r590+112];
	ld.volatile.shared.f64 	%fd9496, [%r592+112];
	ld.volatile.shared.f64 	%fd9497, [%r595];
	fma.rn.f64 	%fd9498, %fd9496, %fd9497, %fd9495;
	st.shared.f64 	[%r590+112], %fd9498;
	ld.shared.f64 	%fd9499, [%r590+120];
	ld.volatile.shared.f64 	%fd9500, [%r592+120];
	ld.volatile.shared.f64 	%fd9501, [%r595];
	fma.rn.f64 	%fd9502, %fd9500, %fd9501, %fd9499;
	st.shared.f64 	[%r590+120], %fd9502;
	ld.shared.f64 	%fd9503, [%r590+128];
	ld.volatile.shared.f64 	%fd9504, [%r592+128];
	ld.volatile.shared.f64 	%fd9505, [%r595];
	fma.rn.f64 	%fd9506, %fd9504, %fd9505, %fd9503;
	st.shared.f64 	[%r590+128], %fd9506;
	ld.shared.f64 	%fd9507, [%r590+136];
	ld.volatile.shared.f64 	%fd9508, [%r592+136];
	ld.volatile.shared.f64 	%fd9509, [%r595];
	fma.rn.f64 	%fd9510, %fd9508, %fd9509, %fd9507;
	st.shared.f64 	[%r590+136], %fd9510;
	ld.shared.f64 	%fd9511, [%r590+144];
	ld.volatile.shared.f64 	%fd9512, [%r592+144];
	ld.volatile.shared.f64 	%fd9513, [%r595];
	fma.rn.f64 	%fd9514, %fd9512, %fd9513, %fd9511;
	st.shared.f64 	[%r590+144], %fd9514;
	ld.shared.f64 	%fd9515, [%r590+152];
	ld.volatile.shared.f64 	%fd9516, [%r592+152];
	ld.volatile.shared.f64 	%fd9517, [%r595];
	fma.rn.f64 	%fd9518, %fd9516, %fd9517, %fd9515;
	st.shared.f64 	[%r590+152], %fd9518;
	bar.sync 	0;
	@%p120 bra 	$L__BB37_233;
	ld.shared.v2.f64 	{%fd9519, %fd9520}, [Bs];
	fma.rn.f64 	%fd9521, %fd10550, %fd9519, 0d0000000000000000;
	ld.shared.v2.f64 	{%fd9522, %fd9523}, [Bs+160];
	fma.rn.f64 	%fd9524, %fd10549, %fd9522, %fd9521;
	ld.shared.v2.f64 	{%fd9525, %fd9526}, [Bs+320];
	fma.rn.f64 	%fd9527, %fd10548, %fd9525, %fd9524;
	ld.shared.v2.f64 	{%fd9528, %fd9529}, [Bs+480];
	fma.rn.f64 	%fd9530, %fd10547, %fd9528, %fd9527;
	ld.shared.v2.f64 	{%fd9531, %fd9532}, [Bs+640];
	fma.rn.f64 	%fd9533, %fd10546, %fd9531, %fd9530;
	ld.shared.v2.f64 	{%fd9534, %fd9535}, [Bs+800];
	fma.rn.f64 	%fd9536, %fd10545, %fd9534, %fd9533;
	ld.shared.v2.f64 	{%fd9537, %fd9538}, [Bs+960];
	fma.rn.f64 	%fd9539, %fd10544, %fd9537, %fd9536;
	ld.shared.v2.f64 	{%fd9540, %fd9541}, [Bs+1120];
	fma.rn.f64 	%fd9542, %fd10543, %fd9540, %fd9539;
	ld.shared.v2.f64 	{%fd9543, %fd9544}, [Bs+1280];
	fma.rn.f64 	%fd9545, %fd10542, %fd9543, %fd9542;
	ld.shared.v2.f64 	{%fd9546, %fd9547}, [Bs+1440];
	fma.rn.f64 	%fd9548, %fd10541, %fd9546, %fd9545;
	ld.shared.v2.f64 	{%fd9549, %fd9550}, [Bs+1600];
	fma.rn.f64 	%fd9551, %fd10540, %fd9549, %fd9548;
	ld.shared.v2.f64 	{%fd9552, %fd9553}, [Bs+1760];
	fma.rn.f64 	%fd9554, %fd10539, %fd9552, %fd9551;
	ld.shared.v2.f64 	{%fd9555, %fd9556}, [Bs+1920];
	fma.rn.f64 	%fd9557, %fd10538, %fd9555, %fd9554;
	ld.shared.v2.f64 	{%fd9558, %fd9559}, [Bs+2080];
	fma.rn.f64 	%fd9560, %fd10537, %fd9558, %fd9557;
	ld.shared.v2.f64 	{%fd9561, %fd9562}, [Bs+2240];
	fma.rn.f64 	%fd9563, %fd10536, %fd9561, %fd9560;
	ld.shared.v2.f64 	{%fd9564, %fd9565}, [Bs+2400];
	fma.rn.f64 	%fd9566, %fd10535, %fd9564, %fd9563;
	ld.shared.v2.f64 	{%fd9567, %fd9568}, [Bs+2560];
	fma.rn.f64 	%fd9569, %fd10534, %fd9567, %fd9566;
	ld.shared.v2.f64 	{%fd9570, %fd9571}, [Bs+2720];
	fma.rn.f64 	%fd9572, %fd10533, %fd9570, %fd9569;
	ld.shared.v2.f64 	{%fd9573, %fd9574}, [Bs+2880];
	fma.rn.f64 	%fd9575, %fd10532, %fd9573, %fd9572;
	ld.shared.v2.f64 	{%fd9576, %fd9577}, [Bs+3040];
	fma.rn.f64 	%fd9578, %fd10531, %fd9576, %fd9575;
	mov.u32 	%r596, %tid.x;
	mov.u32 	%r597, _ZZ21cu_mtxmq_integral_211PKdiS0_iPdiiddS0_PbS1_S1_iPlS0_E2Cs;
	mad.lo.s32 	%r598, %r596, 160, %r597;
	st.volatile.shared.f64 	[%r598], %fd9578;
	fma.rn.f64 	%fd9579, %fd10550, %fd9520, 0d0000000000000000;
	fma.rn.f64 	%fd9580, %fd10549, %fd9523, %fd9579;
	fma.rn.f64 	%fd9581, %fd10548, %fd9526, %fd9580;
	fma.rn.f64 	%fd9582, %fd10547, %fd9529, %fd9581;
	fma.rn.f64 	%fd9583, %fd10546, %fd9532, %fd9582;
	fma.rn.f64 	%fd9584, %fd10545, %fd9535, %fd9583;
	fma.rn.f64 	%fd9585, %fd10544, %fd9538, %fd9584;
	fma.rn.f64 	%fd9586, %fd10543, %fd9541, %fd9585;
	fma.rn.f64 	%fd9587, %fd10542, %fd9544, %fd9586;
	fma.rn.f64 	%fd9588, %fd10541, %fd9547, %fd9587;
	fma.rn.f64 	%fd9589, %fd10540, %fd9550, %fd9588;
	fma.rn.f64 	%fd9590, %fd10539, %fd9553, %fd9589;
	fma.rn.f64 	%fd9591, %fd10538, %fd9556, %fd9590;
	fma.rn.f64 	%fd9592, %fd10537, %fd9559, %fd9591;
	fma.rn.f64 	%fd9593, %fd10536, %fd9562, %fd9592;
	fma.rn.f64 	%fd9594, %fd10535, %fd9565, %fd9593;
	fma.rn.f64 	%fd9595, %fd10534, %fd9568, %fd9594;
	fma.rn.f64 	%fd9596, %fd10533, %fd9571, %fd9595;
	fma.rn.f64 	%fd9597, %fd10532, %fd9574, %fd9596;
	fma.rn.f64 	%fd9598, %fd10531, %fd9577, %fd9597;
	st.volatile.shared.f64 	[%r598+8], %fd9598;
	ld.shared.v2.f64 	{%fd9599, %fd9600}, [Bs+16];
	fma.rn.f64 	%fd9601, %fd10550, %fd9599, 0d0000000000000000;
	ld.shared.v2.f64 	{%fd9602, %fd9603}, [Bs+176];
	fma.rn.f64 	%fd9604, %fd10549, %fd9602, %fd9601;
	ld.shared.v2.f64 	{%fd9605, %fd9606}, [Bs+336];
	fma.rn.f64 	%fd9607, %fd10548, %fd9605, %fd9604;
	ld.shared.v2.f64 	{%fd9608, %fd9609}, [Bs+496];
	fma.rn.f64 	%fd9610, %fd10547, %fd9608, %fd9607;
	ld.shared.v2.f64 	{%fd9611, %fd9612}, [Bs+656];
	fma.rn.f64 	%fd9613, %fd10546, %fd9611, %fd9610;
	ld.shared.v2.f64 	{%fd9614, %fd9615}, [Bs+816];
	fma.rn.f64 	%fd9616, %fd10545, %fd9614, %fd9613;
	ld.shared.v2.f64 	{%fd9617, %fd9618}, [Bs+976];
	fma.rn.f64 	%fd9619, %fd10544, %fd9617, %fd9616;
	ld.shared.v2.f64 	{%fd9620, %fd9621}, [Bs+1136];
	fma.rn.f64 	%fd9622, %fd10543, %fd9620, %fd9619;
	ld.shared.v2.f64 	{%fd9623, %fd9624}, [Bs+1296];
	fma.rn.f64 	%fd9625, %fd10542, %fd9623, %fd9622;
	ld.shared.v2.f64 	{%fd9626, %fd9627}, [Bs+1456];
	fma.rn.f64 	%fd9628, %fd10541, %fd9626, %fd9625;
	ld.shared.v2.f64 	{%fd9629, %fd9630}, [Bs+1616];
	fma.rn.f64 	%fd9631, %fd10540, %fd9629, %fd9628;
	ld.shared.v2.f64 	{%fd9632, %fd9633}, [Bs+1776];
	fma.rn.f64 	%fd9634, %fd10539, %fd9632, %fd9631;
	ld.shared.v2.f64 	{%fd9635, %fd9636}, [Bs+1936];
	fma.rn.f64 	%fd9637, %fd10538, %fd9635, %fd9634;
	ld.shared.v2.f64 	{%fd9638, %fd9639}, [Bs+2096];
	fma.rn.f64 	%fd9640, %fd10537, %fd9638, %fd9637;
	ld.shared.v2.f64 	{%fd9641, %fd9642}, [Bs+2256];
	fma.rn.f64 	%fd9643, %fd10536, %fd9641, %fd9640;
	ld.shared.v2.f64 	{%fd9644, %fd9645}, [Bs+2416];
	fma.rn.f64 	%fd9646, %fd10535, %fd9644, %fd9643;
	ld.shared.v2.f64 	{%fd9647, %fd9648}, [Bs+2576];
	fma.rn.f64 	%fd9649, %fd10534, %fd9647, %fd9646;
	ld.shared.v2.f64 	{%fd9650, %fd9651}, [Bs+2736];
	fma.rn.f64 	%fd9652, %fd10533, %fd9650, %fd9649;
	ld.shared.v2.f64 	{%fd9653, %fd9654}, [Bs+2896];
	fma.rn.f64 	%fd9655, %fd10532, %fd9653, %fd9652;
	ld.shared.v2.f64 	{%fd9656, %fd9657}, [Bs+3056];
	fma.rn.f64 	%fd9658, %fd10531, %fd9656, %fd9655;
	st.volatile.shared.f64 	[%r598+16], %fd9658;
	fma.rn.f64 	%fd9659, %fd10550, %fd9600, 0d0000000000000000;
	fma.rn.f64 	%fd9660, %fd10549, %fd9603, %fd9659;
	fma.rn.f64 	%fd9661, %fd10548, %fd9606, %fd9660;
	fma.rn.f64 	%fd9662, %fd10547, %fd9609, %fd9661;
	fma.rn.f64 	%fd9663, %fd10546, %fd9612, %fd9662;
	fma.rn.f64 	%fd9664, %fd10545, %fd9615, %fd9663;
	fma.rn.f64 	%fd9665, %fd10544, %fd9618, %fd9664;
	fma.rn.f64 	%fd9666, %fd10543, %fd9621, %fd9665;
	fma.rn.f64 	%fd9667, %fd10542, %fd9624, %fd9666;
	fma.rn.f64 	%fd9668, %fd10541, %fd9627, %fd9667;
	fma.rn.f64 	%fd9669, %fd10540, %fd9630, %fd9668;
	fma.rn.f64 	%fd9670, %fd10539, %fd9633, %fd9669;
	fma.rn.f64 	%fd9671, %fd10538, %fd9636, %fd9670;
	fma.rn.f64 	%fd9672, %fd10537, %fd9639, %fd9671;
	fma.rn.f64 	%fd9673, %fd10536, %fd9642, %fd9672;
	fma.rn.f64 	%fd9674, %fd10535, %fd9645, %fd9673;
	fma.rn.f64 	%fd9675, %fd10534, %fd9648, %fd9674;
	fma.rn.f64 	%fd9676, %fd10533, %fd9651, %fd9675;
	fma.rn.f64 	%fd9677, %fd10532, %fd9654, %fd9676;
	fma.rn.f64 	%fd9678, %fd10531, %fd9657, %fd9677;
	st.volatile.shared.f64 	[%r598+24], %fd9678;
	ld.shared.v2.f64 	{%fd9679, %fd9680}, [Bs+32];
	fma.rn.f64 	%fd9681, %fd10550, %fd9679, 0d0000000000000000;
	ld.shared.v2.f64 	{%fd9682, %fd9683}, [Bs+192];
	fma.rn.f64 	%fd9684, %fd10549, %fd9682, %fd9681;
	ld.shared.v2.f64 	{%fd9685, %fd9686}, [Bs+352];
	fma.rn.f64 	%fd9687, %fd10548, %fd9685, %fd9684;
	ld.shared.v2.f64 	{%fd9688, %fd9689}, [Bs+512];
	fma.rn.f64 	%fd9690, %fd10547, %fd9688, %fd9687;
	ld.shared.v2.f64 	{%fd9691, %fd9692}, [Bs+672];
	fma.rn.f64 	%fd9693, %fd10546, %fd9691, %fd9690;
	ld.shared.v2.f64 	{%fd9694, %fd9695}, [Bs+832];
	fma.rn.f64 	%fd9696, %fd10545, %fd9694, %fd9693;
	ld.shared.v2.f64 	{%fd9697, %fd9698}, [Bs+992];
	fma.rn.f64 	%fd9699, %fd10544, %fd9697, %fd9696;
	ld.shared.v2.f64 	{%fd9700, %fd9701}, [Bs+1152];
	fma.rn.f64 	%fd9702, %fd10543, %fd9700, %fd9699;
	ld.shared.v2.f64 	{%fd9703, %fd9704}, [Bs+1312];
	fma.rn.f64 	%fd9705, %fd10542, %fd9703, %fd9702;
	ld.shared.v2.f64 	{%fd9706, %fd9707}, [Bs+1472];
	fma.rn.f64 	%fd9708, %fd10541, %fd9706, %fd9705;
	ld.shared.v2.f64 	{%fd9709, %fd9710}, [Bs+1632];
	fma.rn.f64 	%fd9711, %fd10540, %fd9709, %fd9708;
	ld.shared.v2.f64 	{%fd9712, %fd9713}, [Bs+1792];
	fma.rn.f64 	%fd9714, %fd10539, %fd9712, %fd9711;
	ld.shared.v2.f64 	{%fd9715, %fd9716}, [Bs+1952];
	fma.rn.f64 	%fd9717, %fd10538, %fd9715, %fd9714;
	ld.shared.v2.f64 	{%fd9718, %fd9719}, [Bs+2112];
	fma.rn.f64 	%fd9720, %fd10537, %fd9718, %fd9717;
	ld.shared.v2.f64 	{%fd9721, %fd9722}, [Bs+2272];
	fma.rn.f64 	%fd9723, %fd10536, %fd9721, %fd9720;
	ld.shared.v2.f64 	{%fd9724, %fd9725}, [Bs+2432];
	fma.rn.f64 	%fd9726, %fd10535, %fd9724, %fd9723;
	ld.shared.v2.f64 	{%fd9727, %fd9728}, [Bs+2592];
	fma.rn.f64 	%fd9729, %fd10534, %fd9727, %fd9726;
	ld.shared.v2.f64 	{%fd9730, %fd9731}, [Bs+2752];
	fma.rn.f64 	%fd9732, %fd10533, %fd9730, %fd9729;
	ld.shared.v2.f64 	{%fd9733, %fd9734}, [Bs+2912];
	fma.rn.f64 	%fd9735, %fd10532, %fd9733, %fd9732;
	ld.shared.v2.f64 	{%fd9736, %fd9737}, [Bs+3072];
	fma.rn.f64 	%fd9738, %fd10531, %fd9736, %fd9735;
	st.volatile.shared.f64 	[%r598+32], %fd9738;
	fma.rn.f64 	%fd9739, %fd10550, %fd9680, 0d0000000000000000;
	fma.rn.f64 	%fd9740, %fd10549, %fd9683, %fd9739;
	fma.rn.f64 	%fd9741, %fd10548, %fd9686, %fd9740;
	fma.rn.f64 	%fd9742, %fd10547, %fd9689, %fd9741;
	fma.rn.f64 	%fd9743, %fd10546, %fd9692, %fd9742;
	fma.rn.f64 	%fd9744, %fd10545, %fd9695, %fd9743;
	fma.rn.f64 	%fd9745, %fd10544, %fd9698, %fd9744;
	fma.rn.f64 	%fd9746, %fd10543, %fd9701, %fd9745;
	fma.rn.f64 	%fd9747, %fd10542, %fd9704, %fd9746;
	fma.rn.f64 	%fd9748, %fd10541, %fd9707, %fd9747;
	fma.rn.f64 	%fd9749, %fd10540, %fd9710, %fd9748;
	fma.rn.f64 	%fd9750, %fd10539, %fd9713, %fd9749;
	fma.rn.f64 	%fd9751, %fd10538, %fd9716, %fd9750;
	fma.rn.f64 	%fd9752, %fd10537, %fd9719, %fd9751;
	fma.rn.f64 	%fd9753, %fd10536, %fd9722, %fd9752;
	fma.rn.f64 	%fd9754, %fd10535, %fd9725, %fd9753;
	fma.rn.f64 	%fd9755, %fd10534, %fd9728, %fd9754;
	fma.rn.f64 	%fd9756, %fd10533, %fd9731, %fd9755;
	fma.rn.f64 	%fd9757, %fd10532, %fd9734, %fd9756;
	fma.rn.f64 	%fd9758, %fd10531, %fd9737, %fd9757;
	st.volatile.shared.f64 	[%r598+40], %fd9758;
	ld.shared.v2.f64 	{%fd9759, %fd9760}, [Bs+48];
	fma.rn.f64 	%fd9761, %fd10550, %fd9759, 0d0000000000000000;
	ld.shared.v2.f64 	{%fd9762, %fd9763}, [Bs+208];
	fma.rn.f64 	%fd9764, %fd10549, %fd9762, %fd9761;
	ld.shared.v2.f64 	{%fd9765, %fd9766}, [Bs+368];
	fma.rn.f64 	%fd9767, %fd10548, %fd9765, %fd9764;
	ld.shared.v2.f64 	{%fd9768, %fd9769}, [Bs+528];
	fma.rn.f64 	%fd9770, %fd10547, %fd9768, %fd9767;
	ld.shared.v2.f64 	{%fd9771, %fd9772}, [Bs+688];
	fma.rn.f64 	%fd9773, %fd10546, %fd9771, %fd9770;
	ld.shared.v2.f64 	{%fd9774, %fd9775}, [Bs+848];
	fma.rn.f64 	%fd9776, %fd10545, %fd9774, %fd9773;
	ld.shared.v2.f64 	{%fd9777, %fd9778}, [Bs+1008];
	fma.rn.f64 	%fd9779, %fd10544, %fd9777, %fd9776;
	ld.shared.v2.f64 	{%fd9780, %fd9781}, [Bs+1168];
	fma.rn.f64 	%fd9782, %fd10543, %fd9780, %fd9779;
	ld.shared.v2.f64 	{%fd9783, %fd9784}, [Bs+1328];
	fma.rn.f64 	%fd9785, %fd10542, %fd9783, %fd9782;
	ld.shared.v2.f64 	{%fd9786, %fd9787}, [Bs+1488];
	fma.rn.f64 	%fd9788, %fd10541, %fd9786, %fd9785;
	ld.shared.v2.f64 	{%fd9789, %fd9790}, [Bs+1648];
	fma.rn.f64 	%fd9791, %fd10540, %fd9789, %fd9788;
	ld.shared.v2.f64 	{%fd9792, %fd9793}, [Bs+1808];
	fma.rn.f64 	%fd9794, %fd10539, %fd9792, %fd9791;
	ld.shared.v2.f64 	{%fd9795, %fd9796}, [Bs+1968];
	fma.rn.f64 	%fd9797, %fd10538, %fd9795, %fd9794;
	ld.shared.v2.f64 	{%fd9798, %fd9799}, [Bs+2128];
	fma.rn.f64 	%fd9800, %fd10537, %fd9798, %fd9797;
	ld.shared.v2.f64 	{%fd9801, %fd9802}, [Bs+2288];
	fma.rn.f64 	%fd9803, %fd10536, %fd9801, %fd9800;
	ld.shared.v2.f64 	{%fd9804, %fd9805}, [Bs+2448];
	fma.rn.f64 	%fd9806, %fd10535, %fd9804, %fd9803;
	ld.shared.v2.f64 	{%fd9807, %fd9808}, [Bs+2608];
	fma.rn.f64 	%fd9809, %fd10534, %fd9807, %fd9806;
	ld.shared.v2.f64 	{%fd9810, %fd9811}, [Bs+2768];
	fma.rn.f64 	%fd9812, %fd10533, %fd9810, %fd9809;
	ld.shared.v2.f64 	{%fd9813, %fd9814}, [Bs+2928];
	fma.rn.f64 	%fd9815, %fd10532, %fd9813, %fd9812;
	ld.shared.v2.f64 	{%fd9816, %fd9817}, [Bs+3088];
	fma.rn.f64 	%fd9818, %fd10531, %fd9816, %fd9815;
	st.volatile.shared.f64 	[%r598+48], %fd9818;
	fma.rn.f64 	%fd9819, %fd10550, %fd9760, 0d0000000000000000;
	fma.rn.f64 	%fd9820, %fd10549, %fd9763, %fd9819;
	fma.rn.f64 	%fd9821, %fd10548, %fd9766, %fd9820;
	fma.rn.f64 	%fd9822, %fd10547, %fd9769, %fd9821;
	fma.rn.f64 	%fd9823, %fd10546, %fd9772, %fd9822;
	fma.rn.f64 	%fd9824, %fd10545, %fd9775, %fd9823;
	fma.rn.f64 	%fd9825, %fd10544, %fd9778, %fd9824;
	fma.rn.f64 	%fd9826, %fd10543, %fd9781, %fd9825;
	fma.rn.f64 	%fd9827, %fd10542, %fd9784, %fd9826;
	fma.rn.f64 	%fd9828, %fd10541, %fd9787, %fd9827;
	fma.rn.f64 	%fd9829, %fd10540, %fd9790, %fd9828;
	fma.rn.f64 	%fd9830, %fd10539, %fd9793, %fd9829;
	fma.rn.f64 	%fd9831, %fd10538, %fd9796, %fd9830;
	fma.rn.f64 	%fd9832, %fd10537, %fd9799, %fd9831;
	fma.rn.f64 	%fd9833, %fd10536, %fd9802, %fd9832;
	fma.rn.f64 	%fd9834, %fd10535, %fd9805, %fd9833;
	fma.rn.f64 	%fd9835, %fd10534, %fd9808, %fd9834;
	fma.rn.f64 	%fd9836, %fd10533, %fd9811, %fd9835;
	fma.rn.f64 	%fd9837, %fd10532, %fd9814, %fd9836;
	fma.rn.f64 	%fd9838, %fd10531, %fd9817, %fd9837;
	st.volatile.shared.f64 	[%r598+56], %fd9838;
	ld.shared.v2.f64 	{%fd9839, %fd9840}, [Bs+64];
	fma.rn.f64 	%fd9841, %fd10550, %fd9839, 0d0000000000000000;
	ld.shared.v2.f64 	{%fd9842, %fd9843}, [Bs+224];
	fma.rn.f64 	%fd9844, %fd10549, %fd9842, %fd9841;
	ld.shared.v2.f64 	{%fd9845, %fd9846}, [Bs+384];
	fma.rn.f64 	%fd9847, %fd10548, %fd9845, %fd9844;
	ld.shared.v2.f64 	{%fd9848, %fd9849}, [Bs+544];
	fma.rn.f64 	%fd9850, %fd10547, %fd9848, %fd9847;
	ld.shared.v2.f64 	{%fd9851, %fd9852}, [Bs+704];
	fma.rn.f64 	%fd9853, %fd10546, %fd9851, %fd9850;
	ld.shared.v2.f64 	{%fd9854, %fd9855}, [Bs+864];
	fma.rn.f64 	%fd9856, %fd10545, %fd9854, %fd9853;
	ld.shared.v2.f64 	{%fd9857, %fd9858}, [Bs+1024];
	fma.rn.f64 	%fd9859, %fd10544, %fd9857, %fd9856;
	ld.shared.v2.f64 	{%fd9860, %fd9861}, [Bs+1184];
	fma.rn.f64 	%fd9862, %fd10543, %fd9860, %fd9859;
	ld.shared.v2.f64 	{%fd9863, %fd9864}, [Bs+1344];
	fma.rn.f64 	%fd9865, %fd10542, %fd9863, %fd9862;
	ld.shared.v2.f64 	{%fd9866, %fd9867}, [Bs+1504];
	fma.rn.f64 	%fd9868, %fd10541, %fd9866, %fd9865;
	ld.shared.v2.f64 	{%fd9869, %fd9870}, [Bs+1664];
	fma.rn.f64 	%fd9871, %fd10540, %fd9869, %fd9868;
	ld.shared.v2.f64 	{%fd9872, %fd9873}, [Bs+1824];
	fma.rn.f64 	%fd9874, %fd10539, %fd9872, %fd9871;
	ld.shared.v2.f64 	{%fd9875, %fd9876}, [Bs+1984];
	fma.rn.f64 	%fd9877, %fd10538, %fd9875, %fd9874;
	ld.shared.v2.f64 	{%fd9878, %fd9879}, [Bs+2144];
	fma.rn.f64 	%fd9880, %fd10537, %fd9878, %fd9877;
	ld.shared.v2.f64 	{%fd9881, %fd9882}, [Bs+2304];
	fma.rn.f64 	%fd9883, %fd10536, %fd9881, %fd9880;
	ld.shared.v2.f64 	{%fd9884, %fd9885}, [Bs+2464];
	fma.rn.f64 	%fd9886, %fd10535, %fd9884, %fd9883;
	ld.shared.v2.f64 	{%fd9887, %fd9888}, [Bs+2624];
	fma.rn.f64 	%fd9889, %fd10534, %fd9887, %fd9886;
	ld.shared.v2.f64 	{%fd9890, %fd9891}, [Bs+2784];
	fma.rn.f64 	%fd9892, %fd10533, %fd9890, %fd9889;
	ld.shared.v2.f64 	{%fd9893, %fd9894}, [Bs+2944];
	fma.rn.f64 	%fd9895, %fd10532, %fd9893, %fd9892;
	ld.shared.v2.f64 	{%fd9896, %fd9897}, [Bs+3104];
	fma.rn.f64 	%fd9898, %fd10531, %fd9896, %fd9895;
	st.volatile.shared.f64 	[%r598+64], %fd9898;
	fma.rn.f64 	%fd9899, %fd10550, %fd9840, 0d0000000000000000;
	fma.rn.f64 	%fd9900, %fd10549, %fd9843, %fd9899;
	fma.rn.f64 	%fd9901, %fd10548, %fd9846, %fd9900;
	fma.rn.f64 	%fd9902, %fd10547, %fd9849, %fd9901;
	fma.rn.f64 	%fd9903, %fd10546, %fd9852, %fd9902;
	fma.rn.f64 	%fd9904, %fd10545, %fd9855, %fd9903;
	fma.rn.f64 	%fd9905, %fd10544, %fd9858, %fd9904;
	fma.rn.f64 	%fd9906, %fd10543, %fd9861, %fd9905;
	fma.rn.f64 	%fd9907, %fd10542, %fd9864, %fd9906;
	fma.rn.f64 	%fd9908, %fd10541, %fd9867, %fd9907;
	fma.rn.f64 	%fd9909, %fd10540, %fd9870, %fd9908;
	fma.rn.f64 	%fd9910, %fd10539, %fd9873, %fd9909;
	fma.rn.f64 	%fd9911, %fd10538, %fd9876, %fd9910;
	fma.rn.f64 	%fd9912, %fd10537, %fd9879, %fd9911;
	fma.rn.f64 	%fd9913, %fd10536, %fd9882, %fd9912;
	fma.rn.f64 	%fd9914, %fd10535, %fd9885, %fd9913;
	fma.rn.f64 	%fd9915, %fd10534, %fd9888, %fd9914;
	fma.rn.f64 	%fd9916, %fd10533, %fd9891, %fd9915;
	fma.rn.f64 	%fd9917, %fd10532, %fd9894, %fd9916;
	fma.rn.f64 	%fd9918, %fd10531, %fd9897, %fd9917;
	st.volatile.shared.f64 	[%r598+72], %fd9918;
	ld.shared.v2.f64 	{%fd9919, %fd9920}, [Bs+80];
	fma.rn.f64 	%fd9921, %fd10550, %fd9919, 0d0000000000000000;
	ld.shared.v2.f64 	{%fd9922, %fd9923}, [Bs+240];
	fma.rn.f64 	%fd9924, %fd10549, %fd9922, %fd9921;
	ld.shared.v2.f64 	{%fd9925, %fd9926}, [Bs+400];
	fma.rn.f64 	%fd9927, %fd10548, %fd9925, %fd9924;
	ld.shared.v2.f64 	{%fd9928, %fd9929}, [Bs+560];
	fma.rn.f64 	%fd9930, %fd10547, %fd9928, %fd9927;
	ld.shared.v2.f64 	{%fd9931, %fd9932}, [Bs+720];
	fma.rn.f64 	%fd9933, %fd10546, %fd9931, %fd9930;
	ld.shared.v2.f64 	{%fd9934, %fd9935}, [Bs+880];
	fma.rn.f64 	%fd9936, %fd10545, %fd9934, %fd9933;
	ld.shared.v2.f64 	{%fd9937, %fd9938}, [Bs+1040];
	fma.rn.f64 	%fd9939, %fd10544, %fd9937, %fd9936;
	ld.shared.v2.f64 	{%fd9940, %fd9941}, [Bs+1200];
	fma.rn.f64 	%fd9942, %fd10543, %fd9940, %fd9939;
	ld.shared.v2.f64 	{%fd9943, %fd9944}, [Bs+1360];
	fma.rn.f64 	%fd9945, %fd10542, %fd9943, %fd9942;
	ld.shared.v2.f64 	{%fd9946, %fd9947}, [Bs+1520];
	fma.rn.f64 	%fd9948, %fd10541, %fd9946, %fd9945;
	ld.shared.v2.f64 	{%fd9949, %fd9950}, [Bs+1680];
	fma.rn.f64 	%fd9951, %fd10540, %fd9949, %fd9948;
	ld.shared.v2.f64 	{%fd9952, %fd9953}, [Bs+1840];
	fma.rn.f64 	%fd9954, %fd10539, %fd9952, %fd9951;
	ld.shared.v2.f64 	{%fd9955, %fd9956}, [Bs+2000];
	fma.rn.f64 	%fd9957, %fd10538, %fd9955, %fd9954;
	ld.shared.v2.f64 	{%fd9958, %fd9959}, [Bs+2160];
	fma.rn.f64 	%fd9960, %fd10537, %fd9958, %fd9957;
	ld.shared.v2.f64 	{%fd9961, %fd9962}, [Bs+2320];
	fma.rn.f64 	%fd9963, %fd10536, %fd9961, %fd9960;
	ld.shared.v2.f64 	{%fd9964, %fd9965}, [Bs+2480];
	fma.rn.f64 	%fd9966, %fd10535, %fd9964, %fd9963;
	ld.shared.v2.f64 	{%fd9967, %fd9968}, [Bs+2640];
	fma.rn.f64 	%fd9969, %fd10534, %fd9967, %fd9966;
	ld.shared.v2.f64 	{%fd9970, %fd9971}, [Bs+2800];
	fma.rn.f64 	%fd9972, %fd10533, %fd9970, %fd9969;
	ld.shared.v2.f64 	{%fd9973, %fd9974}, [Bs+2960];
	fma.rn.f64 	%fd9975, %fd10532, %fd9973, %fd9972;
	ld.shared.v2.f64 	{%fd9976, %fd9977}, [Bs+3120];
	fma.rn.f64 	%fd9978, %fd10531, %fd9976, %fd9975;
	st.volatile.shared.f64 	[%r598+80], %fd9978;
	fma.rn.f64 	%fd9979, %fd10550, %fd9920, 0d0000000000000000;
	fma.rn.f64 	%fd9980, %fd10549, %fd9923, %fd9979;
	fma.rn.f64 	%fd9981, %fd10548, %fd9926, %fd9980;
	fma.rn.f64 	%fd9982, %fd10547, %fd9929, %fd9981;
	fma.rn.f64 	%fd9983, %fd10546, %fd9932, %fd9982;
	fma.rn.f64 	%fd9984, %fd10545, %fd9935, %fd9983;
	fma.rn.f64 	%fd9985, %fd10544, %fd9938, %fd9984;
	fma.rn.f64 	%fd9986, %fd10543, %fd9941, %fd9985;
	fma.rn.f64 	%fd9987, %fd10542, %fd9944, %fd9986;
	fma.rn.f64 	%fd9988, %fd10541, %fd9947, %fd9987;
	fma.rn.f64 	%fd9989, %fd10540, %fd9950, %fd9988;
	fma.rn.f64 	%fd9990, %fd10539, %fd9953, %fd9989;
	fma.rn.f64 	%fd9991, %fd10538, %fd9956, %fd9990;
	fma.rn.f64 	%fd9992, %fd10537, %fd9959, %fd9991;
	fma.rn.f64 	%fd9993, %fd10536, %fd9962, %fd9992;
	fma.rn.f64 	%fd9994, %fd10535, %fd9965, %fd9993;
	fma.rn.f64 	%fd9995, %fd10534, %fd9968, %fd9994;
	fma.rn.f64 	%fd9996, %fd10533, %fd9971, %fd9995;
	fma.rn.f64 	%fd9997, %fd10532, %fd9974, %fd9996;
	fma.rn.f64 	%fd9998, %fd10531, %fd9977, %fd9997;
	st.volatile.shared.f64 	[%r598+88], %fd9998;
	ld.shared.v2.f64 	{%fd9999, %fd10000}, [Bs+96];
	fma.rn.f64 	%fd10001, %fd10550, %fd9999, 0d0000000000000000;
	ld.shared.v2.f64 	{%fd10002, %fd10003}, [Bs+256];
	fma.rn.f64 	%fd10004, %fd10549, %fd10002, %fd10001;
	ld.shared.v2.f64 	{%fd10005, %fd10006}, [Bs+416];
	fma.rn.f64 	%fd10007, %fd10548, %fd10005, %fd10004;
	ld.shared.v2.f64 	{%fd10008, %fd10009}, [Bs+576];
	fma.rn.f64 	%fd10010, %fd10547, %fd10008, %fd10007;
	ld.shared.v2.f64 	{%fd10011, %fd10012}, [Bs+736];
	fma.rn.f64 	%fd10013, %fd10546, %fd10011, %fd10010;
	ld.shared.v2.f64 	{%fd10014, %fd10015}, [Bs+896];
	fma.rn.f64 	%fd10016, %fd10545, %fd10014, %fd10013;
	ld.shared.v2.f64 	{%fd10017, %fd10018}, [Bs+1056];
	fma.rn.f64 	%fd10019, %fd10544, %fd10017, %fd10016;
	ld.shared.v2.f64 	{%fd10020, %fd10021}, [Bs+1216];
	fma.rn.f64 	%fd10022, %fd10543, %fd10020, %fd10019;
	ld.shared.v2.f64 	{%fd10023, %fd10024}, [Bs+1376];
	fma.rn.f64 	%fd10025, %fd10542, %fd10023, %fd10022;
	ld.shared.v2.f64 	{%fd10026, %fd10027}, [Bs+1536];
	fma.rn.f64 	%fd10028, %fd10541, %fd10026, %fd10025;
	ld.shared.v2.f64 	{%fd10029, %fd10030}, [Bs+1696];
	fma.rn.f64 	%fd10031, %fd10540, %fd10029, %fd10028;
	ld.shared.v2.f64 	{%fd10032, %fd10033}, [Bs+1856];
	fma.rn.f64 	%fd10034, %fd10539, %fd10032, %fd10031;
	ld.shared.v2.f64 	{%fd10035, %fd10036}, [Bs+2016];
	fma.rn.f64 	%fd10037, %fd10538, %fd10035, %fd10034;
	ld.shared.v2.f64 	{%fd10038, %fd10039}, [Bs+2176];
	fma.rn.f64 	%fd10040, %fd10537, %fd10038, %fd10037;
	ld.shared.v2.f64 	{%fd10041, %fd10042}, [Bs+2336];
	fma.rn.f64 	%fd10043, %fd10536, %fd10041, %fd10040;
	ld.shared.v2.f64 	{%fd10044, %fd10045}, [Bs+2496];
	fma.rn.f64 	%fd10046, %fd10535, %fd10044, %fd10043;
	ld.shared.v2.f64 	{%fd10047, %fd10048}, [Bs+2656];
	fma.rn.f64 	%fd10049, %fd10534, %fd10047, %fd10046;
	ld.shared.v2.f64 	{%fd10050, %fd10051}, [Bs+2816];
	fma.rn.f64 	%fd10052, %fd10533, %fd10050, %fd10049;
	ld.shared.v2.f64 	{%fd10053, %fd10054}, [Bs+2976];
	fma.rn.f64 	%fd10055, %fd10532, %fd10053, %fd10052;
	ld.shared.v2.f64 	{%fd10056, %fd10057}, [Bs+3136];
	fma.rn.f64 	%fd10058, %fd10531, %fd10056, %fd10055;
	st.volatile.shared.f64 	[%r598+96], %fd10058;
	fma.rn.f64 	%fd10059, %fd10550, %fd10000, 0d0000000000000000;
	fma.rn.f64 	%fd10060, %fd10549, %fd10003, %fd10059;
	fma.rn.f64 	%fd10061, %fd10548, %fd10006, %fd10060;
	fma.rn.f64 	%fd10062, %fd10547, %fd10009, %fd10061;
	fma.rn.f64 	%fd10063, %fd10546, %fd10012, %fd10062;
	fma.rn.f64 	%fd10064, %fd10545, %fd10015, %fd10063;
	fma.rn.f64 	%fd10065, %fd10544, %fd10018, %fd10064;
	fma.rn.f64 	%fd10066, %fd10543, %fd10021, %fd10065;
	fma.rn.f64 	%fd10067, %fd10542, %fd10024, %fd10066;
	fma.rn.f64 	%fd10068, %fd10541, %fd10027, %fd10067;
	fma.rn.f64 	%fd10069, %fd10540, %fd10030, %fd10068;
	fma.rn.f64 	%fd10070, %fd10539, %fd10033, %fd10069;
	fma.rn.f64 	%fd10071, %fd10538, %fd10036, %fd10070;
	fma.rn.f64 	%fd10072, %fd10537, %fd10039, %fd10071;
	fma.rn.f64 	%fd10073, %fd10536, %fd10042, %fd10072;
	fma.rn.f64 	%fd10074, %fd10535, %fd10045, %fd10073;
	fma.rn.f64 	%fd10075, %fd10534, %fd10048, %fd10074;
	fma.rn.f64 	%fd10076, %fd10533, %fd10051, %fd10075;
	fma.rn.f64 	%fd10077, %fd10532, %fd10054, %fd10076;
	fma.rn.f64 	%fd10078, %fd10531, %fd10057, %fd10077;
	st.volatile.shared.f64 	[%r598+104], %fd10078;
	ld.shared.v2.f64 	{%fd10079, %fd10080}, [Bs+112];
	fma.rn.f64 	%fd10081, %fd10550, %fd10079, 0d0000000000000000;
	ld.shared.v2.f64 	{%fd10082, %fd10083}, [Bs+272];
	fma.rn.f64 	%fd10084, %fd10549, %fd10082, %fd10081;
	ld.shared.v2.f64 	{%fd10085, %fd10086}, [Bs+432];
	fma.rn.f64 	%fd10087, %fd10548, %fd10085, %fd10084;
	ld.shared.v2.f64 	{%fd10088, %fd10089}, [Bs+592];
	fma.rn.f64 	%fd10090, %fd10547, %fd10088, %fd10087;
	ld.shared.v2.f64 	{%fd10091, %fd10092}, [Bs+752];
	fma.rn.f64 	%fd10093, %fd10546, %fd10091, %fd10090;
	ld.shared.v2.f64 	{%fd10094, %fd10095}, [Bs+912];
	fma.rn.f64 	%fd10096, %fd10545, %fd10094, %fd10093;
	ld.shared.v2.f64 	{%fd10097, %fd10098}, [Bs+1072];
	fma.rn.f64 	%fd10099, %fd10544, %fd10097, %fd10096;
	ld.shared.v2.f64 	{%fd10100, %fd10101}, [Bs+1232];
	fma.rn.f64 	%fd10102, %fd10543, %fd10100, %fd10099;
	ld.shared.v2.f64 	{%fd10103, %fd10104}, [Bs+1392];
	fma.rn.f64 	%fd10105, %fd10542, %fd10103, %fd10102;
	ld.shared.v2.f64 	{%fd10106, %fd10107}, [Bs+1552];
	fma.rn.f64 	%fd10108, %fd10541, %fd10106, %fd10105;
	ld.shared.v2.f64 	{%fd10109, %fd10110}, [Bs+1712];
	fma.rn.f64 	%fd10111, %fd10540, %fd10109, %fd10108;
	ld.shared.v2.f64 	{%fd10112, %fd10113}, [Bs+1872];
	fma.rn.f64 	%fd10114, %fd10539, %fd10112, %fd10111;
	ld.shared.v2.f64 	{%fd10115, %fd10116}, [Bs+2032];
	fma.rn.f64 	%fd10117, %fd10538, %fd10115, %fd10114;
	ld.shared.v2.f64 	{%fd10118, %fd10119}, [Bs+2192];
	fma.rn.f64 	%fd10120, %fd10537, %fd10118, %fd10117;
	ld.shared.v2.f64 	{%fd10121, %fd10122}, [Bs+2352];
	fma.rn.f64 	%fd10123, %fd10536, %fd10121, %fd10120;
	ld.shared.v2.f64 	{%fd10124, %fd10125}, [Bs+2512];
	fma.rn.f64 	%fd10126, %fd10535, %fd10124, %fd10123;
	ld.shared.v2.f64 	{%fd10127, %fd10128}, [Bs+2672];
	fma.rn.f64 	%fd10129, %fd10534, %fd10127, %fd10126;
	ld.shared.v2.f64 	{%fd10130, %fd10131}, [Bs+2832];
	fma.rn.f64 	%fd10132, %fd10533, %fd10130, %fd10129;
	ld.shared.v2.f64 	{%fd10133, %fd10134}, [Bs+2992];
	fma.rn.f64 	%fd10135, %fd10532, %fd10133, %fd10132;
	ld.shared.v2.f64 	{%fd10136, %fd10137}, [Bs+3152];
	fma.rn.f64 	%fd10138, %fd10531, %fd10136, %fd10135;
	st.volatile.shared.f64 	[%r598+112], %fd10138;
	fma.rn.f64 	%fd10139, %fd10550, %fd10080, 0d0000000000000000;
	fma.rn.f64 	%fd10140, %fd10549, %fd10083, %fd10139;
	fma.rn.f64 	%fd10141, %fd10548, %fd10086, %fd10140;
	fma.rn.f64 	%fd10142, %fd10547, %fd10089, %fd10141;
	fma.rn.f64 	%fd10143, %fd10546, %fd10092, %fd10142;
	fma.rn.f64 	%fd10144, %fd10545, %fd10095, %fd10143;
	fma.rn.f64 	%fd10145, %fd10544, %fd10098, %fd10144;
	fma.rn.f64 	%fd10146, %fd10543, %fd10101, %fd10145;
	fma.rn.f64 	%fd10147, %fd10542, %fd10104, %fd10146;
	fma.rn.f64 	%fd10148, %fd10541, %fd10107, %fd10147;
	fma.rn.f64 	%fd10149, %fd10540, %fd10110, %fd10148;
	fma.rn.f64 	%fd10150, %fd10539, %fd10113, %fd10149;
	fma.rn.f64 	%fd10151, %fd10538, %fd10116, %fd10150;
	fma.rn.f64 	%fd10152, %fd10537, %fd10119, %fd10151;
	fma.rn.f64 	%fd10153, %fd10536, %fd10122, %fd10152;
	fma.rn.f64 	%fd10154, %fd10535, %fd10125, %fd10153;
	fma.rn.f64 	%fd10155, %fd10534, %fd10128, %fd10154;
	fma.rn.f64 	%fd10156, %fd10533, %fd10131, %fd10155;
	fma.rn.f64 	%fd10157, %fd10532, %fd10134, %fd10156;
	fma.rn.f64 	%fd10158, %fd10531, %fd10137, %fd10157;
	st.volatile.shared.f64 	[%r598+120], %fd10158;
	ld.shared.v2.f64 	{%fd10159, %fd10160}, [Bs+128];
	fma.rn.f64 	%fd10161, %fd10550, %fd10159, 0d0000000000000000;
	ld.shared.v2.f64 	{%fd10162, %fd10163}, [Bs+288];
	fma.rn.f64 	%fd10164, %fd10549, %fd10162, %fd10161;
	ld.shared.v2.f64 	{%fd10165, %fd10166}, [Bs+448];
	fma.rn.f64 	%fd10167, %fd10548, %fd10165, %fd10164;
	ld.shared.v2.f64 	{%fd10168, %fd10169}, [Bs+608];
	fma.rn.f64 	%fd10170, %fd10547, %fd10168, %fd10167;
	ld.shared.v2.f64 	{%fd10171, %fd10172}, [Bs+768];
	fma.rn.f64 	%fd10173, %fd10546, %fd10171, %fd10170;
	ld.shared.v2.f64 	{%fd10174, %fd10175}, [Bs+928];
	fma.rn.f64 	%fd10176, %fd10545, %fd10174, %fd10173;
	ld.shared.v2.f64 	{%fd10177, %fd10178}, [Bs+1088];
	fma.rn.f64 	%fd10179, %fd10544, %fd10177, %fd10176;
	ld.shared.v2.f64 	{%fd10180, %fd10181}, [Bs+1248];
	fma.rn.f64 	%fd10182, %fd10543, %fd10180, %fd10179;
	ld.shared.v2.f64 	{%fd10183, %fd10184}, [Bs+1408];
	fma.rn.f64 	%fd10185, %fd10542, %fd10183, %fd10182;
	ld.shared.v2.f64 	{%fd10186, %fd10187}, [Bs+1568];
	fma.rn.f64 	%fd10188, %fd10541, %fd10186, %fd10185;
	ld.shared.v2.f64 	{%fd10189, %fd10190}, [Bs+1728];
	fma.rn.f64 	%fd10191, %fd10540, %fd10189, %fd10188;
	ld.shared.v2.f64 	{%fd10192, %fd10193}, [Bs+1888];
	fma.rn.f64 	%fd10194, %fd10539, %fd10192, %fd10191;
	ld.shared.v2.f64 	{%fd10195, %fd10196}, [Bs+2048];
	fma.rn.f64 	%fd10197, %fd10538, %fd10195, %fd10194;
	ld.shared.v2.f64 	{%fd10198, %fd10199}, [Bs+2208];
	fma.rn.f64 	%fd10200, %fd10537, %fd10198, %fd10197;
	ld.shared.v2.f64 	{%fd10201, %fd10202}, [Bs+2368];
	fma.rn.f64 	%fd10203, %fd10536, %fd10201, %fd10200;
	ld.shared.v2.f64 	{%fd10204, %fd10205}, [Bs+2528];
	fma.rn.f64 	%fd10206, %fd10535, %fd10204, %fd10203;
	ld.shared.v2.f64 	{%fd10207, %fd10208}, [Bs+2688];
	fma.rn.f64 	%fd10209, %fd10534, %fd10207, %fd10206;
	ld.shared.v2.f64 	{%fd10210, %fd10211}, [Bs+2848];
	fma.rn.f64 	%fd10212, %fd10533, %fd10210, %fd10209;
	ld.shared.v2.f64 	{%fd10213, %fd10214}, [Bs+3008];
	fma.rn.f64 	%fd10215, %fd10532, %fd10213, %fd10212;
	ld.shared.v2.f64 	{%fd10216, %fd10217}, [Bs+3168];
	fma.rn.f64 	%fd10218, %fd10531, %fd10216, %fd10215;
	st.volatile.shared.f64 	[%r598+128], %fd10218;
	fma.rn.f64 	%fd10219, %fd10550, %fd10160, 0d0000000000000000;
	fma.rn.f64 	%fd10220, %fd10549, %fd10163, %fd10219;
	fma.rn.f64 	%fd10221, %fd10548, %fd10166, %fd10220;
	fma.rn.f64 	%fd10222, %fd10547, %fd10169, %fd10221;
	fma.rn.f64 	%fd10223, %fd10546, %fd10172, %fd10222;
	fma.rn.f64 	%fd10224, %fd10545, %fd10175, %fd10223;
	fma.rn.f64 	%fd10225, %fd10544, %fd10178, %fd10224;
	fma.rn.f64 	%fd10226, %fd10543, %fd10181, %fd10225;
	fma.rn.f64 	%fd10227, %fd10542, %fd10184, %fd10226;
	fma.rn.f64 	%fd10228, %fd10541, %fd10187, %fd10227;
	fma.rn.f64 	%fd10229, %fd10540, %fd10190, %fd10228;
	fma.rn.f64 	%fd10230, %fd10539, %fd10193, %fd10229;
	fma.rn.f64 	%fd10231, %fd10538, %fd10196, %fd10230;
	fma.rn.f64 	%fd10232, %fd10537, %fd10199, %fd10231;
	fma.rn.f64 	%fd10233, %fd10536, %fd10202, %fd10232;
	fma.rn.f64 	%fd10234, %fd10535, %fd10205, %fd10233;
	fma.rn.f64 	%fd10235, %fd10534, %fd10208, %fd10234;
	fma.rn.f64 	%fd10236, %fd10533, %fd10211, %fd10235;
	fma.rn.f64 	%fd10237, %fd10532, %fd10214, %fd10236;
	fma.rn.f64 	%fd10238, %fd10531, %fd10217, %fd10237;
	st.volatile.shared.f64 	[%r598+136], %fd10238;
	ld.shared.v2.f64 	{%fd10239, %fd10240}, [Bs+144];
	fma.rn.f64 	%fd10241, %fd10550, %fd10239, 0d0000000000000000;
	ld.shared.v2.f64 	{%fd10242, %fd10243}, [Bs+304];
	fma.rn.f64 	%fd10244, %fd10549, %fd10242, %fd10241;
	ld.shared.v2.f64 	{%fd10245, %fd10246}, [Bs+464];
	fma.rn.f64 	%fd10247, %fd10548, %fd10245, %fd10244;
	ld.shared.v2.f64 	{%fd10248, %fd10249}, [Bs+624];
	fma.rn.f64 	%fd10250, %fd10547, %fd10248, %fd10247;
	ld.shared.v2.f64 	{%fd10251, %fd10252}, [Bs+784];
	fma.rn.f64 	%fd10253, %fd10546, %fd10251, %fd10250;
	ld.shared.v2.f64 	{%fd10254, %fd10255}, [Bs+944];
	fma.rn.f64 	%fd10256, %fd10545, %fd10254, %fd10253;
	ld.shared.v2.f64 	{%fd10257, %fd10258}, [Bs+1104];
	fma.rn.f64 	%fd10259, %fd10544, %fd10257, %fd10256;
	ld.shared.v2.f64 	{%fd10260, %fd10261}, [Bs+1264];
	fma.rn.f64 	%fd10262, %fd10543, %fd10260, %fd10259;
	ld.shared.v2.f64 	{%fd10263, %fd10264}, [Bs+1424];
	fma.rn.f64 	%fd10265, %fd10542, %fd10263, %fd10262;
	ld.shared.v2.f64 	{%fd10266, %fd10267}, [Bs+1584];
	fma.rn.f64 	%fd10268, %fd10541, %fd10266, %fd10265;
	ld.shared.v2.f64 	{%fd10269, %fd10270}, [Bs+1744];
	fma.rn.f64 	%fd10271, %fd10540, %fd10269, %fd10268;
	ld.shared.v2.f64 	{%fd10272, %fd10273}, [Bs+1904];
	fma.rn.f64 	%fd10274, %fd10539, %fd10272, %fd10271;
	ld.shared.v2.f64 	{%fd10275, %fd10276}, [Bs+2064];
	fma.rn.f64 	%fd10277, %fd10538, %fd10275, %fd10274;
	ld.shared.v2.f64 	{%fd10278, %fd10279}, [Bs+2224];
	fma.rn.f64 	%fd10280, %fd10537, %fd10278, %fd10277;
	ld.shared.v2.f64 	{%fd10281, %fd10282}, [Bs+2384];
	fma.rn.f64 	%fd10283, %fd10536, %fd10281, %fd10280;
	ld.shared.v2.f64 	{%fd10284, %fd10285}, [Bs+2544];
	fma.rn.f64 	%fd10286, %fd10535, %fd10284, %fd10283;
	ld.shared.v2.f64 	{%fd10287, %fd10288}, [Bs+2704];
	fma.rn.f64 	%fd10289, %fd10534, %fd10287, %fd10286;
	ld.shared.v2.f64 	{%fd10290, %fd10291}, [Bs+2864];
	fma.rn.f64 	%fd10292, %fd10533, %fd10290, %fd10289;
	ld.shared.v2.f64 	{%fd10293, %fd10294}, [Bs+3024];
	fma.rn.f64 	%fd10295, %fd10532, %fd10293, %fd10292;
	ld.shared.v2.f64 	{%fd10296, %fd10297}, [Bs+3184];
	fma.rn.f64 	%fd10298, %fd10531, %fd10296, %fd10295;
	st.volatile.shared.f64 	[%r598+144], %fd10298;
	fma.rn.f64 	%fd10299, %fd10550, %fd10240, 0d0000000000000000;
	fma.rn.f64 	%fd10300, %fd10549, %fd10243, %fd10299;
	fma.rn.f64 	%fd10301, %fd10548, %fd10246, %fd10300;
	fma.rn.f64 	%fd10302, %fd10547, %fd10249, %fd10301;
	fma.rn.f64 	%fd10303, %fd10546, %fd10252, %fd10302;
	fma.rn.f64 	%fd10304, %fd10545, %fd10255, %fd10303;
	fma.rn.f64 	%fd10305, %fd10544, %fd10258, %fd10304;
	fma.rn.f64 	%fd10306, %fd10543, %fd10261, %fd10305;
	fma.rn.f64 	%fd10307, %fd10542, %fd10264, %fd10306;
	fma.rn.f64 	%fd10308, %fd10541, %fd10267, %fd10307;
	fma.rn.f64 	%fd10309, %fd10540, %fd10270, %fd10308;
	fma.rn.f64 	%fd10310, %fd10539, %fd10273, %fd10309;
	fma.rn.f64 	%fd10311, %fd10538, %fd10276, %fd10310;
	fma.rn.f64 	%fd10312, %fd10537, %fd10279, %fd10311;
	fma.rn.f64 	%fd10313, %fd10536, %fd10282, %fd10312;
	fma.rn.f64 	%fd10314, %fd10535, %fd10285, %fd10313;
	fma.rn.f64 	%fd10315, %fd10534, %fd10288, %fd10314;
	fma.rn.f64 	%fd10316, %fd10533, %fd10291, %fd10315;
	fma.rn.f64 	%fd10317, %fd10532, %fd10294, %fd10316;
	fma.rn.f64 	%fd10318, %fd10531, %fd10297, %fd10317;
	st.volatile.shared.f64 	[%r598+152], %fd10318;
$L__BB37_233:
	ld.param.u32 	%r731, [_Z21cu_mtxmq_integral_211PKdiS0_iPdiiddS0_PbS1_S1_iPlS0__param_6];
	mul.wide.s32 	%rd682, %r731, 4;
	mov.u64 	%rd683, count;
	add.s64 	%rd88, %rd683, %rd682;
	mov.u32 	%r32, %tid.x;
	setp.ne.s32 	%p124, %r32, 0;
	bar.sync 	0;
	bar.sync 	0;
	@%p124 bra 	$L__BB37_236;
	atom.global.add.u32 	%r599, [%rd88], 1;
$L__BB37_235:
	ld.volatile.global.u32 	%r600, [%rd88];
	setp.lt.s32 	%p125, %r600, 18;
	@%p125 bra 	$L__BB37_235;
$L__BB37_236:
	bar.sync 	0;
	@%p124 bra 	$L__BB37_239;
	ld.volatile.global.u32 	%r601, [%rd88];
	setp.ne.s32 	%p127, %r601, 12;
	@%p127 bra 	$L__BB37_239;
	mov.b32 	%r602, 0;
	st.volatile.global.u32 	[%rd88], %r602;
$L__BB37_239:
	bar.sync 	0;
$L__BB37_240:
	mov.u32 	%r33, %tid.x;
	mov.u32 	%r603, _ZZ21cu_mtxmq_integral_211PKdiS0_iPdiiddS0_PbS1_S1_iPlS0_E2Cs;
	mad.lo.s32 	%r604, %r33, 160, %r603;
	mad.lo.s32 	%r34, %r33, -152, %r604;
	setp.gt.u32 	%p128, %r33, 71;
	@%p128 bra 	$L__BB37_242;
	ld.param.u64 	%rd879, [_Z21cu_mtxmq_integral_211PKdiS0_iPdiiddS0_PbS1_S1_iPlS0__param_12];
	cvta.to.global.u64 	%rd684, %rd879;
	mov.u32 	%r605, %ctaid.x;
	mad.lo.s32 	%r606, %r605, 200, %r33;
	mad.lo.s32 	%r607, %r605, 3800, %r606;
	add.s32 	%r608, %r607, 2560;
	mul.wide.u32 	%rd685, %r608, 8;
	add.s64 	%rd686, %rd684, %rd685;
	ld.global.f64 	%fd10319, [%rd686];
	add.s32 	%r609, %r607, 2632;
	mul.wide.u32 	%rd687, %r609, 8;
	add.s64 	%rd688, %rd684, %rd687;
	ld.global.f64 	%fd10320, [%rd688];
	add.s32 	%r610, %r607, 2704;
	mul.wide.u32 	%rd689, %r610, 8;
	add.s64 	%rd690, %rd684, %rd689;
	ld.global.f64 	%fd10321, [%rd690];
	add.s32 	%r611, %r607, 2776;
	mul.wide.u32 	%rd691, %r611, 8;
	add.s64 	%rd692, %rd684, %rd691;
	ld.global.f64 	%fd10322, [%rd692];
	add.s32 	%r612, %r607, 2848;
	mul.wide.u32 	%rd693, %r612, 8;
	add.s64 	%rd694, %rd684, %rd693;
	ld.global.f64 	%fd10323, [%rd694];
	add.s32 	%r613, %r607, 2920;
	mul.wide.u32 	%rd695, %r613, 8;
	add.s64 	%rd696, %rd684, %rd695;
	ld.global.f64 	%fd10324, [%rd696];
	add.s32 	%r614, %r607, 2992;
	mul.wide.u32 	%rd697, %r614, 8;
	add.s64 	%rd698, %rd684, %rd697;
	ld.global.f64 	%fd10325, [%rd698];
	add.s32 	%r615, %r607, 3064;
	mul.wide.u32 	%rd699, %r615, 8;
	add.s64 	%rd700, %rd684, %rd699;
	ld.global.f64 	%fd10326, [%rd700];
	add.s32 	%r616, %r607, 3136;
	mul.wide.u32 	%rd701, %r616, 8;
	add.s64 	%rd702, %rd684, %rd701;
	ld.global.f64 	%fd10327, [%rd702];
	add.s32 	%r617, %r607, 3208;
	mul.wide.u32 	%rd703, %r617, 8;
	add.s64 	%rd704, %rd684, %rd703;
	ld.global.f64 	%fd10328, [%rd704];
	add.s32 	%r618, %r607, 3280;
	mul.wide.u32 	%rd705, %r618, 8;
	add.s64 	%rd706, %rd684, %rd705;
	ld.global.f64 	%fd10329, [%rd706];
	add.s32 	%r619, %r607, 3352;
	mul.wide.u32 	%rd707, %r619, 8;
	add.s64 	%rd708, %rd684, %rd707;
	ld.global.f64 	%fd10330, [%rd708];
	add.s32 	%r620, %r607, 3424;
	mul.wide.u32 	%rd709, %r620, 8;
	add.s64 	%rd710, %rd684, %rd709;
	ld.global.f64 	%fd10331, [%rd710];
	add.s32 	%r621, %r607, 3496;
	mul.wide.u32 	%rd711, %r621, 8;
	add.s64 	%rd712, %rd684, %rd711;
	ld.global.f64 	%fd10332, [%rd712];
	add.s32 	%r622, %r607, 3568;
	mul.wide.u32 	%rd713, %r622, 8;
	add.s64 	%rd714, %rd684, %rd713;
	ld.global.f64 	%fd10333, [%rd714];
	add.s32 	%r623, %r607, 3640;
	mul.wide.u32 	%rd715, %r623, 8;
	add.s64 	%rd716, %rd684, %rd715;
	ld.global.f64 	%fd10334, [%rd716];
	add.s32 	%r624, %r607, 3712;
	mul.wide.u32 	%rd717, %r624, 8;
	add.s64 	%rd718, %rd684, %rd717;
	ld.global.f64 	%fd10335, [%rd718];
	add.s32 	%r625, %r607, 3784;
	mul.wide.u32 	%rd719, %r625, 8;
	add.s64 	%rd720, %rd684, %rd719;
	ld.global.f64 	%fd10336, [%rd720];
	add.s32 	%r626, %r607, 3856;
	mul.wide.u32 	%rd721, %r626, 8;
	add.s64 	%rd722, %rd684, %rd721;
	ld.global.f64 	%fd10337, [%rd722];
	add.s32 	%r627, %r607, 3928;
	mul.wide.u32 	%rd723, %r627, 8;
	add.s64 	%rd724, %rd684, %rd723;
	ld.global.f64 	%fd10338, [%rd724];
	ld.volatile.shared.f64 	%fd10339, [%r34];
	shl.b32 	%r628, %r736, 3;
	mov.u32 	%r629, _ZZ21cu_mtxmq_integral_211PKdiS0_iPdiiddS0_PbS1_S1_iPlS0_E6mufacS;
	add.s32 	%r630, %r629, %r628;
	ld.volatile.shared.f64 	%fd10340, [%r630];
	fma.rn.f64 	%fd10341, %fd10339, %fd10340, %fd10319;
	st.volatile.shared.f64 	[%r34], %fd10341;
	ld.volatile.shared.f64 	%fd10342, [%r34+576];
	ld.volatile.shared.f64 	%fd10343, [%r630];
	fma.rn.f64 	%fd10344, %fd10342, %fd10343, %fd10320;
	st.volatile.shared.f64 	[%r34+576], %fd10344;
	ld.volatile.shared.f64 	%fd10345, [%r34+1152];
	ld.volatile.shared.f64 	%fd10346, [%r630];
	fma.rn.f64 	%fd10347, %fd10345, %fd10346, %fd10321;
	st.volatile.shared.f64 	[%r34+1152], %fd10347;
	ld.volatile.shared.f64 	%fd10348, [%r34+1728];
	ld.volatile.shared.f64 	%fd10349, [%r630];
	fma.rn.f64 	%fd10350, %fd10348, %fd10349, %fd10322;
	st.volatile.shared.f64 	[%r34+1728], %fd10350;
	ld.volatile.shared.f64 	%fd10351, [%r34+2304];
	ld.volatile.shared.f64 	%fd10352, [%r630];
	fma.rn.f64 	%fd10353, %fd10351, %fd10352, %fd10323;
	st.volatile.shared.f64 	[%r34+2304], %fd10353;
	ld.volatile.shared.f64 	%fd10354, [%r34+2880];
	ld.volatile.shared.f64 	%fd10355, [%r630];
	fma.rn.f64 	%fd10356, %fd10354, %fd10355, %fd10324;
	st.volatile.shared.f64 	[%r34+2880], %fd10356;
	ld.volatile.shared.f64 	%fd10357, [%r34+3456];
	ld.volatile.shared.f64 	%fd10358, [%r630];
	fma.rn.f64 	%fd10359, %fd10357, %fd10358, %fd10325;
	st.volatile.shared.f64 	[%r34+3456], %fd10359;
	ld.volatile.shared.f64 	%fd10360, [%r34+4032];
	ld.volatile.shared.f64 	%fd10361, [%r630];
	fma.rn.f64 	%fd10362, %fd10360, %fd10361, %fd10326;
	st.volatile.shared.f64 	[%r34+4032], %fd10362;
	ld.volatile.shared.f64 	%fd10363, [%r34+4608];
	ld.volatile.shared.f64 	%fd10364, [%r630];
	fma.rn.f64 	%fd10365, %fd10363, %fd10364, %fd10327;
	st.volatile.shared.f64 	[%r34+4608], %fd10365;
	ld.volatile.shared.f64 	%fd10366, [%r34+5184];
	ld.volatile.shared.f64 	%fd10367, [%r630];
	fma.rn.f64 	%fd10368, %fd10366, %fd10367, %fd10328;
	st.volatile.shared.f64 	[%r34+5184], %fd10368;
	ld.volatile.shared.f64 	%fd10369, [%r34+5760];
	ld.volatile.shared.f64 	%fd10370, [%r630];
	fma.rn.f64 	%fd10371, %fd10369, %fd10370, %fd10329;
	st.volatile.shared.f64 	[%r34+5760], %fd10371;
	ld.volatile.shared.f64 	%fd10372, [%r34+6336];
	ld.volatile.shared.f64 	%fd10373, [%r630];
	fma.rn.f64 	%fd10374, %fd10372, %fd10373, %fd10330;
	st.volatile.shared.f64 	[%r34+6336], %fd10374;
	ld.volatile.shared.f64 	%fd10375, [%r34+6912];
	ld.volatile.shared.f64 	%fd10376, [%r630];
	fma.rn.f64 	%fd10377, %fd10375, %fd10376, %fd10331;
	st.volatile.shared.f64 	[%r34+6912], %fd10377;
	ld.volatile.shared.f64 	%fd10378, [%r34+7488];
	ld.volatile.shared.f64 	%fd10379, [%r630];
	fma.rn.f64 	%fd10380, %fd10378, %fd10379, %fd10332;
	st.volatile.shared.f64 	[%r34+7488], %fd10380;
	ld.volatile.shared.f64 	%fd10381, [%r34+8064];
	ld.volatile.shared.f64 	%fd10382, [%r630];
	fma.rn.f64 	%fd10383, %fd10381, %fd10382, %fd10333;
	st.volatile.shared.f64 	[%r34+8064], %fd10383;
	ld.volatile.shared.f64 	%fd10384, [%r34+8640];
	ld.volatile.shared.f64 	%fd10385, [%r630];
	fma.rn.f64 	%fd10386, %fd10384, %fd10385, %fd10334;
	st.volatile.shared.f64 	[%r34+8640], %fd10386;
	ld.volatile.shared.f64 	%fd10387, [%r34+9216];
	ld.volatile.shared.f64 	%fd10388, [%r630];
	fma.rn.f64 	%fd10389, %fd10387, %fd10388, %fd10335;
	st.volatile.shared.f64 	[%r34+9216], %fd10389;
	ld.volatile.shared.f64 	%fd10390, [%r34+9792];
	ld.volatile.shared.f64 	%fd10391, [%r630];
	fma.rn.f64 	%fd10392, %fd10390, %fd10391, %fd10336;
	st.volatile.shared.f64 	[%r34+9792], %fd10392;
	ld.volatile.shared.f64 	%fd10393, [%r34+10368];
	ld.volatile.shared.f64 	%fd10394, [%r630];
	fma.rn.f64 	%fd10395, %fd10393, %fd10394, %fd10337;
	st.volatile.shared.f64 	[%r34+10368], %fd10395;
	ld.volatile.shared.f64 	%fd10396, [%r34+10944];
	ld.volatile.shared.f64 	%fd10397, [%r630];
	fma.rn.f64 	%fd10398, %fd10396, %fd10397, %fd10338;
	st.volatile.shared.f64 	[%r34+10944], %fd10398;
$L__BB37_242:
	ld.param.u64 	%rd880, [_Z21cu_mtxmq_integral_211PKdiS0_iPdiiddS0_PbS1_S1_iPlS0__param_12];
	setp.gt.u32 	%p129, %r33, 927;
	bar.sync 	0;
	ld.volatile.shared.f64 	%fd10399, [%r34];
	cvta.to.global.u64 	%rd725, %rd880;
	mov.u32 	%r631, %ctaid.x;
	mad.lo.s32 	%r632, %r631, 200, %r33;
	mad.lo.s32 	%r633, %r631, 3800, %r632;
	add.s32 	%r634, %r633, 2560;
	mul.wide.u32 	%rd726, %r634, 8;
	add.s64 	%rd727, %rd725, %rd726;
	st.global.f64 	[%rd727], %fd10399;
	ld.volatile.shared.f64 	%fd10400, [%r34+1024];
	add.s32 	%r635, %r633, 2688;
	mul.wide.u32 	%rd728, %r635, 8;
	add.s64 	%rd729, %rd725, %rd728;
	st.global.f64 	[%rd729], %fd10400;
	ld.volatile.shared.f64 	%fd10401, [%r34+2048];
	add.s32 	%r636, %r633, 2816;
	mul.wide.u32 	%rd730, %r636, 8;
	add.s64 	%rd731, %rd725, %rd730;
	st.global.f64 	[%rd731], %fd10401;
	ld.volatile.shared.f64 	%fd10402, [%r34+3072];
	add.s32 	%r637, %r633, 2944;
	mul.wide.u32 	%rd732, %r637, 8;
	add.s64 	%rd733, %rd725, %rd732;
	st.global.f64 	[%rd733], %fd10402;
	@%p129 bra 	$L__BB37_244;
	ld.param.u64 	%rd881, [_Z21cu_mtxmq_integral_211PKdiS0_iPdiiddS0_PbS1_S1_iPlS0__param_12];
	ld.volatile.shared.f64 	%fd10403, [%r34+4096];
	cvta.to.global.u64 	%rd734, %rd881;
	mov.u32 	%r638, %ctaid.x;
	mad.lo.s32 	%r639, %r638, 200, %r33;
	mad.lo.s32 	%r640, %r638, 3800, %r639;
	add.s32 	%r641, %r640, 3072;
	mul.wide.u32 	%rd735, %r641, 8;
	add.s64 	%rd736, %rd734, %rd735;
	st.global.f64 	[%rd736], %fd10403;
$L__BB37_244:
	setp.gt.u32 	%p130, %r33, 799;
	@%p130 bra 	$L__BB37_246;
	ld.param.u64 	%rd882, [_Z21cu_mtxmq_integral_211PKdiS0_iPdiiddS0_PbS1_S1_iPlS0__param_12];
	ld.volatile.shared.f64 	%fd10404, [%r34+5120];
	cvta.to.global.u64 	%rd737, %rd882;
	mov.u32 	%r642, %ctaid.x;
	mad.lo.s32 	%r643, %r642, 200, %r33;
	mad.lo.s32 	%r644, %r642, 3800, %r643;
	add.s32 	%r645, %r644, 3200;
	mul.wide.u32 	%rd738, %r645, 8;
	add.s64 	%rd739, %rd737, %rd738;
	st.global.f64 	[%rd739], %fd10404;
$L__BB37_246:
	setp.gt.u32 	%p131, %r33, 671;
	@%p131 bra 	$L__BB37_248;
	ld.param.u64 	%rd883, [_Z21cu_mtxmq_integral_211PKdiS0_iPdiiddS0_PbS1_S1_iPlS0__param_12];
	ld.volatile.shared.f64 	%fd10405, [%r34+6144];
	cvta.to.global.u64 	%rd740, %rd883;
	mov.u32 	%r646, %ctaid.x;
	mad.lo.s32 	%r647, %r646, 200, %r33;
	mad.lo.s32 	%r648, %r646, 3800, %r647;
	add.s32 	%r649, %r648, 3328;
	mul.wide.u32 	%rd741, %r649, 8;
	add.s64 	%rd742, %rd740, %rd741;
	st.global.f64 	[%rd742], %fd10405;
$L__BB37_248:
	setp.gt.u32 	%p132, %r33, 543;
	@%p132 bra 	$L__BB37_250;
	ld.param.u64 	%rd884, [_Z21cu_mtxmq_integral_211PKdiS0_iPdiiddS0_PbS1_S1_iPlS0__param_12];
	ld.volatile.shared.f64 	%fd10406, [%r34+7168];
	cvta.to.global.u64 	%rd743, %rd884;
	mov.u32 	%r650, %ctaid.x;
	mad.lo.s32 	%r651, %r650, 200, %r33;
	mad.lo.s32 	%r652, %r650, 3800, %r651;
	add.s32 	%r653, %r652, 3456;
	mul.wide.u32 	%rd744, %r653, 8;
	add.s64 	%rd745, %rd743, %rd744;
	st.global.f64 	[%rd745], %fd10406;
$L__BB37_250:
	setp.gt.u32 	%p133, %r33, 415;
	@%p133 bra 	$L__BB37_252;
	ld.param.u64 	%rd885, [_Z21cu_mtxmq_integral_211PKdiS0_iPdiiddS0_PbS1_S1_iPlS0__param_12];
	ld.volatile.shared.f64 	%fd10407, [%r34+8192];
	cvta.to.global.u64 	%rd746, %rd885;
	mov.u32 	%r654, %ctaid.x;
	mad.lo.s32 	%r655, %r654, 200, %r33;
	mad.lo.s32 	%r656, %r654, 3800, %r655;
	add.s32 	%r657, %r656, 3584;
	mul.wide.u32 	%rd747, %r657, 8;
	add.s64 	%rd748, %rd746, %rd747;
	st.global.f64 	[%rd748], %fd10407;
$L__BB37_252:
	setp.gt.u32 	%p134, %r33, 287;
	@%p134 bra 	$L__BB37_254;
	ld.param.u64 	%rd886, [_Z21cu_mtxmq_integral_211PKdiS0_iPdiiddS0_PbS1_S1_iPlS0__param_12];
	ld.volatile.shared.f64 	%fd10408, [%r34+9216];
	cvta.to.global.u64 	%rd749, %rd886;
	mov.u32 	%r658, %ctaid.x;
	mad.lo.s32 	%r659, %r658, 200, %r33;
	mad.lo.s32 	%r660, %r658, 3800, %r659;
	add.s32 	%r661, %r660, 3712;
	mul.wide.u32 	%rd750, %r661, 8;
	add.s64 	%rd751, %rd749, %rd750;
	st.global.f64 	[%rd751], %fd10408;
$L__BB37_254:
	setp.gt.u32 	%p135, %r33, 159;
	@%p135 bra 	$L__BB37_256;
	ld.param.u64 	%rd887, [_Z21cu_mtxmq_integral_211PKdiS0_iPdiiddS0_PbS1_S1_iPlS0__param_12];
	ld.volatile.shared.f64 	%fd10409, [%r34+10240];
	cvta.to.global.u64 	%rd752, %rd887;
	mov.u32 	%r662, %ctaid.x;
	mad.lo.s32 	%r663, %r662, 200, %r33;
	mad.lo.s32 	%r664, %r662, 3800, %r663;
	add.s32 	%r665, %r664, 3840;
	mul.wide.u32 	%rd753, %r665, 8;
	add.s64 	%rd754, %rd752, %rd753;
	st.global.f64 	[%rd754], %fd10409;
$L__BB37_256:
	setp.gt.u32 	%p136, %r33, 31;
	@%p136 bra 	$L__BB37_258;
	ld.param.u64 	%rd888, [_Z21cu_mtxmq_integral_211PKdiS0_iPdiiddS0_PbS1_S1_iPlS0__param_12];
	ld.volatile.shared.f64 	%fd10410, [%r34+11264];
	cvta.to.global.u64 	%rd755, %rd888;
	mov.u32 	%r666, %ctaid.x;
	mad.lo.s32 	%r667, %r666, 200, %r33;
	mad.lo.s32 	%r668, %r666, 3800, %r667;
	add.s32 	%r669, %r668, 3968;
	mul.wide.u32 	%rd756, %r669, 8;
	add.s64 	%rd757, %rd755, %rd756;
	st.global.f64 	[%rd757], %fd10410;
$L__BB37_258:
	bar.sync 	0;
$L__BB37_259:
	ld.param.u32 	%r735, [_Z21cu_mtxmq_integral_211PKdiS0_iPdiiddS0_PbS1_S1_iPlS0__param_13];
	add.s32 	%r736, %r736, 1;
	setp.eq.s32 	%p137, %r736, %r735;
	@%p137 bra 	$L__BB37_260;
	bra.uni 	$L__BB37_14;
$L__BB37_260:
	ld.param.u64 	%rd889, [_Z21cu_mtxmq_integral_211PKdiS0_iPdiiddS0_PbS1_S1_iPlS0__param_12];
	mov.u32 	%r670, %ctaid.x;
	mov.u32 	%r671, %tid.x;
	mad.lo.s32 	%r672, %r670, 4000, %r671;
	shl.b32 	%r673, %r671, 3;
	mov.u32 	%r674, _ZZ21cu_mtxmq_integral_211PKdiS0_iPdiiddS0_PbS1_S1_iPlS0_E7resultS;
	add.s32 	%r675, %r674, %r673;
	ld.shared.f64 	%fd10411, [%r675];
	cvta.to.global.u64 	%rd758, %rd889;
	mul.wide.u32 	%rd759, %r672, 8;
	add.s64 	%rd760, %rd758, %rd759;
	st.global.f64 	[%rd760], %fd10411;
	ld.shared.f64 	%fd10412, [%r675+1024];
	add.s32 	%r676, %r672, 128;
	mul.wide.u32 	%rd761, %r676, 8;
	add.s64 	%rd762, %rd758, %rd761;
	st.global.f64 	[%rd762], %fd10412;
	ld.shared.f64 	%fd10413, [%r675+2048];
	add.s32 	%r677, %r672, 256;
	mul.wide.u32 	%rd763, %r677, 8;
	add.s64 	%rd764, %rd758, %rd763;
	st.global.f64 	[%rd764], %fd10413;
	ld.shared.f64 	%fd10414, [%r675+3072];
	add.s32 	%r678, %r672, 384;
	mul.wide.u32 	%rd765, %r678, 8;
	add.s64 	%rd766, %rd758, %rd765;
	st.global.f64 	[%rd766], %fd10414;
	ld.shared.f64 	%fd10415, [%r675+4096];
	add.s32 	%r679, %r672, 512;
	mul.wide.u32 	%rd767, %r679, 8;
	add.s64 	%rd768, %rd758, %rd767;
	st.global.f64 	[%rd768], %fd10415;
	ld.shared.f64 	%fd10416, [%r675+5120];
	add.s32 	%r680, %r672, 640;
	mul.wide.u32 	%rd769, %r680, 8;
	add.s64 	%rd770, %rd758, %rd769;
	st.global.f64 	[%rd770], %fd10416;
	ld.shared.f64 	%fd10417, [%r675+6144];
	add.s32 	%r681, %r672, 768;
	mul.wide.u32 	%rd771, %r681, 8;
	add.s64 	%rd772, %rd758, %rd771;
	st.global.f64 	[%rd772], %fd10417;
	ld.shared.f64 	%fd10418, [%r675+7168];
	add.s32 	%r682, %r672, 896;
	mul.wide.u32 	%rd773, %r682, 8;
	add.s64 	%rd774, %rd758, %rd773;
	st.global.f64 	[%rd774], %fd10418;
	ld.shared.f64 	%fd10419, [%r675+8192];
	add.s32 	%r683, %r672, 1024;
	mul.wide.u32 	%rd775, %r683, 8;
	add.s64 	%rd776, %rd758, %rd775;
	st.global.f64 	[%rd776], %fd10419;
	ld.shared.f64 	%fd10420, [%r675+9216];
	add.s32 	%r684, %r672, 1152;
	mul.wide.u32 	%rd777, %r684, 8;
	add.s64 	%rd778, %rd758, %rd777;
	st.global.f64 	[%rd778], %fd10420;
	ld.shared.f64 	%fd10421, [%r675+10240];
	add.s32 	%r685, %r672, 1280;
	mul.wide.u32 	%rd779, %r685, 8;
	add.s64 	%rd780, %rd758, %rd779;
	st.global.f64 	[%rd780], %fd10421;
	ld.shared.f64 	%fd10422, [%r675+11264];
	add.s32 	%r686, %r672, 1408;
	mul.wide.u32 	%rd781, %r686, 8;
	add.s64 	%rd782, %rd758, %rd781;
	st.global.f64 	[%rd782], %fd10422;
	ld.shared.f64 	%fd10423, [%r675+12288];
	add.s32 	%r687, %r672, 1536;
	mul.wide.u32 	%rd783, %r687, 8;
	add.s64 	%rd784, %rd758, %rd783;
	st.global.f64 	[%rd784], %fd10423;
	ld.shared.f64 	%fd10424, [%r675+13312];
	add.s32 	%r688, %r672, 1664;
	mul.wide.u32 	%rd785, %r688, 8;
	add.s64 	%rd786, %rd758, %rd785;
	st.global.f64 	[%rd786], %fd10424;
	ld.shared.f64 	%fd10425, [%r675+14336];
	add.s32 	%r689, %r672, 1792;
	mul.wide.u32 	%rd787, %r689, 8;
	add.s64 	%rd788, %rd758, %rd787;
	st.global.f64 	[%rd788], %fd10425;
	ld.shared.f64 	%fd10426, [%r675+15360];
	add.s32 	%r690, %r672, 1920;
	mul.wide.u32 	%rd789, %r690, 8;
	add.s64 	%rd790, %rd758, %rd789;
	st.global.f64 	[%rd790], %fd10426;
	ld.shared.f64 	%fd10427, [%r675+16384];
	add.s32 	%r691, %r672, 2048;
	mul.wide.u32 	%rd791, %r691, 8;
	add.s64 	%rd792, %rd758, %rd791;
	st.global.f64 	[%rd792], %fd10427;
	ld.shared.f64 	%fd10428, [%r675+17408];
	add.s32 	%r692, %r672, 2176;
	mul.wide.u32 	%rd793, %r692, 8;
	add.s64 	%rd794, %rd758, %rd793;
	st.global.f64 	[%rd794], %fd10428;
	ld.shared.f64 	%fd10429, [%r675+18432];
	add.s32 	%r693, %r672, 2304;
	mul.wide.u32 	%rd795, %r693, 8;
	add.s64 	%rd796, %rd758, %rd795;
	st.global.f64 	[%rd796], %fd10429;
	ld.shared.f64 	%fd10430, [%r675+19456];
	add.s32 	%r694, %r672, 2432;
	mul.wide.u32 	%rd797, %r694, 8;
	add.s64 	%rd798, %rd758, %rd797;
	st.global.f64 	[%rd798], %fd10430;
	bar.sync 	0;
	ret;

}
	// .globl	_Z21cu_mtxmq_integral_110PKdiS0_iPdiiddS0_PbS1_S1_iPlS0_
.visible .entry _Z21cu_mtxmq_integral_110PKdiS0_iPdiiddS0_PbS1_S1_iPlS0_(
	.param .u64 .ptr .align 1 _Z21cu_mtxmq_integral_110PKdiS0_iPdiiddS0_PbS1_S1_iPlS0__param_0,
	.param .u32 _Z21cu_mtxmq_integral_110PKdiS0_iPdiiddS0_PbS1_S1_iPlS0__param_1,
	.param .u64 .ptr .align 1 _Z21cu_mtxmq_integral_110PKdiS0_iPdiiddS0_PbS1_S1_iPlS0__param_2,
	.param .u32 _Z21cu_mtxmq_integral_110PKdiS0_iPdiiddS0_PbS1_S1_iPlS0__param_3,
	.param .u64 .ptr .align 1 _Z21cu_mtxmq_integral_110PKdiS0_iPdiiddS0_PbS1_S1_iPlS0__param_4,
	.param .u32 _Z21cu_mtxmq_integral_110PKdiS0_iPdiiddS0_PbS1_S1_iPlS0__param_5,
	.param .u32 _Z21cu_mtxmq_integral_110PKdiS0_iPdiiddS0_PbS1_S1_iPlS0__param_6,
	.param .f64 _Z21cu_mtxmq_integral_110PKdiS0_iPdiiddS0_PbS1_S1_iPlS0__param_7,
	.param .f64 _Z21cu_mtxmq_integral_110PKdiS0_iPdiiddS0_PbS1_S1_iPlS0__param_8,
	.param .u64 .ptr .align 1 _Z21cu_mtxmq_integral_110PKdiS0_iPdiiddS0_PbS1_S1_iPlS0__param_9,
	.param .u64 .ptr .align 1 _Z21cu_mtxmq_integral_110PKdiS0_iPdiiddS0_PbS1_S1_iPlS0__param_10,
	.param .u64 .ptr .align 1 _Z21cu_mtxmq_integral_110PKdiS0_iPdiiddS0_PbS1_S1_iPlS0__param_11,
	.param .u64 .ptr .align 1 _Z21cu_mtxmq_integral_110PKdiS0_iPdiiddS0_PbS1_S1_iPlS0__param_12,
	.param .u32 _Z21cu_mtxmq_integral_110PKdiS0_iPdiiddS0_PbS1_S1_iPlS0__param_13,
	.param .u64 .ptr .align 1 _Z21cu_mtxmq_integral_110PKdiS0_iPdiiddS0_PbS1_S1_iPlS0__param_14,
	.param .u64 .ptr .align 1 _Z21cu_mtxmq_integral_110PKdiS0_iPdiiddS0_PbS1_S1_iPlS0__param_15
)
{
	.reg .pred 	%p<69>;
	.reg .b16 	%rs<3>;
	.reg .b32 	%r<468>;
	.reg .b64 	%rd<83>;
	.reg .b64 	%fd<1144>;
	// demoted variable
	.shared .align 8 .b8 _ZZ21cu_mtxmq_integral_110PKdiS0_iPdiiddS0_PbS1_S1_iPlS0_E2Cs[8192];
	// demoted variable
	.shared .align 8 .b8 _ZZ21cu_mtxmq_integral_110PKdiS0_iPdiiddS0_PbS1_S1_iPlS0_E7resultS[8192];
	// demoted variable
	.shared .align 1 .b8 _ZZ21cu_mtxmq_integral_110PKdiS0_iPdiiddS0_PbS1_S1_iPlS0_E5doitS[128];
	// demoted variable
	.shared .align 8 .b8 _ZZ21cu_mtxmq_integral_110PKdiS0_iPdiiddS0_PbS1_S1_iPlS0_E6mufacS[1024];
	// demoted variable
	.shared .align 8 .b8 _ZZ21cu_mtxmq_integral_110PKdiS0_iPdiiddS0_PbS1_S1_iPlS0_E2As[8192];
	// demoted variable
	.shared .align 4 .b8 _ZZ21cu_mtxmq_integral_110PKdiS0_iPdiiddS0_PbS1_S1_iPlS0_E5trank[2048];
	ld.param.u64 	%rd5, [_Z21cu_mtxmq_integral_110PKdiS0_iPdiiddS0_PbS1_S1_iPlS0__param_0];
	ld.param.u32 	%r73, [_Z21cu_mtxmq_integral_110PKdiS0_iPdiiddS0_PbS1_S1_iPlS0__param_1];
	ld.param.u64 	%rd8, [_Z21cu_mtxmq_integral_110PKdiS0_iPdiiddS0_PbS1_S1_iPlS0__param_10];
	ld.param.u64 	%rd9, [_Z21cu_mtxmq_integral_110PKdiS0_iPdiiddS0_PbS1_S1_iPlS0__param_11];
	ld.param.u32 	%r75, [_Z21cu_mtxmq_integral_110PKdiS0_iPdiiddS0_PbS1_S1_iPlS0__param_13];
	ld.param.u64 	%rd11, [_Z21cu_mtxmq_integral_110PKdiS0_iPdiiddS0_PbS1_S1_iPlS0__param_14];
	mov.u32 	%r1, %tid.x;
	setp.ge.u32 	%p2, %r1, %r75;
	@%p2 bra 	$L__BB38_2;
	cvta.to.global.u64 	%rd13, %rd8;
	cvt.u64.u32 	%rd14, %r1;
	add.s64 	%rd15, %rd13, %rd14;
	ld.global.u8 	%rs1, [%rd15];
	mov.u32 	%r76, _ZZ21cu_mtxmq_integral_110PKdiS0_iPdiiddS0_PbS1_S1_iPlS0_E5doitS;
	add.s32 	%r77, %r76, %r1;
	st.shared.u8 	[%r77], %rs1;
$L__BB38_2:
	setp.ge.u32 	%p3, %r1, %r75;
	bar.sync 	0;
	@%p3 bra 	$L__BB38_4;
	cvta.to.global.u64 	%rd16, %rd9;
	mul.wide.u32 	%rd17, %r1, 8;
	add.s64 	%rd18, %rd16, %rd17;
	ld.global.f64 	%fd151, [%rd18];
	shl.b32 	%r78, %r1, 3;
	mov.u32 	%r79, _ZZ21cu_mtxmq_integral_110PKdiS0_iPdiiddS0_PbS1_S1_iPlS0_E6mufacS;
	add.s32 	%r80, %r79, %r78;
	st.shared.f64 	[%r80], %fd151;
$L__BB38_4:
	bar.sync 	0;
	mul.lo.s32 	%r2, %r75, 3;
	setp.ge.s32 	%p4, %r1, %r2;
	cvta.to.global.u64 	%rd19, %rd11;
	mul.wide.u32 	%rd20, %r1, 8;
	add.s64 	%rd1, %rd19, %rd20;
	shl.b32 	%r81, %r1, 2;
	mov.u32 	%r82, _ZZ21cu_mtxmq_integral_110PKdiS0_iPdiiddS0_PbS1_S1_iPlS0_E5trank;
	add.s32 	%r3, %r82, %r81;
	@%p4 bra 	$L__BB38_6;
	ld.global.u64 	%rd21, [%rd1];
	st.shared.u32 	[%r3], %rd21;
$L__BB38_6:
	add.s32 	%r83, %r1, 128;
	setp.ge.s32 	%p5, %r83, %r2;
	@%p5 bra 	$L__BB38_8;
	ld.global.u64 	%rd22, [%rd1+1024];
	st.shared.u32 	[%r3+512], %rd22;
$L__BB38_8:
	add.s32 	%r84, %r1, 256;
	setp.ge.s32 	%p6, %r84, %r2;
	@%p6 bra 	$L__BB38_10;
	ld.global.u64 	%rd23, [%rd1+2048];
	st.shared.u32 	[%r3+1024], %rd23;
$L__BB38_10:
	add.s32 	%r85, %r1, 384;
	setp.ge.s32 	%p7, %r85, %r2;
	@%p7 bra 	$L__BB38_12;
	ld.global.u64 	%rd24, [%rd1+3072];
	st.shared.u32 	[%r3+1536], %rd24;
$L__BB38_12:
	bar.sync 	0;
	cvta.to.global.u64 	%rd25, %rd5;
	add.s64 	%rd27, %rd25, %rd20;
	ld.global.f64 	%fd152, [%rd27];
	shl.b32 	%r86, %r1, 3;
	mov.u32 	%r87, _ZZ21cu_mtxmq_integral_110PKdiS0_iPdiiddS0_PbS1_S1_iPlS0_E2As;
	add.s32 	%r4, %r87, %r86;
	st.shared.f64 	[%r4], %fd152;
	ld.global.f64 	%fd153, [%rd27+1024];
	st.shared.f64 	[%r4+1024], %fd153;
	ld.global.f64 	%fd154, [%rd27+2048];
	st.shared.f64 	[%r4+2048], %fd154;
	ld.global.f64 	%fd155, [%rd27+3072];
	st.shared.f64 	[%r4+3072], %fd155;
	ld.global.f64 	%fd156, [%rd27+4096];
	st.shared.f64 	[%r4+4096], %fd156;
	ld.global.f64 	%fd157, [%rd27+5120];
	st.shared.f64 	[%r4+5120], %fd157;
	ld.global.f64 	%fd158, [%rd27+6144];
	st.shared.f64 	[%r4+6144], %fd158;
	ld.global.f64 	%fd159, [%rd27+7168];
	st.shared.f64 	[%r4+7168], %fd159;
	bar.sync 	0;
	mov.u32 	%r88, _ZZ21cu_mtxmq_integral_110PKdiS0_iPdiiddS0_PbS1_S1_iPlS0_E7resultS;
	add.s32 	%r5, %r88, %r86;
	mov.b64 	%rd28, 0;
	st.shared.u64 	[%r5], %rd28;
	st.shared.u64 	[%r5+1024], %rd28;
	st.shared.u64 	[%r5+2048], %rd28;
	st.shared.u64 	[%r5+3072], %rd28;
	st.shared.u64 	[%r5+4096], %rd28;
	st.shared.u64 	[%r5+5120], %rd28;
	st.shared.u64 	[%r5+6144], %rd28;
	st.shared.u64 	[%r5+7168], %rd28;
	bar.sync 	0;
	setp.lt.s32 	%p8, %r75, 1;
	@%p8 bra 	$L__BB38_106;
	ld.param.u32 	%r442, [_Z21cu_mtxmq_integral_110PKdiS0_iPdiiddS0_PbS1_S1_iPlS0__param_3];
	setp.lt.u32 	%p9, %r1, %r73;
	setp.gt.s32 	%p10, %r442, 0;
	and.pred  	%p1, %p9, %p10;
	mul.lo.s32 	%r6, %r442, %r1;
	add.s32 	%r7, %r442, -1;
	and.b32  	%r8, %r442, 3;
	shl.b32 	%r90, %r73, 3;
	add.s32 	%r9, %r4, %r90;
	add.s32 	%r10, %r9, %r90;
	add.s32 	%r11, %r10, %r90;
	add.s32 	%r12, %r11, %r90;
	add.s32 	%r13, %r12, %r90;
	add.s32 	%r14, %r13, %r90;
	add.s32 	%r15, %r14, %r90;
	add.s32 	%r16, %r15, %r90;
	and.b32  	%r17, %r442, 2147483644;
	and.b32  	%r18, %r442, 1;
	mov.u32 	%r92, _ZZ21cu_mtxmq_integral_110PKdiS0_iPdiiddS0_PbS1_S1_iPlS0_E2Cs;
	add.s32 	%r19, %r92, %r86;
	add.s32 	%r20, %r19, %r90;
	add.s32 	%r21, %r20, %r90;
	add.s32 	%r22, %r21, %r90;
	add.s32 	%r23, %r22, %r90;
	add.s32 	%r24, %r23, %r90;
	add.s32 	%r25, %r24, %r90;
	add.s32 	%r26, %r25, %r90;
	add.s32 	%r27, %r26, %r90;
	add.s32 	%r28, %r27, %r90;
	shl.b32 	%r29, %r442, 3;
	mov.b32 	%r447, 0;
	not.pred 	%p16, %p1;
$L__BB38_14:
	shl.b32 	%r93, %r447, 3;
	mov.u32 	%r94, _ZZ21cu_mtxmq_integral_110PKdiS0_iPdiiddS0_PbS1_S1_iPlS0_E6mufacS;
	add.s32 	%r95, %r94, %r93;
	ld.shared.f64 	%fd161, [%r95];
	setp.eq.f64 	%p11, %fd161, 0d0000000000000000;
	@%p11 bra 	$L__BB38_105;
	ld.param.u64 	%rd80, [_Z21cu_mtxmq_integral_110PKdiS0_iPdiiddS0_PbS1_S1_iPlS0__param_15];
	ld.param.u32 	%r443, [_Z21cu_mtxmq_integral_110PKdiS0_iPdiiddS0_PbS1_S1_iPlS0__param_3];
	ld.param.u64 	%rd73, [_Z21cu_mtxmq_integral_110PKdiS0_iPdiiddS0_PbS1_S1_iPlS0__param_2];
	shl.b32 	%r96, %r1, 3;
	mov.u32 	%r97, Bs;
	add.s32 	%r31, %r97, %r96;
	mov.u32 	%r98, _ZZ21cu_mtxmq_integral_110PKdiS0_iPdiiddS0_PbS1_S1_iPlS0_E5trank;
	mad.lo.s32 	%r32, %r447, 12, %r98;
	ld.shared.u32 	%r99, [%r32];
	setp.ne.s32 	%p12, %r99, %r443;
	mad.lo.s32 	%r33, %r447, 300, %r1;
	cvta.to.global.u64 	%rd29, %rd73;
	mul.wide.u32 	%rd30, %r33, 8;
	add.s64 	%rd2, %rd29, %rd30;
	cvta.to.global.u64 	%rd31, %rd80;
	add.s64 	%rd3, %rd31, %rd30;
	@%p12 bra 	$L__BB38_18;
	setp.gt.u32 	%p14, %r1, 99;
	@%p14 bra 	$L__BB38_20;
	ld.global.f64 	%fd163, [%rd2];
	st.shared.f64 	[%r31], %fd163;
	bra.uni 	$L__BB38_20;
$L__BB38_18:
	setp.gt.u32 	%p13, %r1, 99;
	@%p13 bra 	$L__BB38_20;
	ld.global.f64 	%fd162, [%rd3];
	st.shared.f64 	[%r31], %fd162;
$L__BB38_20:
	setp.ge.u32 	%p15, %r1, %r73;
	bar.sync 	0;
	@%p15 bra 	$L__BB38_22;
	ld.shared.f64 	%fd1073, [%r4];
	ld.shared.f64 	%fd1072, [%r9];
	ld.shared.f64 	%fd1071, [%r10];
	ld.shared.f64 	%fd1070, [%r11];
	ld.shared.f64 	%fd1069, [%r12];
	ld.shared.f64 	%fd1068, [%r13];
	ld.shared.f64 	%fd1067, [%r14];
	ld.shared.f64 	%fd1066, [%r15];
	ld.shared.f64 	%fd1065, [%r16];
	shl.b32 	%r100, %r73, 3;
	add.s32 	%r101, %r16, %r100;
	ld.shared.f64 	%fd1064, [%r101];
$L__BB38_22:
	bar.sync 	0;
	@%p16 bra 	$L__BB38_31;
	setp.lt.u32 	%p17, %r7, 3;
	mov.b32 	%r452, 0;
	@%p17 bra 	$L__BB38_26;
	ld.param.u32 	%r444, [_Z21cu_mtxmq_integral_110PKdiS0_iPdiiddS0_PbS1_S1_iPlS0__param_3];
	and.b32  	%r104, %r444, 2147483644;
	neg.s32 	%r450, %r104;
	shl.b32 	%r105, %r6, 3;
	mov.u32 	%r106, _ZZ21cu_mtxmq_integral_110PKdiS0_iPdiiddS0_PbS1_S1_iPlS0_E2Cs;
	add.s32 	%r107, %r105, %r106;
	add.s32 	%r449, %r107, 16;
	add.s32 	%r448, %r97, 16;
$L__BB38_25:
	.pragma "nounroll";
	add.s32 	%r109, %r448, -16;
	ld.shared.v2.f64 	{%fd164, %fd165}, [%r448+-16];
	fma.rn.f64 	%fd166, %fd1073, %fd164, 0d0000000000000000;
	add.s32 	%r110, %r109, %r29;
	ld.shared.f64 	%fd167, [%r110];
	fma.rn.f64 	%fd168, %fd1072, %fd167, %fd166;
	add.s32 	%r111, %r110, %r29;
	ld.shared.v2.f64 	{%fd169, %fd170}, [%r111];
	fma.rn.f64 	%fd171, %fd1071, %fd169, %fd168;
	add.s32 	%r112, %r111, %r29;
	ld.shared.f64 	%fd172, [%r112];
	fma.rn.f64 	%fd173, %fd1070, %fd172, %fd171;
	add.s32 	%r113, %r112, %r29;
	ld.shared.v2.f64 	{%fd174, %fd175}, [%r113];
	fma.rn.f64 	%fd176, %fd1069, %fd174, %fd173;
	add.s32 	%r114, %r113, %r29;
	ld.shared.f64 	%fd177, [%r114];
	fma.rn.f64 	%fd178, %fd1068, %fd177, %fd176;
	add.s32 	%r115, %r114, %r29;
	ld.shared.v2.f64 	{%fd179, %fd180}, [%r115];
	fma.rn.f64 	%fd181, %fd1067, %fd179, %fd178;
	add.s32 	%r116, %r115, %r29;
	ld.shared.f64 	%fd182, [%r116];
	fma.rn.f64 	%fd183, %fd1066, %fd182, %fd181;
	add.s32 	%r117, %r116, %r29;
	ld.shared.v2.f64 	{%fd184, %fd185}, [%r117];
	fma.rn.f64 	%fd186, %fd1065, %fd184, %fd183;
	add.s32 	%r118, %r117, %r29;
	ld.shared.f64 	%fd187, [%r118];
	fma.rn.f64 	%fd188, %fd1064, %fd187, %fd186;
	st.shared.f64 	[%r449+-16], %fd188;
	fma.rn.f64 	%fd189, %fd1073, %fd165, 0d0000000000000000;
	ld.shared.f64 	%fd190, [%r110+8];
	fma.rn.f64 	%fd191, %fd1072, %fd190, %fd189;
	fma.rn.f64 	%fd192, %fd1071, %fd170, %fd191;
	ld.shared.f64 	%fd193, [%r112+8];
	fma.rn.f64 	%fd194, %fd1070, %fd193, %fd192;
	fma.rn.f64 	%fd195, %fd1069, %fd175, %fd194;
	ld.shared.f64 	%fd196, [%r114+8];
	fma.rn.f64 	%fd197, %fd1068, %fd196, %fd195;
	fma.rn.f64 	%fd198, %fd1067, %fd180, %fd197;
	ld.shared.f64 	%fd199, [%r116+8];
	fma.rn.f64 	%fd200, %fd1066, %fd199, %fd198;
	fma.rn.f64 	%fd201, %fd1065, %fd185, %fd200;
	ld.shared.f64 	%fd202, [%r118+8];
	fma.rn.f64 	%fd203, %fd1064, %fd202, %fd201;
	st.shared.f64 	[%r449+-8], %fd203;
	ld.shared.v2.f64 	{%fd204, %fd205}, [%r448];
	fma.rn.f64 	%fd206, %fd1073, %fd204, 0d0000000000000000;
	ld.shared.f64 	%fd207, [%r110+16];
	fma.rn.f64 	%fd208, %fd1072, %fd207, %fd206;
	ld.shared.v2.f64 	{%fd209, %fd210}, [%r111+16];
	fma.rn.f64 	%fd211, %fd1071, %fd209, %fd208;
	ld.shared.f64 	%fd212, [%r112+16];
	fma.rn.f64 	%fd213, %fd1070, %fd212, %fd211;
	ld.shared.v2.f64 	{%fd214, %fd215}, [%r113+16];
	fma.rn.f64 	%fd216, %fd1069, %fd214, %fd213;
	ld.shared.f64 	%fd217, [%r114+16];
	fma.rn.f64 	%fd218, %fd1068, %fd217, %fd216;
	ld.shared.v2.f64 	{%fd219, %fd220}, [%r115+16];
	fma.rn.f64 	%fd221, %fd1067, %fd219, %fd218;
	ld.shared.f64 	%fd222, [%r116+16];
	fma.rn.f64 	%fd223, %fd1066, %fd222, %fd221;
	ld.shared.v2.f64 	{%fd224, %fd225}, [%r117+16];
	fma.rn.f64 	%fd226, %fd1065, %fd224, %fd223;
	ld.shared.f64 	%fd227, [%r118+16];
	fma.rn.f64 	%fd228, %fd1064, %fd227, %fd226;
	st.shared.f64 	[%r449], %fd228;
	fma.rn.f64 	%fd229, %fd1073, %fd205, 0d0000000000000000;
	ld.shared.f64 	%fd230, [%r110+24];
	fma.rn.f64 	%fd231, %fd1072, %fd230, %fd229;
	fma.rn.f64 	%fd232, %fd1071, %fd210, %fd231;
	ld.shared.f64 	%fd233, [%r112+24];
	fma.rn.f64 	%fd234, %fd1070, %fd233, %fd232;
	fma.rn.f64 	%fd235, %fd1069, %fd215, %fd234;
	ld.shared.f64 	%fd236, [%r114+24];
	fma.rn.f64 	%fd237, %fd1068, %fd236, %fd235;
	fma.rn.f64 	%fd238, %fd1067, %fd220, %fd237;
	ld.shared.f64 	%fd239, [%r116+24];
	fma.rn.f64 	%fd240, %fd1066, %fd239, %fd238;
	fma.rn.f64 	%fd241, %fd1065, %fd225, %fd240;
	ld.shared.f64 	%fd242, [%r118+24];
	fma.rn.f64 	%fd243, %fd1064, %fd242, %fd241;
	st.shared.f64 	[%r449+8], %fd243;
	add.s32 	%r450, %r450, 4;
	add.s32 	%r449, %r449, 32;
	add.s32 	%r448, %r448, 32;
	setp.ne.s32 	%p18, %r450, 0;
	mov.u32 	%r452, %r17;
	@%p18 bra 	$L__BB38_25;
$L__BB38_26:
	setp.eq.s32 	%p19, %r8, 0;
	@%p19 bra 	$L__BB38_31;
	setp.eq.s32 	%p20, %r8, 1;
	@%p20 bra 	$L__BB38_29;
	shl.b32 	%r119, %r452, 3;
	mov.u32 	%r120, Bs;
	add.s32 	%r121, %r120, %r119;
	ld.shared.f64 	%fd244, [%r121];
	fma.rn.f64 	%fd245, %fd1073, %fd244, 0d0000000000000000;
	add.s32 	%r122, %r121, %r29;
	ld.shared.f64 	%fd246, [%r122];
	fma.rn.f64 	%fd247, %fd1072, %fd246, %fd245;
	add.s32 	%r123, %r122, %r29;
	ld.shared.f64 	%fd248, [%r123];
	fma.rn.f64 	%fd249, %fd1071, %fd248, %fd247;
	add.s32 	%r124, %r123, %r29;
	ld.shared.f64 	%fd250, [%r124];
	fma.rn.f64 	%fd251, %fd1070, %fd250, %fd249;
	add.s32 	%r125, %r124, %r29;
	ld.shared.f64 	%fd252, [%r125];
	fma.rn.f64 	%fd253, %fd1069, %fd252, %fd251;
	add.s32 	%r126, %r125, %r29;
	ld.shared.f64 	%fd254, [%r126];
	fma.rn.f64 	%fd255, %fd1068, %fd254, %fd253;
	add.s32 	%r127, %r126, %r29;
	ld.shared.f64 	%fd256, [%r127];
	fma.rn.f64 	%fd257, %fd1067, %fd256, %fd255;
	add.s32 	%r128, %r127, %r29;
	ld.shared.f64 	%fd258, [%r128];
	fma.rn.f64 	%fd259, %fd1066, %fd258, %fd257;
	add.s32 	%r129, %r128, %r29;
	ld.shared.f64 	%fd260, [%r129];
	fma.rn.f64 	%fd261, %fd1065, %fd260, %fd259;
	add.s32 	%r130, %r129, %r29;
	ld.shared.f64 	%fd262, [%r130];
	fma.rn.f64 	%fd263, %fd1064, %fd262, %fd261;
	add.s32 	%r131, %r452, %r6;
	shl.b32 	%r132, %r131, 3;
	mov.u32 	%r133, _ZZ21cu_mtxmq_integral_110PKdiS0_iPdiiddS0_PbS1_S1_iPlS0_E2Cs;
	add.s32 	%r134, %r133, %r132;
	st.shared.f64 	[%r134], %fd263;
	ld.shared.f64 	%fd264, [%r121+8];
	fma.rn.f64 	%fd265, %fd1073, %fd264, 0d0000000000000000;
	ld.shared.f64 	%fd266, [%r122+8];
	fma.rn.f64 	%fd267, %fd1072, %fd266, %fd265;
	ld.shared.f64 	%fd268, [%r123+8];
	fma.rn.f64 	%fd269, %fd1071, %fd268, %fd267;
	ld.shared.f64 	%fd270, [%r124+8];
	fma.rn.f64 	%fd271, %fd1070, %fd270, %fd269;
	ld.shared.f64 	%fd272, [%r125+8];
	fma.rn.f64 	%fd273, %fd1069, %fd272, %fd271;
	ld.shared.f64 	%fd274, [%r126+8];
	fma.rn.f64 	%fd275, %fd1068, %fd274, %fd273;
	ld.shared.f64 	%fd276, [%r127+8];
	fma.rn.f64 	%fd277, %fd1067, %fd276, %fd275;
	ld.shared.f64 	%fd278, [%r128+8];
	fma.rn.f64 	%fd279, %fd1066, %fd278, %fd277;
	ld.shared.f64 	%fd280, [%r129+8];
	fma.rn.f64 	%fd281, %fd1065, %fd280, %fd279;
	ld.shared.f64 	%fd282, [%r130+8];
	fma.rn.f64 	%fd283, %fd1064, %fd282, %fd281;
	st.shared.f64 	[%r134+8], %fd283;
	add.s32 	%r452, %r452, 2;
$L__BB38_29:
	setp.eq.s32 	%p21, %r18, 0;
	@%p21 bra 	$L__BB38_31;
	shl.b32 	%r135, %r452, 3;
	mov.u32 	%r136, Bs;
	add.s32 	%r137, %r136, %r135;
	ld.shared.f64 	%fd284, [%r137];
	fma.rn.f64 	%fd285, %fd1073, %fd284, 0d0000000000000000;
	add.s32 	%r138, %r137, %r29;
	ld.shared.f64 	%fd286, [%r138];
	fma.rn.f64 	%fd287, %fd1072, %fd286, %fd285;
	add.s32 	%r139, %r138, %r29;
	ld.shared.f64 	%fd288, [%r139];
	fma.rn.f64 	%fd289, %fd1071, %fd288, %fd287;
	add.s32 	%r140, %r139, %r29;
	ld.shared.f64 	%fd290, [%r140];
	fma.rn.f64 	%fd291, %fd1070, %fd290, %fd289;
	add.s32 	%r141, %r140, %r29;
	ld.shared.f64 	%fd292, [%r141];
	fma.rn.f64 	%fd293, %fd1069, %fd292, %fd291;
	add.s32 	%r142, %r141, %r29;
	ld.shared.f64 	%fd294, [%r142];
	fma.rn.f64 	%fd295, %fd1068, %fd294, %fd293;
	add.s32 	%r143, %r142, %r29;
	ld.shared.f64 	%fd296, [%r143];
	fma.rn.f64 	%fd297, %fd1067, %fd296, %fd295;
	add.s32 	%r144, %r143, %r29;
	ld.shared.f64 	%fd298, [%r144];
	fma.rn.f64 	%fd299, %fd1066, %fd298, %fd297;
	add.s32 	%r145, %r144, %r29;
	ld.shared.f64 	%fd300, [%r145];
	fma.rn.f64 	%fd301, %fd1065, %fd300, %fd299;
	add.s32 	%r146, %r145, %r29;
	ld.shared.f64 	%fd302, [%r146];
	fma.rn.f64 	%fd303, %fd1064, %fd302, %fd301;
	add.s32 	%r147, %r452, %r6;
	shl.b32 	%r148, %r147, 3;
	mov.u32 	%r149, _ZZ21cu_mtxmq_integral_110PKdiS0_iPdiiddS0_PbS1_S1_iPlS0_E2Cs;
	add.s32 	%r150, %r149, %r148;
	st.shared.f64 	[%r150], %fd303;
$L__BB38_31:
	ld.param.u32 	%r445, [_Z21cu_mtxmq_integral_110PKdiS0_iPdiiddS0_PbS1_S1_iPlS0__param_3];
	shl.b32 	%r151, %r1, 3;
	mov.u32 	%r152, Bs;
	add.s32 	%r45, %r152, %r151;
	bar.sync 	0;
	ld.shared.u32 	%r153, [%r32+4];
	setp.ne.s32 	%p22, %r153, %r445;
	@%p22 bra 	$L__BB38_34;
	setp.gt.u32 	%p24, %r1, 99;
	@%p24 bra 	$L__BB38_36;
	ld.param.u64 	%rd74, [_Z21cu_mtxmq_integral_110PKdiS0_iPdiiddS0_PbS1_S1_iPlS0__param_2];
	cvta.to.global.u64 	%rd35, %rd74;
	mul.wide.u32 	%rd36, %r33, 8;
	add.s64 	%rd37, %rd35, %rd36;
	ld.global.f64 	%fd305, [%rd37+800];
	st.shared.f64 	[%r45], %fd305;
	bra.uni 	$L__BB38_36;
$L__BB38_34:
	setp.gt.u32 	%p23, %r1, 99;
	@%p23 bra 	$L__BB38_36;
	ld.param.u64 	%rd81, [_Z21cu_mtxmq_integral_110PKdiS0_iPdiiddS0_PbS1_S1_iPlS0__param_15];
	cvta.to.global.u64 	%rd32, %rd81;
	mul.wide.u32 	%rd33, %r33, 8;
	add.s64 	%rd34, %rd32, %rd33;
	ld.global.f64 	%fd304, [%rd34+800];
	st.shared.f64 	[%r45], %fd304;
$L__BB38_36:
	bar.sync 	0;
	@%p15 bra 	$L__BB38_38;
	ld.shared.f64 	%fd1073, [%r19];
	ld.shared.f64 	%fd1072, [%r20];
	ld.shared.f64 	%fd1071, [%r21];
	ld.shared.f64 	%fd1070, [%r22];
	ld.shared.f64 	%fd1069, [%r23];
	ld.shared.f64 	%fd1068, [%r24];
	ld.shared.f64 	%fd1067, [%r25];
	ld.shared.f64 	%fd1066, [%r26];
	ld.shared.f64 	%fd1065, [%r27];
	ld.shared.f64 	%fd1064, [%r28];
$L__BB38_38:
	bar.sync 	0;
	@%p16 bra 	$L__BB38_47;
	setp.lt.u32 	%p27, %r7, 3;
	mov.b32 	%r455, 0;
	@%p27 bra 	$L__BB38_42;
	mov.b32 	%r453, 0;
$L__BB38_41:
	.pragma "nounroll";
	shl.b32 	%r156, %r453, 3;
	mov.u32 	%r157, Bs;
	add.s32 	%r158, %r157, %r156;
	ld.shared.v2.f64 	{%fd306, %fd307}, [%r158];
	fma.rn.f64 	%fd308, %fd1073, %fd306, 0d0000000000000000;
	add.s32 	%r159, %r158, %r29;
	ld.shared.f64 	%fd309, [%r159];
	fma.rn.f64 	%fd310, %fd1072, %fd309, %fd308;
	add.s32 	%r160, %r159, %r29;
	ld.shared.v2.f64 	{%fd311, %fd312}, [%r160];
	fma.rn.f64 	%fd313, %fd1071, %fd311, %fd310;
	add.s32 	%r161, %r160, %r29;
	ld.shared.f64 	%fd314, [%r161];
	fma.rn.f64 	%fd315, %fd1070, %fd314, %fd313;
	add.s32 	%r162, %r161, %r29;
	ld.shared.v2.f64 	{%fd316, %fd317}, [%r162];
	fma.rn.f64 	%fd318, %fd1069, %fd316, %fd315;
	add.s32 	%r163, %r162, %r29;
	ld.shared.f64 	%fd319, [%r163];
	fma.rn.f64 	%fd320, %fd1068, %fd319, %fd318;
	add.s32 	%r164, %r163, %r29;
	ld.shared.v2.f64 	{%fd321, %fd322}, [%r164];
	fma.rn.f64 	%fd323, %fd1067, %fd321, %fd320;
	add.s32 	%r165, %r164, %r29;
	ld.shared.f64 	%fd324, [%r165];
	fma.rn.f64 	%fd325, %fd1066, %fd324, %fd323;
	add.s32 	%r166, %r165, %r29;
	ld.shared.v2.f64 	{%fd326, %fd327}, [%r166];
	fma.rn.f64 	%fd328, %fd1065, %fd326, %fd325;
	add.s32 	%r167, %r166, %r29;
	ld.shared.f64 	%fd329, [%r167];
	fma.rn.f64 	%fd330, %fd1064, %fd329, %fd328;
	add.s32 	%r168, %r453, %r6;
	shl.b32 	%r169, %r168, 3;
	mov.u32 	%r170, _ZZ21cu_mtxmq_integral_110PKdiS0_iPdiiddS0_PbS1_S1_iPlS0_E2Cs;
	add.s32 	%r171, %r170, %r169;
	st.shared.f64 	[%r171], %fd330;
	fma.rn.f64 	%fd331, %fd1073, %fd307, 0d0000000000000000;
	ld.shared.f64 	%fd332, [%r159+8];
	fma.rn.f64 	%fd333, %fd1072, %fd332, %fd331;
	fma.rn.f64 	%fd334, %fd1071, %fd312, %fd333;
	ld.shared.f64 	%fd335, [%r161+8];
	fma.rn.f64 	%fd336, %fd1070, %fd335, %fd334;
	fma.rn.f64 	%fd337, %fd1069, %fd317, %fd336;
	ld.shared.f64 	%fd338, [%r163+8];
	fma.rn.f64 	%fd339, %fd1068, %fd338, %fd337;
	fma.rn.f64 	%fd340, %fd1067, %fd322, %fd339;
	ld.shared.f64 	%fd341, [%r165+8];
	fma.rn.f64 	%fd342, %fd1066, %fd341, %fd340;
	fma.rn.f64 	%fd343, %fd1065, %fd327, %fd342;
	ld.shared.f64 	%fd344, [%r167+8];
	fma.rn.f64 	%fd345, %fd1064, %fd344, %fd343;
	st.shared.f64 	[%r171+8], %fd345;
	ld.shared.v2.f64 	{%fd346, %fd347}, [%r158+16];
	fma.rn.f64 	%fd348, %fd1073, %fd346, 0d0000000000000000;
	ld.shared.f64 	%fd349, [%r159+16];
	fma.rn.f64 	%fd350, %fd1072, %fd349, %fd348;
	ld.shared.v2.f64 	{%fd351, %fd352}, [%r160+16];
	fma.rn.f64 	%fd353, %fd1071, %fd351, %fd350;
	ld.shared.f64 	%fd354, [%r161+16];
	fma.rn.f64 	%fd355, %fd1070, %fd354, %fd353;
	ld.shared.v2.f64 	{%fd356, %fd357}, [%r162+16];
	fma.rn.f64 	%fd358, %fd1069, %fd356, %fd355;
	ld.shared.f64 	%fd359, [%r163+16];
	fma.rn.f64 	%fd360, %fd1068, %fd359, %fd358;
	ld.shared.v2.f64 	{%fd361, %fd362}, [%r164+16];
	fma.rn.f64 	%fd363, %fd1067, %fd361, %fd360;
	ld.shared.f64 	%fd364, [%r165+16];
	fma.rn.f64 	%fd365, %fd1066, %fd364, %fd363;
	ld.shared.v2.f64 	{%fd366, %fd367}, [%r166+16];
	fma.rn.f64 	%fd368, %fd1065, %fd366, %fd365;
	ld.shared.f64 	%fd369, [%r167+16];
	fma.rn.f64 	%fd370, %fd1064, %fd369, %fd368;
	st.shared.f64 	[%r171+16], %fd370;
	fma.rn.f64 	%fd371, %fd1073, %fd347, 0d0000000000000000;
	ld.shared.f64 	%fd372, [%r159+24];
	fma.rn.f64 	%fd373, %fd1072, %fd372, %fd371;
	fma.rn.f64 	%fd374, %fd1071, %fd352, %fd373;
	ld.shared.f64 	%fd375, [%r161+24];
	fma.rn.f64 	%fd376, %fd1070, %fd375, %fd374;
	fma.rn.f64 	%fd377, %fd1069, %fd357, %fd376;
	ld.shared.f64 	%fd378, [%r163+24];
	fma.rn.f64 	%fd379, %fd1068, %fd378, %fd377;
	fma.rn.f64 	%fd380, %fd1067, %fd362, %fd379;
	ld.shared.f64 	%fd381, [%r165+24];
	fma.rn.f64 	%fd382, %fd1066, %fd381, %fd380;
	fma.rn.f64 	%fd383, %fd1065, %fd367, %fd382;
	ld.shared.f64 	%fd384, [%r167+24];
	fma.rn.f64 	%fd385, %fd1064, %fd384, %fd383;
	st.shared.f64 	[%r171+24], %fd385;
	add.s32 	%r453, %r453, 4;
	setp.ne.s32 	%p28, %r453, %r17;
	mov.u32 	%r455, %r17;
	@%p28 bra 	$L__BB38_41;
$L__BB38_42:
	setp.eq.s32 	%p29, %r8, 0;
	@%p29 bra 	$L__BB38_47;
	setp.eq.s32 	%p30, %r8, 1;
	@%p30 bra 	$L__BB38_45;
	shl.b32 	%r172, %r455, 3;
	mov.u32 	%r173, Bs;
	add.s32 	%r174, %r173, %r172;
	ld.shared.f64 	%fd386, [%r174];
	fma.rn.f64 	%fd387, %fd1073, %fd386, 0d0000000000000000;
	add.s32 	%r175, %r174, %r29;
	ld.shared.f64 	%fd388, [%r175];
	fma.rn.f64 	%fd389, %fd1072, %fd388, %fd387;
	add.s32 	%r176, %r175, %r29;
	ld.shared.f64 	%fd390, [%r176];
	fma.rn.f64 	%fd391, %fd1071, %fd390, %fd389;
	add.s32 	%r177, %r176, %r29;
	ld.shared.f64 	%fd392, [%r177];
	fma.rn.f64 	%fd393, %fd1070, %fd392, %fd391;
	add.s32 	%r178, %r177, %r29;
	ld.shared.f64 	%fd394, [%r178];
	fma.rn.f64 	%fd395, %fd1069, %fd394, %fd393;
	add.s32 	%r179, %r178, %r29;
	ld.shared.f64 	%fd396, [%r179];
	fma.rn.f64 	%fd397, %fd1068, %fd396, %fd395;
	add.s32 	%r180, %r179, %r29;
	ld.shared.f64 	%fd398, [%r180];
	fma.rn.f64 	%fd399, %fd1067, %fd398, %fd397;
	add.s32 	%r181, %r180, %r29;
	ld.shared.f64 	%fd400, [%r181];
	fma.rn.f64 	%fd401, %fd1066, %fd400, %fd399;
	add.s32 	%r182, %r181, %r29;
	ld.shared.f64 	%fd402, [%r182];
	fma.rn.f64 	%fd403, %fd1065, %fd402, %fd401;
	add.s32 	%r183, %r182, %r29;
	ld.shared.f64 	%fd404, [%r183];
	fma.rn.f64 	%fd405, %fd1064, %fd404, %fd403;
	add.s32 	%r184, %r455, %r6;
	shl.b32 	%r185, %r184, 3;
	mov.u32 	%r186, _ZZ21cu_mtxmq_integral_110PKdiS0_iPdiiddS0_PbS1_S1_iPlS0_E2Cs;
	add.s32 	%r187, %r186, %r185;
	st.shared.f64 	[%r187], %fd405;
	ld.shared.f64 	%fd406, [%r174+8];
	fma.rn.f64 	%fd407, %fd1073, %fd406, 0d0000000000000000;
	ld.shared.f64 	%fd408, [%r175+8];
	fma.rn.f64 	%fd409, %fd1072, %fd408, %fd407;
	ld.shared.f64 	%fd410, [%r176+8];
	fma.rn.f64 	%fd411, %fd1071, %fd410, %fd409;
	ld.shared.f64 	%fd412, [%r177+8];
	fma.rn.f64 	%fd413, %fd1070, %fd412, %fd411;
	ld.shared.f64 	%fd414, [%r178+8];
	fma.rn.f64 	%fd415, %fd1069, %fd414, %fd413;
	ld.shared.f64 	%fd416, [%r179+8];
	fma.rn.f64 	%fd417, %fd1068, %fd416, %fd415;
	ld.shared.f64 	%fd418, [%r180+8];
	fma.rn.f64 	%fd419, %fd1067, %fd418, %fd417;
	ld.shared.f64 	%fd420, [%r181+8];
	fma.rn.f64 	%fd421, %fd1066, %fd420, %fd419;
	ld.shared.f64 	%fd422, [%r182+8];
	fma.rn.f64 	%fd423, %fd1065, %fd422, %fd421;
	ld.shared.f64 	%fd424, [%r183+8];
	fma.rn.f64 	%fd425, %fd1064, %fd424, %fd423;
	st.shared.f64 	[%r187+8], %fd425;
	add.s32 	%r455, %r455, 2;
$L__BB38_45:
	setp.eq.s32 	%p31, %r18, 0;
	@%p31 bra 	$L__BB38_47;
	shl.b32 	%r188, %r455, 3;
	mov.u32 	%r189, Bs;
	add.s32 	%r190, %r189, %r188;
	ld.shared.f64 	%fd426, [%r190];
	fma.rn.f64 	%fd427, %fd1073, %fd426, 0d0000000000000000;
	add.s32 	%r191, %r190, %r29;
	ld.shared.f64 	%fd428, [%r191];
	fma.rn.f64 	%fd429, %fd1072, %fd428, %fd427;
	add.s32 	%r192, %r191, %r29;
	ld.shared.f64 	%fd430, [%r192];
	fma.rn.f64 	%fd431, %fd1071, %fd430, %fd429;
	add.s32 	%r193, %r192, %r29;
	ld.shared.f64 	%fd432, [%r193];
	fma.rn.f64 	%fd433, %fd1070, %fd432, %fd431;
	add.s32 	%r194, %r193, %r29;
	ld.shared.f64 	%fd434, [%r194];
	fma.rn.f64 	%fd435, %fd1069, %fd434, %fd433;
	add.s32 	%r195, %r194, %r29;
	ld.shared.f64 	%fd436, [%r195];
	fma.rn.f64 	%fd437, %fd1068, %fd436, %fd435;
	add.s32 	%r196, %r195, %r29;
	ld.shared.f64 	%fd438, [%r196];
	fma.rn.f64 	%fd439, %fd1067, %fd438, %fd437;
	add.s32 	%r197, %r196, %r29;
	ld.shared.f64 	%fd440, [%r197];
	fma.rn.f64 	%fd441, %fd1066, %fd440, %fd439;
	add.s32 	%r198, %r197, %r29;
	ld.shared.f64 	%fd442, [%r198];
	fma.rn.f64 	%fd443, %fd1065, %fd442, %fd441;
	add.s32 	%r199, %r198, %r29;
	ld.shared.f64 	%fd444, [%r199];
	fma.rn.f64 	%fd445, %fd1064, %fd444, %fd443;
	add.s32 	%r200, %r455, %r6;
	shl.b32 	%r201, %r200, 3;
	mov.u32 	%r202, _ZZ21cu_mtxmq_integral_110PKdiS0_iPdiiddS0_PbS1_S1_iPlS0_E2Cs;
	add.s32 	%r203, %r202, %r201;
	st.shared.f64 	[%r203], %fd445;
$L__BB38_47:
	ld.param.u32 	%r446, [_Z21cu_mtxmq_integral_110PKdiS0_iPdiiddS0_PbS1_S1_iPlS0__param_3];
	shl.b32 	%r204, %r1, 3;
	mov.u32 	%r205, Bs;
	add.s32 	%r51, %r205, %r204;
	bar.sync 	0;
	ld.shared.u32 	%r206, [%r32+8];
	setp.ne.s32 	%p32, %r206, %r446;
	@%p32 bra 	$L__BB38_50;
	setp.gt.u32 	%p34, %r1, 99;
	@%p34 bra 	$L__BB38_52;
	ld.param.u64 	%rd75, [_Z21cu_mtxmq_integral_110PKdiS0_iPdiiddS0_PbS1_S1_iPlS0__param_2];
	cvta.to.global.u64 	%rd41, %rd75;
	mul.wide.u32 	%rd42, %r33, 8;
	add.s64 	%rd43, %rd41, %rd42;
	ld.global.f64 	%fd447, [%rd43+1600];
	st.shared.f64 	[%r51], %fd447;
	bra.uni 	$L__BB38_52;
$L__BB38_50:
	setp.gt.u32 	%p33, %r1, 99;
	@%p33 bra 	$L__BB38_52;
	ld.param.u64 	%rd82, [_Z21cu_mtxmq_integral_110PKdiS0_iPdiiddS0_PbS1_S1_iPlS0__param_15];
	cvta.to.global.u64 	%rd38, %rd82;
	mul.wide.u32 	%rd39, %r33, 8;
	add.s64 	%rd40, %rd38, %rd39;
	ld.global.f64 	%fd446, [%rd40+1600];
	st.shared.f64 	[%r51], %fd446;
$L__BB38_52:
	setp.ge.u32 	%p35, %r1, %r73;
	bar.sync 	0;
	@%p35 bra 	$L__BB38_54;
	ld.shared.f64 	%fd1073, [%r19];
	ld.shared.f64 	%fd1072, [%r20];
	ld.shared.f64 	%fd1071, [%r21];
	ld.shared.f64 	%fd1070, [%r22];
	ld.shared.f64 	%fd1069, [%r23];
	ld.shared.f64 	%fd1068, [%r24];
	ld.shared.f64 	%fd1067, [%r25];
	ld.shared.f64 	%fd1066, [%r26];
	ld.shared.f64 	%fd1065, [%r27];
	ld.shared.f64 	%fd1064, [%r28];
$L__BB38_54:
	bar.sync 	0;
	@%p16 bra 	$L__BB38_63;
	setp.lt.u32 	%p37, %r7, 3;
	mov.b32 	%r458, 0;
	@%p37 bra 	$L__BB38_58;
	mov.b32 	%r456, 0;
$L__BB38_57:
	.pragma "nounroll";
	shl.b32 	%r209, %r456, 3;
	mov.u32 	%r210, Bs;
	add.s32 	%r211, %r210, %r209;
	ld.shared.v2.f64 	{%fd448, %fd449}, [%r211];
	fma.rn.f64 	%fd450, %fd1073, %fd448, 0d0000000000000000;
	add.s32 	%r212, %r211, %r29;
	ld.shared.f64 	%fd451, [%r212];
	fma.rn.f64 	%fd452, %fd1072, %fd451, %fd450;
	add.s32 	%r213, %r212, %r29;
	ld.shared.v2.f64 	{%fd453, %fd454}, [%r213];
	fma.rn.f64 	%fd455, %fd1071, %fd453, %fd452;
	add.s32 	%r214, %r213, %r29;
	ld.shared.f64 	%fd456, [%r214];
	fma.rn.f64 	%fd457, %fd1070, %fd456, %fd455;
	add.s32 	%r215, %r214, %r29;
	ld.shared.v2.f64 	{%fd458, %fd459}, [%r215];
	fma.rn.f64 	%fd460, %fd1069, %fd458, %fd457;
	add.s32 	%r216, %r215, %r29;
	ld.shared.f64 	%fd461, [%r216];
	fma.rn.f64 	%fd462, %fd1068, %fd461, %fd460;
	add.s32 	%r217, %r216, %r29;
	ld.shared.v2.f64 	{%fd463, %fd464}, [%r217];
	fma.rn.f64 	%fd465, %fd1067, %fd463, %fd462;
	add.s32 	%r218, %r217, %r29;
	ld.shared.f64 	%fd466, [%r218];
	fma.rn.f64 	%fd467, %fd1066, %fd466, %fd465;
	add.s32 	%r219, %r218, %r29;
	ld.shared.v2.f64 	{%fd468, %fd469}, [%r219];
	fma.rn.f64 	%fd470, %fd1065, %fd468, %fd467;
	add.s32 	%r220, %r219, %r29;
	ld.shared.f64 	%fd471, [%r220];
	fma.rn.f64 	%fd472, %fd1064, %fd471, %fd470;
	add.s32 	%r221, %r456, %r6;
	shl.b32 	%r222, %r221, 3;
	mov.u32 	%r223, _ZZ21cu_mtxmq_integral_110PKdiS0_iPdiiddS0_PbS1_S1_iPlS0_E2Cs;
	add.s32 	%r224, %r223, %r222;
	st.shared.f64 	[%r224], %fd472;
	fma.rn.f64 	%fd473, %fd1073, %fd449, 0d0000000000000000;
	ld.shared.f64 	%fd474, [%r212+8];
	fma.rn.f64 	%fd475, %fd1072, %fd474, %fd473;
	fma.rn.f64 	%fd476, %fd1071, %fd454, %fd475;
	ld.shared.f64 	%fd477, [%r214+8];
	fma.rn.f64 	%fd478, %fd1070, %fd477, %fd476;
	fma.rn.f64 	%fd479, %fd1069, %fd459, %fd478;
	ld.shared.f64 	%fd480, [%r216+8];
	fma.rn.f64 	%fd481, %fd1068, %fd480, %fd479;
	fma.rn.f64 	%fd482, %fd1067, %fd464, %fd481;
	ld.shared.f64 	%fd483, [%r218+8];
	fma.rn.f64 	%fd484, %fd1066, %fd483, %fd482;
	fma.rn.f64 	%fd485, %fd1065, %fd469, %fd484;
	ld.shared.f64 	%fd486, [%r220+8];
	fma.rn.f64 	%fd487, %fd1064, %fd486, %fd485;
	st.shared.f64 	[%r224+8], %fd487;
	ld.shared.v2.f64 	{%fd488, %fd489}, [%r211+16];
	fma.rn.f64 	%fd490, %fd1073, %fd488, 0d0000000000000000;
	ld.shared.f64 	%fd491, [%r212+16];
	fma.rn.f64 	%fd492, %fd1072, %fd491, %fd490;
	ld.shared.v2.f64 	{%fd493, %fd494}, [%r213+16];
	fma.rn.f64 	%fd495, %fd1071, %fd493, %fd492;
	ld.shared.f64 	%fd496, [%r214+16];
	fma.rn.f64 	%fd497, %fd1070, %fd496, %fd495;
	ld.shared.v2.f64 	{%fd498, %fd499}, [%r215+16];
	fma.rn.f64 	%fd500, %fd1069, %fd498, %fd497;
	ld.shared.f64 	%fd501, [%r216+16];
	fma.rn.f64 	%fd502, %fd1068, %fd501, %fd500;
	ld.shared.v2.f64 	{%fd503, %fd504}, [%r217+16];
	fma.rn.f64 	%fd505, %fd1067, %fd503, %fd502;
	ld.shared.f64 	%fd506, [%r218+16];
	fma.rn.f64 	%fd507, %fd1066, %fd506, %fd505;
	ld.shared.v2.f64 	{%fd508, %fd509}, [%r219+16];
	fma.rn.f64 	%fd510, %fd1065, %fd508, %fd507;
	ld.shared.f64 	%fd511, [%r220+16];
	fma.rn.f64 	%fd512, %fd1064, %fd511, %fd510;
	st.shared.f64 	[%r224+16], %fd512;
	fma.rn.f64 	%fd513, %fd1073, %fd489, 0d0000000000000000;
	ld.shared.f64 	%fd514, [%r212+24];
	fma.rn.f64 	%fd515, %fd1072, %fd514, %fd513;
	fma.rn.f64 	%fd516, %fd1071, %fd494, %fd515;
	ld.shared.f64 	%fd517, [%r214+24];
	fma.rn.f64 	%fd518, %fd1070, %fd517, %fd516;
	fma.rn.f64 	%fd519, %fd1069, %fd499, %fd518;
	ld.shared.f64 	%fd520, [%r216+24];
	fma.rn.f64 	%fd521, %fd1068, %fd520, %fd519;
	fma.rn.f64 	%fd522, %fd1067, %fd504, %fd521;
	ld.shared.f64 	%fd523, [%r218+24];
	fma.rn.f64 	%fd524, %fd1066, %fd523, %fd522;
	fma.rn.f64 	%fd525, %fd1065, %fd509, %fd524;
	ld.shared.f64 	%fd526, [%r220+24];
	fma.rn.f64 	%fd527, %fd1064, %fd526, %fd525;
	st.shared.f64 	[%r224+24], %fd527;
	add.s32 	%r456, %r456, 4;
	setp.ne.s32 	%p38, %r456, %r17;
	mov.u32 	%r458, %r17;
	@%p38 bra 	$L__BB38_57;
$L__BB38_58:
	setp.eq.s32 	%p39, %r8, 0;
	@%p39 bra 	$L__BB38_63;
	setp.eq.s32 	%p40, %r8, 1;
	@%p40 bra 	$L__BB38_61;
	shl.b32 	%r225, %r458, 3;
	mov.u32 	%r226, Bs;
	add.s32 	%r227, %r226, %r225;
	ld.shared.f64 	%fd528, [%r227];
	fma.rn.f64 	%fd529, %fd1073, %fd528, 0d0000000000000000;
	add.s32 	%r228, %r227, %r29;
	ld.shared.f64 	%fd530, [%r228];
	fma.rn.f64 	%fd531, %fd1072, %fd530, %fd529;
	add.s32 	%r229, %r228, %r29;
	ld.shared.f64 	%fd532, [%r229];
	fma.rn.f64 	%fd533, %fd1071, %fd532, %fd531;
	add.s32 	%r230, %r229, %r29;
	ld.shared.f64 	%fd534, [%r230];
	fma.rn.f64 	%fd535, %fd1070, %fd534, %fd533;
	add.s32 	%r231, %r230, %r29;
	ld.shared.f64 	%fd536, [%r231];
	fma.rn.f64 	%fd537, %fd1069, %fd536, %fd535;
	add.s32 	%r232, %r231, %r29;
	ld.shared.f64 	%fd538, [%r232];
	fma.rn.f64 	%fd539, %fd1068, %fd538, %fd537;
	add.s32 	%r233, %r232, %r29;
	ld.shared.f64 	%fd540, [%r233];
	fma.rn.f64 	%fd541, %fd1067, %fd540, %fd539;
	add.s32 	%r234, %r233, %r29;
	ld.shared.f64 	%fd542, [%r234];
	fma.rn.f64 	%fd543, %fd1066, %fd542, %fd541;
	add.s32 	%r235, %r234, %r29;
	ld.shared.f64 	%fd544, [%r235];
	fma.rn.f64 	%fd545, %fd1065, %fd544, %fd543;
	add.s32 	%r236, %r235, %r29;
	ld.shared.f64 	%fd546, [%r236];
	fma.rn.f64 	%fd547, %fd1064, %fd546, %fd545;
	add.s32 	%r237, %r458, %r6;
	shl.b32 	%r238, %r237, 3;
	mov.u32 	%r239, _ZZ21cu_mtxmq_integral_110PKdiS0_iPdiiddS0_PbS1_S1_iPlS0_E2Cs;
	add.s32 	%r240, %r239, %r238;
	st.shared.f64 	[%r240], %fd547;
	ld.shared.f64 	%fd548, [%r227+8];
	fma.rn.f64 	%fd549, %fd1073, %fd548, 0d0000000000000000;
	ld.shared.f64 	%fd550, [%r228+8];
	fma.rn.f64 	%fd551, %fd1072, %fd550, %fd549;
	ld.shared.f64 	%fd552, [%r229+8];
	fma.rn.f64 	%fd553, %fd1071, %fd552, %fd551;
	ld.shared.f64 	%fd554, [%r230+8];
	fma.rn.f64 	%fd555, %fd1070, %fd554, %fd553;
	ld.shared.f64 	%fd556, [%r231+8];
	fma.rn.f64 	%fd557, %fd1069, %fd556, %fd555;
	ld.shared.f64 	%fd558, [%r232+8];
	fma.rn.f64 	%fd559, %fd1068, %fd558, %fd557;
	ld.shared.f64 	%fd560, [%r233+8];
	fma.rn.f64 	%fd561, %fd1067, %fd560, %fd559;
	ld.shared.f64 	%fd562, [%r234+8];
	fma.rn.f64 	%fd563, %fd1066, %fd562, %fd561;
	ld.shared.f64 	%fd564, [%r235+8];
	fma.rn.f64 	%fd565, %fd1065, %fd564, %fd563;
	ld.shared.f64 	%fd566, [%r236+8];
	fma.rn.f64 	%fd567, %fd1064, %fd566, %fd565;
	st.shared.f64 	[%r240+8], %fd567;
	add.s32 	%r458, %r458, 2;
$L__BB38_61:
	setp.eq.s32 	%p41, %r18, 0;
	@%p41 bra 	$L__BB38_63;
	shl.b32 	%r241, %r458, 3;
	mov.u32 	%r242, Bs;
	add.s32 	%r243, %r242, %r241;
	ld.shared.f64 	%fd568, [%r243];
	fma.rn.f64 	%fd569, %fd1073, %fd568, 0d0000000000000000;
	add.s32 	%r244, %r243, %r29;
	ld.shared.f64 	%fd570, [%r244];
	fma.rn.f64 	%fd571, %fd1072, %fd570, %fd569;
	add.s32 	%r245, %r244, %r29;
	ld.shared.f64 	%fd572, [%r245];
	fma.rn.f64 	%fd573, %fd1071, %fd572, %fd571;
	add.s32 	%r246, %r245, %r29;
	ld.shared.f64 	%fd574, [%r246];
	fma.rn.f64 	%fd575, %fd1070, %fd574, %fd573;
	add.s32 	%r247, %r246, %r29;
	ld.shared.f64 	%fd576, [%r247];
	fma.rn.f64 	%fd577, %fd1069, %fd576, %fd575;
	add.s32 	%r248, %r247, %r29;
	ld.shared.f64 	%fd578, [%r248];
	fma.rn.f64 	%fd579, %fd1068, %fd578, %fd577;
	add.s32 	%r249, %r248, %r29;
	ld.shared.f64 	%fd580, [%r249];
	fma.rn.f64 	%fd581, %fd1067, %fd580, %fd579;
	add.s32 	%r250, %r249, %r29;
	ld.shared.f64 	%fd582, [%r250];
	fma.rn.f64 	%fd583, %fd1066, %fd582, %fd581;
	add.s32 	%r251, %r250, %r29;
	ld.shared.f64 	%fd584, [%r251];
	fma.rn.f64 	%fd585, %fd1065, %fd584, %fd583;
	add.s32 	%r252, %r251, %r29;
	ld.shared.f64 	%fd586, [%r252];
	fma.rn.f64 	%fd587, %fd1064, %fd586, %fd585;
	add.s32 	%r253, %r458, %r6;
	shl.b32 	%r254, %r253, 3;
	mov.u32 	%r255, _ZZ21cu_mtxmq_integral_110PKdiS0_iPdiiddS0_PbS1_S1_iPlS0_E2Cs;
	add.s32 	%r256, %r255, %r254;
	st.shared.f64 	[%r256], %fd587;
$L__BB38_63:
	bar.sync 	0;
	mov.u32 	%r257, _ZZ21cu_mtxmq_integral_110PKdiS0_iPdiiddS0_PbS1_S1_iPlS0_E5doitS;
	add.s32 	%r258, %r257, %r447;
	ld.shared.u8 	%rs2, [%r258];
	setp.eq.s16 	%p42, %rs2, 0;
	@%p42 bra 	$L__BB38_104;
	ld.param.u64 	%rd76, [_Z21cu_mtxmq_integral_110PKdiS0_iPdiiddS0_PbS1_S1_iPlS0__param_9];
	setp.gt.u32 	%p43, %r1, 99;
	cvta.to.global.u64 	%rd44, %rd76;
	mul.wide.u32 	%rd45, %r33, 8;
	add.s64 	%rd4, %rd44, %rd45;
	@%p43 bra 	$L__BB38_66;
	ld.global.f64 	%fd588, [%rd4];
	shl.b32 	%r259, %r1, 3;
	mov.u32 	%r260, Bs;
	add.s32 	%r261, %r260, %r259;
	st.shared.f64 	[%r261], %fd588;
$L__BB38_66:
	setp.ge.u32 	%p44, %r1, %r73;
	bar.sync 	0;
	@%p44 bra 	$L__BB38_68;
	ld.shared.f64 	%fd1073, [%r19];
	ld.shared.f64 	%fd1072, [%r20];
	ld.shared.f64 	%fd1071, [%r21];
	ld.shared.f64 	%fd1070, [%r22];
	ld.shared.f64 	%fd1069, [%r23];
	ld.shared.f64 	%fd1068, [%r24];
	ld.shared.f64 	%fd1067, [%r25];
	ld.shared.f64 	%fd1066, [%r26];
	ld.shared.f64 	%fd1065, [%r27];
	ld.shared.f64 	%fd1064, [%r28];
$L__BB38_68:
	bar.sync 	0;
	@%p16 bra 	$L__BB38_77;
	setp.lt.u32 	%p46, %r7, 3;
	mov.b32 	%r461, 0;
	@%p46 bra 	$L__BB38_72;
	mov.b32 	%r459, 0;
$L__BB38_71:
	.pragma "nounroll";
	shl.b32 	%r264, %r459, 3;
	mov.u32 	%r265, Bs;
	add.s32 	%r266, %r265, %r264;
	ld.shared.v2.f64 	{%fd589, %fd590}, [%r266];
	fma.rn.f64 	%fd591, %fd1073, %fd589, 0d0000000000000000;
	add.s32 	%r267, %r266, %r29;
	ld.shared.f64 	%fd592, [%r267];
	fma.rn.f64 	%fd593, %fd1072, %fd592, %fd591;
	add.s32 	%r268, %r267, %r29;
	ld.shared.v2.f64 	{%fd594, %fd595}, [%r268];
	fma.rn.f64 	%fd596, %fd1071, %fd594, %fd593;
	add.s32 	%r269, %r268, %r29;
	ld.shared.f64 	%fd597, [%r269];
	fma.rn.f64 	%fd598, %fd1070, %fd597, %fd596;
	add.s32 	%r270, %r269, %r29;
	ld.shared.v2.f64 	{%fd599, %fd600}, [%r270];
	fma.rn.f64 	%fd601, %fd1069, %fd599, %fd598;
	add.s32 	%r271, %r270, %r29;
	ld.shared.f64 	%fd602, [%r271];
	fma.rn.f64 	%fd603, %fd1068, %fd602, %fd601;
	add.s32 	%r272, %r271, %r29;
	ld.shared.v2.f64 	{%fd604, %fd605}, [%r272];
	fma.rn.f64 	%fd606, %fd1067, %fd604, %fd603;
	add.s32 	%r273, %r272, %r29;
	ld.shared.f64 	%fd607, [%r273];
	fma.rn.f64 	%fd608, %fd1066, %fd607, %fd606;
	add.s32 	%r274, %r273, %r29;
	ld.shared.v2.f64 	{%fd609, %fd610}, [%r274];
	fma.rn.f64 	%fd611, %fd1065, %fd609, %fd608;
	add.s32 	%r275, %r274, %r29;
	ld.shared.f64 	%fd612, [%r275];
	fma.rn.f64 	%fd613, %fd1064, %fd612, %fd611;
	add.s32 	%r276, %r459, %r6;
	shl.b32 	%r277, %r276, 3;
	mov.u32 	%r278, _ZZ21cu_mtxmq_integral_110PKdiS0_iPdiiddS0_PbS1_S1_iPlS0_E2Cs;
	add.s32 	%r279, %r278, %r277;
	st.shared.f64 	[%r279], %fd613;
	fma.rn.f64 	%fd614, %fd1073, %fd590, 0d0000000000000000;
	ld.shared.f64 	%fd615, [%r267+8];
	fma.rn.f64 	%fd616, %fd1072, %fd615, %fd614;
	fma.rn.f64 	%fd617, %fd1071, %fd595, %fd616;
	ld.shared.f64 	%fd618, [%r269+8];
	fma.rn.f64 	%fd619, %fd1070, %fd618, %fd617;
	fma.rn.f64 	%fd620, %fd1069, %fd600, %fd619;
	ld.shared.f64 	%fd621, [%r271+8];
	fma.rn.f64 	%fd622, %fd1068, %fd621, %fd620;
	fma.rn.f64 	%fd623, %fd1067, %fd605, %fd622;
	ld.shared.f64 	%fd624, [%r273+8];
	fma.rn.f64 	%fd625, %fd1066, %fd624, %fd623;
	fma.rn.f64 	%fd626, %fd1065, %fd610, %fd625;
	ld.shared.f64 	%fd627, [%r275+8];
	fma.rn.f64 	%fd628, %fd1064, %fd627, %fd626;
	st.shared.f64 	[%r279+8], %fd628;
	ld.shared.v2.f64 	{%fd629, %fd630}, [%r266+16];
	fma.rn.f64 	%fd631, %fd1073, %fd629, 0d0000000000000000;
	ld.shared.f64 	%fd632, [%r267+16];
	fma.rn.f64 	%fd633, %fd1072, %fd632, %fd631;
	ld.shared.v2.f64 	{%fd634, %fd635}, [%r268+16];
	fma.rn.f64 	%fd636, %fd1071, %fd634, %fd633;
	ld.shared.f64 	%fd637, [%r269+16];
	fma.rn.f64 	%fd638, %fd1070, %fd637, %fd636;
	ld.shared.v2.f64 	{%fd639, %fd640}, [%r270+16];
	fma.rn.f64 	%fd641, %fd1069, %fd639, %fd638;
	ld.shared.f64 	%fd642, [%r271+16];
	fma.rn.f64 	%fd643, %fd1068, %fd642, %fd641;
	ld.shared.v2.f64 	{%fd644, %fd645}, [%r272+16];
	fma.rn.f64 	%fd646, %fd1067, %fd644, %fd643;
	ld.shared.f64 	%fd647, [%r273+16];
	fma.rn.f64 	%fd648, %fd1066, %fd647, %fd646;
	ld.shared.v2.f64 	{%fd649, %fd650}, [%r274+16];
	fma.rn.f64 	%fd651, %fd1065, %fd649, %fd648;
	ld.shared.f64 	%fd652, [%r275+16];
	fma.rn.f64 	%fd653, %fd1064, %fd652, %fd651;
	st.shared.f64 	[%r279+16], %fd653;
	fma.rn.f64 	%fd654, %fd1073, %fd630, 0d0000000000000000;
	ld.shared.f64 	%fd655, [%r267+24];
	fma.rn.f64 	%fd656, %fd1072, %fd655, %fd654;
	fma.rn.f64 	%fd657, %fd1071, %fd635, %fd656;
	ld.shared.f64 	%fd658, [%r269+24];
	fma.rn.f64 	%fd659, %fd1070, %fd658, %fd657;
	fma.rn.f64 	%fd660, %fd1069, %fd640, %fd659;
	ld.shared.f64 	%fd661, [%r271+24];
	fma.rn.f64 	%fd662, %fd1068, %fd661, %fd660;
	fma.rn.f64 	%fd663, %fd1067, %fd645, %fd662;
	ld.shared.f64 	%fd664, [%r273+24];
	fma.rn.f64 	%fd665, %fd1066, %fd664, %fd663;
	fma.rn.f64 	%fd666, %fd1065, %fd650, %fd665;
	ld.shared.f64 	%fd667, [%r275+24];
	fma.rn.f64 	%fd668, %fd1064, %fd667, %fd666;
	st.shared.f64 	[%r279+24], %fd668;
	add.s32 	%r459, %r459, 4;
	setp.ne.s32 	%p47, %r459, %r17;
	mov.u32 	%r461, %r17;
	@%p47 bra 	$L__BB38_71;
$L__BB38_72:
	setp.eq.s32 	%p48, %r8, 0;
	@%p48 bra 	$L__BB38_77;
	setp.eq.s32 	%p49, %r8, 1;
	@%p49 bra 	$L__BB38_75;
	shl.b32 	%r280, %r461, 3;
	mov.u32 	%r281, Bs;
	add.s32 	%r282, %r281, %r280;
	ld.shared.f64 	%fd669, [%r282];
	fma.rn.f64 	%fd670, %fd1073, %fd669, 0d0000000000000000;
	add.s32 	%r283, %r282, %r29;
	ld.shared.f64 	%fd671, [%r283];
	fma.rn.f64 	%fd672, %fd1072, %fd671, %fd670;
	add.s32 	%r284, %r283, %r29;
	ld.shared.f64 	%fd673, [%r284];
	fma.rn.f64 	%fd674, %fd1071, %fd673, %fd672;
	add.s32 	%r285, %r284, %r29;
	ld.shared.f64 	%fd675, [%r285];
	fma.rn.f64 	%fd676, %fd1070, %fd675, %fd674;
	add.s32 	%r286, %r285, %r29;
	ld.shared.f64 	%fd677, [%r286];
	fma.rn.f64 	%fd678, %fd1069, %fd677, %fd676;
	add.s32 	%r287, %r286, %r29;
	ld.shared.f64 	%fd679, [%r287];
	fma.rn.f64 	%fd680, %fd1068, %fd679, %fd678;
	add.s32 	%r288, %r287, %r29;
	ld.shared.f64 	%fd681, [%r288];
	fma.rn.f64 	%fd682, %fd1067, %fd681, %fd680;
	add.s32 	%r289, %r288, %r29;
	ld.shared.f64 	%fd683, [%r289];
	fma.rn.f64 	%fd684, %fd1066, %fd683, %fd682;
	add.s32 	%r290, %r289, %r29;
	ld.shared.f64 	%fd685, [%r290];
	fma.rn.f64 	%fd686, %fd1065, %fd685, %fd684;
	add.s32 	%r291, %r290, %r29;
	ld.shared.f64 	%fd687, [%r291];
	fma.rn.f64 	%fd688, %fd1064, %fd687, %fd686;
	add.s32 	%r292, %r461, %r6;
	shl.b32 	%r293, %r292, 3;
	mov.u32 	%r294, _ZZ21cu_mtxmq_integral_110PKdiS0_iPdiiddS0_PbS1_S1_iPlS0_E2Cs;
	add.s32 	%r295, %r294, %r293;
	st.shared.f64 	[%r295], %fd688;
	ld.shared.f64 	%fd689, [%r282+8];
	fma.rn.f64 	%fd690, %fd1073, %fd689, 0d0000000000000000;
	ld.shared.f64 	%fd691, [%r283+8];
	fma.rn.f64 	%fd692, %fd1072, %fd691, %fd690;
	ld.shared.f64 	%fd693, [%r284+8];
	fma.rn.f64 	%fd694, %fd1071, %fd693, %fd692;
	ld.shared.f64 	%fd695, [%r285+8];
	fma.rn.f64 	%fd696, %fd1070, %fd695, %fd694;
	ld.shared.f64 	%fd697, [%r286+8];
	fma.rn.f64 	%fd698, %fd1069, %fd697, %fd696;
	ld.shared.f64 	%fd699, [%r287+8];
	fma.rn.f64 	%fd700, %fd1068, %fd699, %fd698;
	ld.shared.f64 	%fd701, [%r288+8];
	fma.rn.f64 	%fd702, %fd1067, %fd701, %fd700;
	ld.shared.f64 	%fd703, [%r289+8];
	fma.rn.f64 	%fd704, %fd1066, %fd703, %fd702;
	ld.shared.f64 	%fd705, [%r290+8];
	fma.rn.f64 	%fd706, %fd1065, %fd705, %fd704;
	ld.shared.f64 	%fd707, [%r291+8];
	fma.rn.f64 	%fd708, %fd1064, %fd707, %fd706;
	st.shared.f64 	[%r295+8], %fd708;
	add.s32 	%r461, %r461, 2;
$L__BB38_75:
	setp.eq.s32 	%p50, %r18, 0;
	@%p50 bra 	$L__BB38_77;
	shl.b32 	%r296, %r461, 3;
	mov.u32 	%r297, Bs;
	add.s32 	%r298, %r297, %r296;
	ld.shared.f64 	%fd709, [%r298];
	fma.rn.f64 	%fd710, %fd1073, %fd709, 0d0000000000000000;
	add.s32 	%r299, %r298, %r29;
	ld.shared.f64 	%fd711, [%r299];
	fma.rn.f64 	%fd712, %fd1072, %fd711, %fd710;
	add.s32 	%r300, %r299, %r29;
	ld.shared.f64 	%fd713, [%r300];
	fma.rn.f64 	%fd714, %fd1071, %fd713, %fd712;
	add.s32 	%r301, %r300, %r29;
	ld.shared.f64 	%fd715, [%r301];
	fma.rn.f64 	%fd716, %fd1070, %fd715, %fd714;
	add.s32 	%r302, %r301, %r29;
	ld.shared.f64 	%fd717, [%r302];
	fma.rn.f64 	%fd718, %fd1069, %fd717, %fd716;
	add.s32 	%r303, %r302, %r29;
	ld.shared.f64 	%fd719, [%r303];
	fma.rn.f64 	%fd720, %fd1068, %fd719, %fd718;
	add.s32 	%r304, %r303, %r29;
	ld.shared.f64 	%fd721, [%r304];
	fma.rn.f64 	%fd722, %fd1067, %fd721, %fd720;
	add.s32 	%r305, %r304, %r29;
	ld.shared.f64 	%fd723, [%r305];
	fma.rn.f64 	%fd724, %fd1066, %fd723, %fd722;
	add.s32 	%r306, %r305, %r29;
	ld.shared.f64 	%fd725, [%r306];
	fma.rn.f64 	%fd726, %fd1065, %fd725, %fd724;
	add.s32 	%r307, %r306, %r29;
	ld.shared.f64 	%fd727, [%r307];
	fma.rn.f64 	%fd728, %fd1064, %fd727, %fd726;
	add.s32 	%r308, %r461, %r6;
	shl.b32 	%r309, %r308, 3;
	mov.u32 	%r310, _ZZ21cu_mtxmq_integral_110PKdiS0_iPdiiddS0_PbS1_S1_iPlS0_E2Cs;
	add.s32 	%r311, %r310, %r309;
	st.shared.f64 	[%r311], %fd728;
$L__BB38_77:
	setp.gt.u32 	%p51, %r1, 99;
	bar.sync 	0;
	@%p51 bra 	$L__BB38_79;
	ld.param.u64 	%rd77, [_Z21cu_mtxmq_integral_110PKdiS0_iPdiiddS0_PbS1_S1_iPlS0__param_9];
	cvta.to.global.u64 	%rd46, %rd77;
	mad.lo.s32 	%r312, %r447, 300, %r1;
	mul.wide.u32 	%rd47, %r312, 8;
	add.s64 	%rd48, %rd46, %rd47;
	ld.global.f64 	%fd729, [%rd48+800];
	shl.b32 	%r313, %r1, 3;
	mov.u32 	%r314, Bs;
	add.s32 	%r315, %r314, %r313;
	st.shared.f64 	[%r315], %fd729;
$L__BB38_79:
	setp.ge.u32 	%p52, %r1, %r73;
	bar.sync 	0;
	@%p52 bra 	$L__BB38_81;
	ld.shared.f64 	%fd1073, [%r19];
	ld.shared.f64 	%fd1072, [%r20];
	ld.shared.f64 	%fd1071, [%r21];
	ld.shared.f64 	%fd1070, [%r22];
	ld.shared.f64 	%fd1069, [%r23];
	ld.shared.f64 	%fd1068, [%r24];
	ld.shared.f64 	%fd1067, [%r25];
	ld.shared.f64 	%fd1066, [%r26];
	ld.shared.f64 	%fd1065, [%r27];
	ld.shared.f64 	%fd1064, [%r28];
$L__BB38_81:
	bar.sync 	0;
	@%p16 bra 	$L__BB38_90;
	setp.lt.u32 	%p54, %r7, 3;
	mov.b32 	%r464, 0;
	@%p54 bra 	$L__BB38_85;
	mov.b32 	%r462, 0;
$L__BB38_84:
	.pragma "nounroll";
	shl.b32 	%r318, %r462, 3;
	mov.u32 	%r319, Bs;
	add.s32 	%r320, %r319, %r318;
	ld.shared.v2.f64 	{%fd730, %fd731}, [%r320];
	fma.rn.f64 	%fd732, %fd1073, %fd730, 0d0000000000000000;
	add.s32 	%r321, %r320, %r29;
	ld.shared.f64 	%fd733, [%r321];
	fma.rn.f64 	%fd734, %fd1072, %fd733, %fd732;
	add.s32 	%r322, %r321, %r29;
	ld.shared.v2.f64 	{%fd735, %fd736}, [%r322];
	fma.rn.f64 	%fd737, %fd1071, %fd735, %fd734;
	add.s32 	%r323, %r322, %r29;
	ld.shared.f64 	%fd738, [%r323];
	fma.rn.f64 	%fd739, %fd1070, %fd738, %fd737;
	add.s32 	%r324, %r323, %r29;
	ld.shared.v2.f64 	{%fd740, %fd741}, [%r324];
	fma.rn.f64 	%fd742, %fd1069, %fd740, %fd739;
	add.s32 	%r325, %r324, %r29;
	ld.shared.f64 	%fd743, [%r325];
	fma.rn.f64 	%fd744, %fd1068, %fd743, %fd742;
	add.s32 	%r326, %r325, %r29;
	ld.shared.v2.f64 	{%fd745, %fd746}, [%r326];
	fma.rn.f64 	%fd747, %fd1067, %fd745, %fd744;
	add.s32 	%r327, %r326, %r29;
	ld.shared.f64 	%fd748, [%r327];
	fma.rn.f64 	%fd749, %fd1066, %fd748, %fd747;
	add.s32 	%r328, %r327, %r29;
	ld.shared.v2.f64 	{%fd750, %fd751}, [%r328];
	fma.rn.f64 	%fd752, %fd1065, %fd750, %fd749;
	add.s32 	%r329, %r328, %r29;
	ld.shared.f64 	%fd753, [%r329];
	fma.rn.f64 	%fd754, %fd1064, %fd753, %fd752;
	add.s32 	%r330, %r462, %r6;
	shl.b32 	%r331, %r330, 3;
	mov.u32 	%r332, _ZZ21cu_mtxmq_integral_110PKdiS0_iPdiiddS0_PbS1_S1_iPlS0_E2Cs;
	add.s32 	%r333, %r332, %r331;
	st.shared.f64 	[%r333], %fd754;
	fma.rn.f64 	%fd755, %fd1073, %fd731, 0d0000000000000000;
	ld.shared.f64 	%fd756, [%r321+8];
	fma.rn.f64 	%fd757, %fd1072, %fd756, %fd755;
	fma.rn.f64 	%fd758, %fd1071, %fd736, %fd757;
	ld.shared.f64 	%fd759, [%r323+8];
	fma.rn.f64 	%fd760, %fd1070, %fd759, %fd758;
	fma.rn.f64 	%fd761, %fd1069, %fd741, %fd760;
	ld.shared.f64 	%fd762, [%r325+8];
	fma.rn.f64 	%fd763, %fd1068, %fd762, %fd761;
	fma.rn.f64 	%fd764, %fd1067, %fd746, %fd763;
	ld.shared.f64 	%fd765, [%r327+8];
	fma.rn.f64 	%fd766, %fd1066, %fd765, %fd764;
	fma.rn.f64 	%fd767, %fd1065, %fd751, %fd766;
	ld.shared.f64 	%fd768, [%r329+8];
	fma.rn.f64 	%fd769, %fd1064, %fd768, %fd767;
	st.shared.f64 	[%r333+8], %fd769;
	ld.shared.v2.f64 	{%fd770, %fd771}, [%r320+16];
	fma.rn.f64 	%fd772, %fd1073, %fd770, 0d0000000000000000;
	ld.shared.f64 	%fd773, [%r321+16];
	fma.rn.f64 	%fd774, %fd1072, %fd773, %fd772;
	ld.shared.v2.f64 	{%fd775, %fd776}, [%r322+16];
	fma.rn.f64 	%fd777, %fd1071, %fd775, %fd774;
	ld.shared.f64 	%fd778, [%r323+16];
	fma.rn.f64 	%fd779, %fd1070, %fd778, %fd777;
	ld.shared.v2.f64 	{%fd780, %fd781}, [%r324+16];
	fma.rn.f64 	%fd782, %fd1069, %fd780, %fd779;
	ld.shared.f64 	%fd783, [%r325+16];
	fma.rn.f64 	%fd784, %fd1068, %fd783, %fd782;
	ld.shared.v2.f64 	{%fd785, %fd786}, [%r326+16];
	fma.rn.f64 	%fd787, %fd1067, %fd785, %fd784;
	ld.shared.f64 	%fd788, [%r327+16];
	fma.rn.f64 	%fd789, %fd1066, %fd788, %fd787;
	ld.shared.v2.f64 	{%fd790, %fd791}, [%r328+16];
	fma.rn.f64 	%fd792, %fd1065, %fd790, %fd789;
	ld.shared.f64 	%fd793, [%r329+16];
	fma.rn.f64 	%fd794, %fd1064, %fd793, %fd792;
	st.shared.f64 	[%r333+16], %fd794;
	fma.rn.f64 	%fd795, %fd1073, %fd771, 0d0000000000000000;
	ld.shared.f64 	%fd796, [%r321+24];
	fma.rn.f64 	%fd797, %fd1072, %fd796, %fd795;
	fma.rn.f64 	%fd798, %fd1071, %fd776, %fd797;
	ld.shared.f64 	%fd799, [%r323+24];
	fma.rn.f64 	%fd800, %fd1070, %fd799, %fd798;
	fma.rn.f64 	%fd801, %fd1069, %fd781, %fd800;
	ld.shared.f64 	%fd802, [%r325+24];
	fma.rn.f64 	%fd803, %fd1068, %fd802, %fd801;
	fma.rn.f64 	%fd804, %fd1067, %fd786, %fd803;
	ld.shared.f64 	%fd805, [%r327+24];
	fma.rn.f64 	%fd806, %fd1066, %fd805, %fd804;
	fma.rn.f64 	%fd807, %fd1065, %fd791, %fd806;
	ld.shared.f64 	%fd808, [%r329+24];
	fma.rn.f64 	%fd809, %fd1064, %fd808, %fd807;
	st.shared.f64 	[%r333+24], %fd809;
	add.s32 	%r462, %r462, 4;
	setp.ne.s32 	%p55, %r462, %r17;
	mov.u32 	%r464, %r17;
	@%p55 bra 	$L__BB38_84;
$L__BB38_85:
	setp.eq.s32 	%p56, %r8, 0;
	@%p56 bra 	$L__BB38_90;
	setp.eq.s32 	%p57, %r8, 1;
	@%p57 bra 	$L__BB38_88;
	shl.b32 	%r334, %r464, 3;
	mov.u32 	%r335, Bs;
	add.s32 	%r336, %r335, %r334;
	ld.shared.f64 	%fd810, [%r336];
	fma.rn.f64 	%fd811, %fd1073, %fd810, 0d0000000000000000;
	add.s32 	%r337, %r336, %r29;
	ld.shared.f64 	%fd812, [%r337];
	fma.rn.f64 	%fd813, %fd1072, %fd812, %fd811;
	add.s32 	%r338, %r337, %r29;
	ld.shared.f64 	%fd814, [%r338];
	fma.rn.f64 	%fd815, %fd1071, %fd814, %fd813;
	add.s32 	%r339, %r338, %r29;
	ld.shared.f64 	%fd816, [%r339];
	fma.rn.f64 	%fd817, %fd1070, %fd816, %fd815;
	add.s32 	%r340, %r339, %r29;
	ld.shared.f64 	%fd818, [%r340];
	fma.rn.f64 	%fd819, %fd1069, %fd818, %fd817;
	add.s32 	%r341, %r340, %r29;
	ld.shared.f64 	%fd820, [%r341];
	fma.rn.f64 	%fd821, %fd1068, %fd820, %fd819;
	add.s32 	%r342, %r341, %r29;
	ld.shared.f64 	%fd822, [%r342];
	fma.rn.f64 	%fd823, %fd1067, %fd822, %fd821;
	add.s32 	%r343, %r342, %r29;
	ld.shared.f64 	%fd824, [%r343];
	fma.rn.f64 	%fd825, %fd1066, %fd824, %fd823;
	add.s32 	%r344, %r343, %r29;
	ld.shared.f64 	%fd826, [%r344];
	fma.rn.f64 	%fd827, %fd1065, %fd826, %fd825;
	add.s32 	%r345, %r344, %r29;
	ld.shared.f64 	%fd828, [%r345];
	fma.rn.f64 	%fd829, %fd1064, %fd828, %fd827;
	add.s32 	%r346, %r464, %r6;
	shl.b32 	%r347, %r346, 3;
	mov.u32 	%r348, _ZZ21cu_mtxmq_integral_110PKdiS0_iPdiiddS0_PbS1_S1_iPlS0_E2Cs;
	add.s32 	%r349, %r348, %r347;
	st.shared.f64 	[%r349], %fd829;
	ld.shared.f64 	%fd830, [%r336+8];
	fma.rn.f64 	%fd831, %fd1073, %fd830, 0d0000000000000000;
	ld.shared.f64 	%fd832, [%r337+8];
	fma.rn.f64 	%fd833, %fd1072, %fd832, %fd831;
	ld.shared.f64 	%fd834, [%r338+8];
	fma.rn.f64 	%fd835, %fd1071, %fd834, %fd833;
	ld.shared.f64 	%fd836, [%r339+8];
	fma.rn.f64 	%fd837, %fd1070, %fd836, %fd835;
	ld.shared.f64 	%fd838, [%r340+8];
	fma.rn.f64 	%fd839, %fd1069, %fd838, %fd837;
	ld.shared.f64 	%fd840, [%r341+8];
	fma.rn.f64 	%fd841, %fd1068, %fd840, %fd839;
	ld.shared.f64 	%fd842, [%r342+8];
	fma.rn.f64 	%fd843, %fd1067, %fd842, %fd841;
	ld.shared.f64 	%fd844, [%r343+8];
	fma.rn.f64 	%fd845, %fd1066, %fd844, %fd843;
	ld.shared.f64 	%fd846, [%r344+8];
	fma.rn.f64 	%fd847, %fd1065, %fd846, %fd845;
	ld.shared.f64 	%fd848, [%r345+8];
	fma.rn.f64 	%fd849, %fd1064, %fd848, %fd847;
	st.shared.f64 	[%r349+8], %fd849;
	add.s32 	%r464, %r464, 2;
$L__BB38_88:
	setp.eq.s32 	%p58, %r18, 0;
	@%p58 bra 	$L__BB38_90;
	shl.b32 	%r350, %r464, 3;
	mov.u32 	%r351, Bs;
	add.s32 	%r352, %r351, %r350;
	ld.shared.f64 	%fd850, [%r352];
	fma.rn.f64 	%fd851, %fd1073, %fd850, 0d0000000000000000;
	add.s32 	%r353, %r352, %r29;
	ld.shared.f64 	%fd852, [%r353];
	fma.rn.f64 	%fd853, %fd1072, %fd852, %fd851;
	add.s32 	%r354, %r353, %r29;
	ld.shared.f64 	%fd854, [%r354];
	fma.rn.f64 	%fd855, %fd1071, %fd854, %fd853;
	add.s32 	%r355, %r354, %r29;
	ld.shared.f64 	%fd856, [%r355];
	fma.rn.f64 	%fd857, %fd1070, %fd856, %fd855;
	add.s32 	%r356, %r355, %r29;
	ld.shared.f64 	%fd858, [%r356];
	fma.rn.f64 	%fd859, %fd1069, %fd858, %fd857;
	add.s32 	%r357, %r356, %r29;
	ld.shared.f64 	%fd860, [%r357];
	fma.rn.f64 	%fd861, %fd1068, %fd860, %fd859;
	add.s32 	%r358, %r357, %r29;
	ld.shared.f64 	%fd862, [%r358];
	fma.rn.f64 	%fd863, %fd1067, %fd862, %fd861;
	add.s32 	%r359, %r358, %r29;
	ld.shared.f64 	%fd864, [%r359];
	fma.rn.f64 	%fd865, %fd1066, %fd864, %fd863;
	add.s32 	%r360, %r359, %r29;
	ld.shared.f64 	%fd866, [%r360];
	fma.rn.f64 	%fd867, %fd1065, %fd866, %fd865;
	add.s32 	%r361, %r360, %r29;
	ld.shared.f64 	%fd868, [%r361];
	fma.rn.f64 	%fd869, %fd1064, %fd868, %fd867;
	add.s32 	%r362, %r464, %r6;
	shl.b32 	%r363, %r362, 3;
	mov.u32 	%r364, _ZZ21cu_mtxmq_integral_110PKdiS0_iPdiiddS0_PbS1_S1_iPlS0_E2Cs;
	add.s32 	%r365, %r364, %r363;
	st.shared.f64 	[%r365], %fd869;
$L__BB38_90:
	setp.gt.u32 	%p59, %r1, 99;
	bar.sync 	0;
	@%p59 bra 	$L__BB38_92;
	ld.param.u64 	%rd78, [_Z21cu_mtxmq_integral_110PKdiS0_iPdiiddS0_PbS1_S1_iPlS0__param_9];
	cvta.to.global.u64 	%rd49, %rd78;
	mad.lo.s32 	%r366, %r447, 300, %r1;
	mul.wide.u32 	%rd50, %r366, 8;
	add.s64 	%rd51, %rd49, %rd50;
	ld.global.f64 	%fd870, [%rd51+1600];
	shl.b32 	%r367, %r1, 3;
	mov.u32 	%r368, Bs;
	add.s32 	%r369, %r368, %r367;
	st.shared.f64 	[%r369], %fd870;
$L__BB38_92:
	setp.ge.u32 	%p60, %r1, %r73;
	bar.sync 	0;
	@%p60 bra 	$L__BB38_94;
	ld.shared.f64 	%fd1073, [%r19];
	ld.shared.f64 	%fd1072, [%r20];
	ld.shared.f64 	%fd1071, [%r21];
	ld.shared.f64 	%fd1070, [%r22];
	ld.shared.f64 	%fd1069, [%r23];
	ld.shared.f64 	%fd1068, [%r24];
	ld.shared.f64 	%fd1067, [%r25];
	ld.shared.f64 	%fd1066, [%r26];
	ld.shared.f64 	%fd1065, [%r27];
	ld.shared.f64 	%fd1064, [%r28];
$L__BB38_94:
	bar.sync 	0;
	@%p16 bra 	$L__BB38_103;
	setp.lt.u32 	%p62, %r7, 3;
	mov.b32 	%r467, 0;
	@%p62 bra 	$L__BB38_98;
	mov.b32 	%r465, 0;
$L__BB38_97:
	.pragma "nounroll";
	shl.b32 	%r372, %r465, 3;
	mov.u32 	%r373, Bs;
	add.s32 	%r374, %r373, %r372;
	ld.shared.v2.f64 	{%fd871, %fd872}, [%r374];
	fma.rn.f64 	%fd873, %fd1073, %fd871, 0d0000000000000000;
	add.s32 	%r375, %r374, %r29;
	ld.shared.f64 	%fd874, [%r375];
	fma.rn.f64 	%fd875, %fd1072, %fd874, %fd873;
	add.s32 	%r376, %r375, %r29;
	ld.shared.v2.f64 	{%fd876, %fd877}, [%r376];
	fma.rn.f64 	%fd878, %fd1071, %fd876, %fd875;
	add.s32 	%r377, %r376, %r29;
	ld.shared.f64 	%fd879, [%r377];
	fma.rn.f64 	%fd880, %fd1070, %fd879, %fd878;
	add.s32 	%r378, %r377, %r29;
	ld.shared.v2.f64 	{%fd881, %fd882}, [%r378];
	fma.rn.f64 	%fd883, %fd1069, %fd881, %fd880;
	add.s32 	%r379, %r378, %r29;
	ld.shared.f64 	%fd884, [%r379];
	fma.rn.f64 	%fd885, %fd1068, %fd884, %fd883;
	add.s32 	%r380, %r379, %r29;
	ld.shared.v2.f64 	{%fd886, %fd887}, [%r380];
	fma.rn.f64 	%fd888, %fd1067, %fd886, %fd885;
	add.s32 	%r381, %r380, %r29;
	ld.shared.f64 	%fd889, [%r381];
	fma.rn.f64 	%fd890, %fd1066, %fd889, %fd888;
	add.s32 	%r382, %r381, %r29;
	ld.shared.v2.f64 	{%fd891, %fd892}, [%r382];
	fma.rn.f64 	%fd893, %fd1065, %fd891, %fd890;
	add.s32 	%r383, %r382, %r29;
	ld.shared.f64 	%fd894, [%r383];
	fma.rn.f64 	%fd895, %fd1064, %fd894, %fd893;
	add.s32 	%r384, %r465, %r6;
	shl.b32 	%r385, %r384, 3;
	mov.u32 	%r386, _ZZ21cu_mtxmq_integral_110PKdiS0_iPdiiddS0_PbS1_S1_iPlS0_E2Cs;
	add.s32 	%r387, %r386, %r385;
	st.shared.f64 	[%r387], %fd895;
	fma.rn.f64 	%fd896, %fd1073, %fd872, 0d0000000000000000;
	ld.shared.f64 	%fd897, [%r375+8];
	fma.rn.f64 	%fd898, %fd1072, %fd897, %fd896;
	fma.rn.f64 	%fd899, %fd1071, %fd877, %fd898;
	ld.shared.f64 	%fd900, [%r377+8];
	fma.rn.f64 	%fd901, %fd1070, %fd900, %fd899;
	fma.rn.f64 	%fd902, %fd1069, %fd882, %fd901;
	ld.shared.f64 	%fd903, [%r379+8];
	fma.rn.f64 	%fd904, %fd1068, %fd903, %fd902;
	fma.rn.f64 	%fd905, %fd1067, %fd887, %fd904;
	ld.shared.f64 	%fd906, [%r381+8];
	fma.rn.f64 	%fd907, %fd1066, %fd906, %fd905;
	fma.rn.f64 	%fd908, %fd1065, %fd892, %fd907;
	ld.shared.f64 	%fd909, [%r383+8];
	fma.rn.f64 	%fd910, %fd1064, %fd909, %fd908;
	st.shared.f64 	[%r387+8], %fd910;
	ld.shared.v2.f64 	{%fd911, %fd912}, [%r374+16];
	fma.rn.f64 	%fd913, %fd1073, %fd911, 0d0000000000000000;
	ld.shared.f64 	%fd914, [%r375+16];
	fma.rn.f64 	%fd915, %fd1072, %fd914, %fd913;
	ld.shared.v2.f64 	{%fd916, %fd917}, [%r376+16];
	fma.rn.f64 	%fd918, %fd1071, %fd916, %fd915;
	ld.shared.f64 	%fd919, [%r377+16];
	fma.rn.f64 	%fd920, %fd1070, %fd919, %fd918;
	ld.shared.v2.f64 	{%fd921, %fd922}, [%r378+16];
	fma.rn.f64 	%fd923, %fd1069, %fd921, %fd920;
	ld.shared.f64 	%fd924, [%r379+16];
	fma.rn.f64 	%fd925, %fd1068, %fd924, %fd923;
	ld.shared.v2.f64 	{%fd926, %fd927}, [%r380+16];
	fma.rn.f64 	%fd928, %fd1067, %fd926, %fd925;
	ld.shared.f64 	%fd929, [%r381+16];
	fma.rn.f64 	%fd930, %fd1066, %fd929, %fd928;
	ld.shared.v2.f64 	{%fd931, %fd932}, [%r382+16];
	fma.rn.f64 	%fd933, %fd1065, %fd931, %fd930;
	ld.shared.f64 	%fd934, [%r383+16];
	fma.rn.f64 	%fd935, %fd1064, %fd934, %fd933;
	st.shared.f64 	[%r387+16], %fd935;
	fma.rn.f64 	%fd936, %fd1073, %fd912, 0d0000000000000000;
	ld.shared.f64 	%fd937, [%r375+24];
	fma.rn.f64 	%fd938, %fd1072, %fd937, %fd936;
	fma.rn.f64 	%fd939, %fd1071, %fd917, %fd938;
	ld.shared.f64 	%fd940, [%r377+24];
	fma.rn.f64 	%fd941, %fd1070, %fd940, %fd939;
	fma.rn.f64 	%fd942, %fd1069, %fd922, %fd941;
	ld.shared.f64 	%fd943, [%r379+24];
	fma.rn.f64 	%fd944, %fd1068, %fd943, %fd942;
	fma.rn.f64 	%fd945, %fd1067, %fd927, %fd944;
	ld.shared.f64 	%fd946, [%r381+24];
	fma.rn.f64 	%fd947, %fd1066, %fd946, %fd945;
	fma.rn.f64 	%fd948, %fd1065, %fd932, %fd947;
	ld.shared.f64 	%fd949, [%r383+24];
	fma.rn.f64 	%fd950, %fd1064, %fd949, %fd948;
	st.shared.f64 	[%r387+24], %fd950;
	add.s32 	%r465, %r465, 4;
	setp.ne.s32 	%p63, %r465, %r17;
	mov.u32 	%r467, %r17;
	@%p63 bra 	$L__BB38_97;
$L__BB38_98:
	setp.eq.s32 	%p64, %r8, 0;
	@%p64 bra 	$L__BB38_103;
	setp.eq.s32 	%p65, %r8, 1;
	@%p65 bra 	$L__BB38_101;
	shl.b32 	%r388, %r467, 3;
	mov.u32 	%r389, Bs;
	add.s32 	%r390, %r389, %r388;
	ld.shared.f64 	%fd951, [%r390];
	fma.rn.f64 	%fd952, %fd1073, %fd951, 0d0000000000000000;
	add.s32 	%r391, %r390, %r29;
	ld.shared.f64 	%fd953, [%r391];
	fma.rn.f64 	%fd954, %fd1072, %fd953, %fd952;
	add.s32 	%r392, %r391, %r29;
	ld.shared.f64 	%fd955, [%r392];
	fma.rn.f64 	%fd956, %fd1071, %fd955, %fd954;
	add.s32 	%r393, %r392, %r29;
	ld.shared.f64 	%fd957, [%r393];
	fma.rn.f64 	%fd958, %fd1070, %fd957, %fd956;
	add.s32 	%r394, %r393, %r29;
	ld.shared.f64 	%fd959, [%r394];
	fma.rn.f64 	%fd960, %fd1069, %fd959, %fd958;
	add.s32 	%r395, %r394, %r29;
	ld.shared.f64 	%fd961, [%r395];
	fma.rn.f64 	%fd962, %fd1068, %fd961, %fd960;
	add.s32 	%r396, %r395, %r29;
	ld.shared.f64 	%fd963, [%r396];
	fma.rn.f64 	%fd964, %fd1067, %fd963, %fd962;
	add.s32 	%r397, %r396, %r29;
	ld.shared.f64 	%fd965, [%r397];
	fma.rn.f64 	%fd966, %fd1066, %fd965, %fd964;
	add.s32 	%r398, %r397, %r29;
	ld.shared.f64 	%fd967, [%r398];
	fma.rn.f64 	%fd968, %fd1065, %fd967, %fd966;
	add.s32 	%r399, %r398, %r29;
	ld.shared.f64 	%fd969, [%r399];
	fma.rn.f64 	%fd970, %fd1064, %fd969, %fd968;
	add.s32 	%r400, %r467, %r6;
	shl.b32 	%r401, %r400, 3;
	mov.u32 	%r402, _ZZ21cu_mtxmq_integral_110PKdiS0_iPdiiddS0_PbS1_S1_iPlS0_E2Cs;
	add.s32 	%r403, %r402, %r401;
	st.shared.f64 	[%r403], %fd970;
	ld.shared.f64 	%fd971, [%r390+8];
	fma.rn.f64 	%fd972, %fd1073, %fd971, 0d0000000000000000;
	ld.shared.f64 	%fd973, [%r391+8];
	fma.rn.f64 	%fd974, %fd1072, %fd973, %fd972;
	ld.shared.f64 	%fd975, [%r392+8];
	fma.rn.f64 	%fd976, %fd1071, %fd975, %fd974;
	ld.shared.f64 	%fd977, [%r393+8];
	fma.rn.f64 	%fd978, %fd1070, %fd977, %fd976;
	ld.shared.f64 	%fd979, [%r394+8];
	fma.rn.f64 	%fd980, %fd1069, %fd979, %fd978;
	ld.shared.f64 	%fd981, [%r395+8];
	fma.rn.f64 	%fd982, %fd1068, %fd981, %fd980;
	ld.shared.f64 	%fd983, [%r396+8];
	fma.rn.f64 	%fd984, %fd1067, %fd983, %fd982;
	ld.shared.f64 	%fd985, [%r397+8];
	fma.rn.f64 	%fd986, %fd1066, %fd985, %fd984;
	ld.shared.f64 	%fd987, [%r398+8];
	fma.rn.f64 	%fd988, %fd1065, %fd987, %fd986;
	ld.shared.f64 	%fd989, [%r399+8];
	fma.rn.f64 	%fd990, %fd1064, %fd989, %fd988;
	st.shared.f64 	[%r403+8], %fd990;
	add.s32 	%r467, %r467, 2;
$L__BB38_101:
	setp.eq.s32 	%p66, %r18, 0;
	@%p66 bra 	$L__BB38_103;
	shl.b32 	%r404, %r467, 3;
	mov.u32 	%r405, Bs;
	add.s32 	%r406, %r405, %r404;
	ld.shared.f64 	%fd991, [%r406];
	fma.rn.f64 	%fd992, %fd1073, %fd991, 0d0000000000000000;
	add.s32 	%r407, %r406, %r29;
	ld.shared.f64 	%fd993, [%r407];
	fma.rn.f64 	%fd994, %fd1072, %fd993, %fd992;
	add.s32 	%r408, %r407, %r29;
	ld.shared.f64 	%fd995, [%r408];
	fma.rn.f64 	%fd996, %fd1071, %fd995, %fd994;
	add.s32 	%r409, %r408, %r29;
	ld.shared.f64 	%fd997, [%r409];
	fma.rn.f64 	%fd998, %fd1070, %fd997, %fd996;
	add.s32 	%r410, %r409, %r29;
	ld.shared.f64 	%fd999, [%r410];
	fma.rn.f64 	%fd1000, %fd1069, %fd999, %fd998;
	add.s32 	%r411, %r410, %r29;
	ld.shared.f64 	%fd1001, [%r411];
	fma.rn.f64 	%fd1002, %fd1068, %fd1001, %fd1000;
	add.s32 	%r412, %r411, %r29;
	ld.shared.f64 	%fd1003, [%r412];
	fma.rn.f64 	%fd1004, %fd1067, %fd1003, %fd1002;
	add.s32 	%r413, %r412, %r29;
	ld.shared.f64 	%fd1005, [%r413];
	fma.rn.f64 	%fd1006, %fd1066, %fd1005, %fd1004;
	add.s32 	%r414, %r413, %r29;
	ld.shared.f64 	%fd1007, [%r414];
	fma.rn.f64 	%fd1008, %fd1065, %fd1007, %fd1006;
	add.s32 	%r415, %r414, %r29;
	ld.shared.f64 	%fd1009, [%r415];
	fma.rn.f64 	%fd1010, %fd1064, %fd1009, %fd1008;
	add.s32 	%r416, %r467, %r6;
	shl.b32 	%r417, %r416, 3;
	mov.u32 	%r418, _ZZ21cu_mtxmq_integral_110PKdiS0_iPdiiddS0_PbS1_S1_iPlS0_E2Cs;
	add.s32 	%r419, %r418, %r417;
	st.shared.f64 	[%r419], %fd1010;
$L__BB38_103:
	bar.sync 	0;
$L__BB38_104:
	shl.b32 	%r420, %r447, 3;
	mov.u32 	%r421, _ZZ21cu_mtxmq_integral_110PKdiS0_iPdiiddS0_PbS1_S1_iPlS0_E6mufacS;
	add.s32 	%r422, %r421, %r420;
	ld.shared.f64 	%fd1011, [%r422];
	ld.shared.f64 	%fd1012, [%r5];
	ld.shared.f64 	%fd1013, [%r19];
	mul.f64 	%fd1014, %fd1013, %fd1011;
	sub.f64 	%fd1015, %fd1012, %fd1014;
	st.shared.f64 	[%r5], %fd1015;
	ld.shared.f64 	%fd1016, [%r5+1024];
	ld.shared.f64 	%fd1017, [%r19+1024];
	mul.f64 	%fd1018, %fd1017, %fd1011;
	sub.f64 	%fd1019, %fd1016, %fd1018;
	st.shared.f64 	[%r5+1024], %fd1019;
	ld.shared.f64 	%fd1020, [%r5+2048];
	ld.shared.f64 	%fd1021, [%r19+2048];
	mul.f64 	%fd1022, %fd1021, %fd1011;
	sub.f64 	%fd1023, %fd1020, %fd1022;
	st.shared.f64 	[%r5+2048], %fd1023;
	ld.shared.f64 	%fd1024, [%r5+3072];
	ld.shared.f64 	%fd1025, [%r19+3072];
	mul.f64 	%fd1026, %fd1025, %fd1011;
	sub.f64 	%fd1027, %fd1024, %fd1026;
	st.shared.f64 	[%r5+3072], %fd1027;
	ld.shared.f64 	%fd1028, [%r5+4096];
	ld.shared.f64 	%fd1029, [%r19+4096];
	mul.f64 	%fd1030, %fd1029, %fd1011;
	sub.f64 	%fd1031, %fd1028, %fd1030;
	st.shared.f64 	[%r5+4096], %fd1031;
	ld.shared.f64 	%fd1032, [%r5+5120];
	ld.shared.f64 	%fd1033, [%r19+5120];
	mul.f64 	%fd1034, %fd1033, %fd1011;
	sub.f64 	%fd1035, %fd1032, %fd1034;
	st.shared.f64 	[%r5+5120], %fd1035;
	ld.shared.f64 	%fd1036, [%r5+6144];
	ld.shared.f64 	%fd1037, [%r19+6144];
	mul.f64 	%fd1038, %fd1037, %fd1011;
	sub.f64 	%fd1039, %fd1036, %fd1038;
	st.shared.f64 	[%r5+6144], %fd1039;
	ld.shared.f64 	%fd1040, [%r5+7168];
	ld.shared.f64 	%fd1041, [%r19+7168];
	mul.f64 	%fd1042, %fd1041, %fd1011;
	sub.f64 	%fd1043, %fd1040, %fd1042;
	st.shared.f64 	[%r5+7168], %fd1043;
	bar.sync 	0;
$L__BB38_105:
	add.s32 	%r447, %r447, 1;
	setp.ne.s32 	%p67, %r447, %r75;
	@%p67 bra 	$L__BB38_14;
$L__BB38_106:
	setp.ge.u32 	%p68, %r1, %r73;
	@%p68 bra 	$L__BB38_108;
	ld.param.u64 	%rd79, [_Z21cu_mtxmq_integral_110PKdiS0_iPdiiddS0_PbS1_S1_iPlS0__param_12];
	cvta.to.global.u64 	%rd52, %rd79;
	ld.shared.f64 	%fd1044, [%r5];
	mul.wide.u32 	%rd53, %r1, 8;
	add.s64 	%rd54, %rd52, %rd53;
	st.global.f64 	[%rd54], %fd1044;
	add.s32 	%r423, %r73, %r1;
	shl.b32 	%r424, %r73, 3;
	add.s32 	%r425, %r5, %r424;
	ld.shared.f64 	%fd1045, [%r425];
	mul.wide.u32 	%rd55, %r423, 8;
	add.s64 	%rd56, %rd52, %rd55;
	st.global.f64 	[%rd56], %fd1045;
	add.s32 	%r426, %r423, %r73;
	add.s32 	%r427, %r425, %r424;
	ld.shared.f64 	%fd1046, [%r427];
	mul.wide.u32 	%rd57, %r426, 8;
	add.s64 	%rd58, %rd52, %rd57;
	st.global.f64 	[%rd58], %fd1046;
	add.s32 	%r428, %r426, %r73;
	add.s32 	%r429, %r427, %r424;
	ld.shared.f64 	%fd1047, [%r429];
	mul.wide.u32 	%rd59, %r428, 8;
	add.s64 	%rd60, %rd52, %rd59;
	st.global.f64 	[%rd60], %fd1047;
	add.s32 	%r430, %r428, %r73;
	add.s32 	%r431, %r429, %r424;
	ld.shared.f64 	%fd1048, [%r431];
	mul.wide.u32 	%rd61, %r430, 8;
	add.s64 	%rd62, %rd52, %rd61;
	st.global.f64 	[%rd62], %fd1048;
	add.s32 	%r432, %r430, %r73;
	add.s32 	%r433, %r431, %r424;
	ld.shared.f64 	%fd1049, [%r433];
	mul.wide.u32 	%rd63, %r432, 8;
	add.s64 	%rd64, %rd52, %rd63;
	st.global.f64 	[%rd64], %fd1049;
	add.s32 	%r434, %r432, %r73;
	add.s32 	%r435, %r433, %r424;
	ld.shared.f64 	%fd1050, [%r435];
	mul.wide.u32 	%rd65, %r434, 8;
	add.s64 	%rd66, %rd52, %rd65;
	st.global.f64 	[%rd66], %fd1050;
	add.s32 	%r436, %r434, %r73;
	add.s32 	%r437, %r435, %r424;
	ld.shared.f64 	%fd1051, [%r437];
	mul.wide.u32 	%rd67, %r436, 8;
	add.s64 	%rd68, %rd52, %rd67;
	st.global.f64 	[%rd68], %fd1051;
	add.s32 	%r438, %r436, %r73;
	add.s32 	%r439, %r437, %r424;
	ld.shared.f64 	%fd1052, [%r439];
	mul.wide.u32 	%rd69, %r438, 8;
	add.s64 	%rd70, %rd52, %rd69;
	st.global.f64 	[%rd70], %fd1052;
	add.s32 	%r440, %r438, %r73;
	add.s32 	%r441, %r439, %r424;
	ld.shared.f64 	%fd1053, [%r441];
	mul.wide.u32 	%rd71, %r440, 8;
	add.s64 	%rd72, %rd52, %rd71;
	st.global.f64 	[%rd72], %fd1053;
$L__BB38_108:
	bar.sync 	0;
	ret;

}
	// .globl	_Z15cu_transpose_11PdPKd
.visible .entry _Z15cu_transpose_11PdPKd(
	.param .u64 .ptr .align 1 _Z15cu_transpose_11PdPKd_param_0,
	.param .u64 .ptr .align 1 _Z15cu_transpose_11PdPKd_param_1
)
{
	.reg .pred 	%p<11>;
	.reg .b32 	%r<7>;
	.reg .b64 	%rd<9>;
	.reg .b64 	%fd<40>;
	// demoted variable
	.shared .align 8 .b8 _ZZ15cu_transpose_11PdPKdE2AS[8000];
	ld.param.u64 	%rd2, [_Z15cu_transpose_11PdPKd_param_0];
	ld.param.u64 	%rd3, [_Z15cu_transpose_11PdPKd_param_1];
	mov.u32 	%r1, %tid.x;
	setp.gt.u32 	%p1, %r1, 99;
	@%p1 bra 	$L__BB39_2;
	cvta.to.global.u64 	%rd4, %rd3;
	mul.wide.u32 	%rd5, %r1, 8;
	add.s64 	%rd6, %rd4, %rd5;
	ld.global.f64 	%fd39, [%rd6];
	ld.global.f64 	%fd38, [%rd6+800];
	ld.global.f64 	%fd37, [%rd6+1600];
	ld.global.f64 	%fd36, [%rd6+2400];
	ld.global.f64 	%fd35, [%rd6+3200];
	ld.global.f64 	%fd34, [%rd6+4000];
	ld.global.f64 	%fd33, [%rd6+4800];
	ld.global.f64 	%fd32, [%rd6+5600];
	ld.global.f64 	%fd31, [%rd6+6400];
	ld.global.f64 	%fd30, [%rd6+7200];
$L__BB39_2:
	setp.gt.u32 	%p2, %r1, 99;
	bar.sync 	0;
	@%p2 bra 	$L__BB39_4;
	mov.u32 	%r3, _ZZ15cu_transpose_11PdPKdE2AS;
	mad.lo.s32 	%r4, %r1, 80, %r3;
	st.shared.f64 	[%r4], %fd39;
	st.shared.f64 	[%r4+8], %fd38;
	st.shared.f64 	[%r4+16], %fd37;
	st.shared.f64 	[%r4+24], %fd36;
	st.shared.f64 	[%r4+32], %fd35;
	st.shared.f64 	[%r4+40], %fd34;
	st.shared.f64 	[%r4+48], %fd33;
	st.shared.f64 	[%r4+56], %fd32;
	st.shared.f64 	[%r4+64], %fd31;
	st.shared.f64 	[%r4+72], %fd30;
$L__BB39_4:
	bar.sync 	0;
	setp.gt.u32 	%p3, %r1, 999;
	cvta.to.global.u64 	%rd7, %rd2;
	mul.wide.u32 	%rd8, %r1, 8;
	add.s64 	%rd1, %rd7, %rd8;
	shl.b32 	%r5, %r1, 3;
	mov.u32 	%r6, _ZZ15cu_transpose_11PdPKdE2AS;
	add.s32 	%r2, %r6, %r5;
	@%p3 bra 	$L__BB39_6;
	ld.shared.f64 	%fd22, [%r2];
	st.global.f64 	[%rd1], %fd22;
$L__BB39_6:
	setp.gt.u32 	%p4, %r1, 871;
	@%p4 bra 	$L__BB39_8;
	ld.shared.f64 	%fd23, [%r2+1024];
	st.global.f64 	[%rd1+1024], %fd23;
$L__BB39_8:
	setp.gt.u32 	%p5, %r1, 743;
	@%p5 bra 	$L__BB39_10;
	ld.shared.f64 	%fd24, [%r2+2048];
	st.global.f64 	[%rd1+2048], %fd24;
$L__BB39_10:
	setp.gt.u32 	%p6, %r1, 615;
	@%p6 bra 	$L__BB39_12;
	ld.shared.f64 	%fd25, [%r2+3072];
	st.global.f64 	[%rd1+3072], %fd25;
$L__BB39_12:
	setp.gt.u32 	%p7, %r1, 487;
	@%p7 bra 	$L__BB39_14;
	ld.shared.f64 	%fd26, [%r2+4096];
	st.global.f64 	[%rd1+4096], %fd26;
$L__BB39_14:
	setp.gt.u32 	%p8, %r1, 359;
	@%p8 bra 	$L__BB39_16;
	ld.shared.f64 	%fd27, [%r2+5120];
	st.global.f64 	[%rd1+5120], %fd27;
$L__BB39_16:
	setp.gt.u32 	%p9, %r1, 231;
	@%p9 bra 	$L__BB39_18;
	ld.shared.f64 	%fd28, [%r2+6144];
	st.global.f64 	[%rd1+6144], %fd28;
$L__BB39_18:
	setp.gt.u32 	%p10, %r1, 103;
	@%p10 bra 	$L__BB39_20;
	ld.shared.f64 	%fd29, [%r2+7168];
	st.global.f64 	[%rd1+7168], %fd29;
$L__BB39_20:
	ret;

}
	// .globl	_Z15cu_transpose_21PdPKd
.visible .entry _Z15cu_transpose_21PdPKd(
	.param .u64 .ptr .align 1 _Z15cu_transpose_21PdPKd_param_0,
	.param .u64 .ptr .align 1 _Z15cu_transpose_21PdPKd_param_1
)
{
	.reg .pred 	%p<7>;
	.reg .b32 	%r<49>;
	.reg .b64 	%rd<79>;
	.reg .b64 	%fd<78>;
	// demoted variable
	.shared .align 8 .b8 _ZZ15cu_transpose_21PdPKdE2AS[32000];
	mov.u32 	%r4, %tid.x;
	setp.gt.u32 	%p1, %r4, 199;
	@%p1 bra 	$L__BB40_2;
	ld.param.u64 	%rd78, [_Z15cu_transpose_21PdPKd_param_1];
	cvta.to.global.u64 	%rd4, %rd78;
	mov.u32 	%r5, %ctaid.x;
	mov.u32 	%r6, %tid.x;
	mad.lo.s32 	%r7, %r5, 200, %r6;
	mul.wide.u32 	%rd5, %r7, 8;
	add.s64 	%rd6, %rd4, %rd5;
	ld.global.f64 	%fd77, [%rd6];
	add.s32 	%r8, %r7, 400;
	mul.wide.u32 	%rd7, %r8, 8;
	add.s64 	%rd8, %rd4, %rd7;
	ld.global.f64 	%fd76, [%rd8];
	add.s32 	%r9, %r7, 800;
	mul.wide.u32 	%rd9, %r9, 8;
	add.s64 	%rd10, %rd4, %rd9;
	ld.global.f64 	%fd75, [%rd10];
	add.s32 	%r10, %r7, 1200;
	mul.wide.u32 	%rd11, %r10, 8;
	add.s64 	%rd12, %rd4, %rd11;
	ld.global.f64 	%fd74, [%rd12];
	add.s32 	%r11, %r7, 1600;
	mul.wide.u32 	%rd13, %r11, 8;
	add.s64 	%rd14, %rd4, %rd13;
	ld.global.f64 	%fd73, [%rd14];
	add.s32 	%r12, %r7, 2000;
	mul.wide.u32 	%rd15, %r12, 8;
	add.s64 	%rd16, %rd4, %rd15;
	ld.global.f64 	%fd72, [%rd16];
	add.s32 	%r13, %r7, 2400;
	mul.wide.u32 	%rd17, %r13, 8;
	add.s64 	%rd18, %rd4, %rd17;
	ld.global.f64 	%fd71, [%rd18];
	add.s32 	%r14, %r7, 2800;
	mul.wide.u32 	%rd19, %r14, 8;
	add.s64 	%rd20, %rd4, %rd19;
	ld.global.f64 	%fd70, [%rd20];
	add.s32 	%r15, %r7, 3200;
	mul.wide.u32 	%rd21, %r15, 8;
	add.s64 	%rd22, %rd4, %rd21;
	ld.global.f64 	%fd69, [%rd22];
	add.s32 	%r16, %r7, 3600;
	mul.wide.u32 	%rd23, %r16, 8;
	add.s64 	%rd24, %rd4, %rd23;
	ld.global.f64 	%fd68, [%rd24];
	add.s32 	%r17, %r7, 4000;
	mul.wide.u32 	%rd25, %r17, 8;
	add.s64 	%rd26, %rd4, %rd25;
	ld.global.f64 	%fd67, [%rd26];
	add.s32 	%r18, %r7, 4400;
	mul.wide.u32 	%rd27, %r18, 8;
	add.s64 	%rd28, %rd4, %rd27;
	ld.global.f64 	%fd66, [%rd28];
	add.s32 	%r19, %r7, 4800;
	mul.wide.u32 	%rd29, %r19, 8;
	add.s64 	%rd30, %rd4, %rd29;
	ld.global.f64 	%fd65, [%rd30];
	add.s32 	%r20, %r7, 5200;
	mul.wide.u32 	%rd31, %r20, 8;
	add.s64 	%rd32, %rd4, %rd31;
	ld.global.f64 	%fd64, [%rd32];
	add.s32 	%r21, %r7, 5600;
	mul.wide.u32 	%rd33, %r21, 8;
	add.s64 	%rd34, %rd4, %rd33;
	ld.global.f64 	%fd63, [%rd34];
	add.s32 	%r22, %r7, 6000;
	mul.wide.u32 	%rd35, %r22, 8;
	add.s64 	%rd36, %rd4, %rd35;
	ld.global.f64 	%fd62, [%rd36];
	add.s32 	%r23, %r7, 6400;
	mul.wide.u32 	%rd37, %r23, 8;
	add.s64 	%rd38, %rd4, %rd37;
	ld.global.f64 	%fd61, [%rd38];
	add.s32 	%r24, %r7, 6800;
	mul.wide.u32 	%rd39, %r24, 8;
	add.s64 	%rd40, %rd4, %rd39;
	ld.global.f64 	%fd60, [%rd40];
	add.s32 	%r25, %r7, 7200;
	mul.wide.u32 	%rd41, %r25, 8;
	add.s64 	%rd42, %rd4, %rd41;
	ld.global.f64 	%fd59, [%rd42];
	add.s32 	%r26, %r7, 7600;
	mul.wide.u32 	%rd43, %r26, 8;
	add.s64 	%rd44, %rd4, %rd43;
	ld.global.f64 	%fd58, [%rd44];
$L__BB40_2:
	mov.u32 	%r27, %tid.x;
	setp.gt.u32 	%p2, %r27, 199;
	bar.sync 	0;
	@%p2 bra 	$L__BB40_4;
	mov.u32 	%r28, %tid.x;
	mov.u32 	%r29, _ZZ15cu_transpose_21PdPKdE2AS;
	mad.lo.s32 	%r30, %r28, 160, %r29;
	st.shared.f64 	[%r30], %fd77;
	st.shared.f64 	[%r30+8], %fd76;
	st.shared.f64 	[%r30+16], %fd75;
	st.shared.f64 	[%r30+24], %fd74;
	st.shared.f64 	[%r30+32], %fd73;
	st.shared.f64 	[%r30+40], %fd72;
	st.shared.f64 	[%r30+48], %fd71;
	st.shared.f64 	[%r30+56], %fd70;
	st.shared.f64 	[%r30+64], %fd69;
	st.shared.f64 	[%r30+72], %fd68;
	st.shared.f64 	[%r30+80], %fd67;
	st.shared.f64 	[%r30+88], %fd66;
	st.shared.f64 	[%r30+96], %fd65;
	st.shared.f64 	[%r30+104], %fd64;
	st.shared.f64 	[%r30+112], %fd63;
	st.shared.f64 	[%r30+120], %fd62;
	st.shared.f64 	[%r30+128], %fd61;
	st.shared.f64 	[%r30+136], %fd60;
	st.shared.f64 	[%r30+144], %fd59;
	st.shared.f64 	[%r30+152], %fd58;
$L__BB40_4:
	ld.param.u64 	%rd77, [_Z15cu_transpose_21PdPKd_param_0];
	bar.sync 	0;
	mov.u32 	%r31, %ctaid.x;
	mov.u32 	%r1, %tid.x;
	shl.b32 	%r32, %r1, 3;
	mov.u32 	%r33, _ZZ15cu_transpose_21PdPKdE2AS;
	add.s32 	%r2, %r33, %r32;
	ld.shared.f64 	%fd42, [%r2];
	mad.lo.s32 	%r3, %r31, 4000, %r1;
	cvta.to.global.u64 	%rd1, %rd77;
	mul.wide.u32 	%rd45, %r3, 8;
	add.s64 	%rd46, %rd1, %rd45;
	st.global.f64 	[%rd46], %fd42;
	ld.shared.f64 	%fd43, [%r2+2048];
	add.s32 	%r34, %r3, 256;
	mul.wide.u32 	%rd47, %r34, 8;
	add.s64 	%rd48, %rd1, %rd47;
	st.global.f64 	[%rd48], %fd43;
	ld.shared.f64 	%fd44, [%r2+4096];
	add.s32 	%r35, %r3, 512;
	mul.wide.u32 	%rd49, %r35, 8;
	add.s64 	%rd50, %rd1, %rd49;
	st.global.f64 	[%rd50], %fd44;
	ld.shared.f64 	%fd45, [%r2+6144];
	add.s32 	%r36, %r3, 768;
	mul.wide.u32 	%rd51, %r36, 8;
	add.s64 	%rd52, %rd1, %rd51;
	st.global.f64 	[%rd52], %fd45;
	ld.shared.f64 	%fd46, [%r2+8192];
	add.s32 	%r37, %r3, 1024;
	mul.wide.u32 	%rd53, %r37, 8;
	add.s64 	%rd54, %rd1, %rd53;
	st.global.f64 	[%rd54], %fd46;
	ld.shared.f64 	%fd47, [%r2+10240];
	add.s32 	%r38, %r3, 1280;
	mul.wide.u32 	%rd55, %r38, 8;
	add.s64 	%rd56, %rd1, %rd55;
	st.global.f64 	[%rd56], %fd47;
	ld.shared.f64 	%fd48, [%r2+12288];
	add.s32 	%r39, %r3, 1536;
	mul.wide.u32 	%rd57, %r39, 8;
	add.s64 	%rd58, %rd1, %rd57;
	st.global.f64 	[%rd58], %fd48;
	ld.shared.f64 	%fd49, [%r2+14336];
	add.s32 	%r40, %r3, 1792;
	mul.wide.u32 	%rd59, %r40, 8;
	add.s64 	%rd60, %rd1, %rd59;
	st.global.f64 	[%rd60], %fd49;
	ld.shared.f64 	%fd50, [%r2+16384];
	add.s32 	%r41, %r3, 2048;
	mul.wide.u32 	%rd61, %r41, 8;
	add.s64 	%rd62, %rd1, %rd61;
	st.global.f64 	[%rd62], %fd50;
	ld.shared.f64 	%fd51, [%r2+18432];
	add.s32 	%r42, %r3, 2304;
	mul.wide.u32 	%rd63, %r42, 8;
	add.s64 	%rd64, %rd1, %rd63;
	st.global.f64 	[%rd64], %fd51;
	ld.shared.f64 	%fd52, [%r2+20480];
	add.s32 	%r43, %r3, 2560;
	mul.wide.u32 	%rd65, %r43, 8;
	add.s64 	%rd66, %rd1, %rd65;
	st.global.f64 	[%rd66], %fd52;
	ld.shared.f64 	%fd53, [%r2+22528];
	add.s32 	%r44, %r3, 2816;
	mul.wide.u32 	%rd67, %r44, 8;
	add.s64 	%rd68, %rd1, %rd67;
	st.global.f64 	[%rd68], %fd53;
	setp.gt.u32 	%p3, %r1, 927;
	@%p3 bra 	$L__BB40_6;
	ld.shared.f64 	%fd54, [%r2+24576];
	add.s32 	%r45, %r3, 3072;
	mul.wide.u32 	%rd69, %r45, 8;
	add.s64 	%rd70, %rd1, %rd69;
	st.global.f64 	[%rd70], %fd54;
$L__BB40_6:
	setp.gt.u32 	%p4, %r1, 671;
	@%p4 bra 	$L__BB40_8;
	ld.shared.f64 	%fd55, [%r2+26624];
	add.s32 	%r46, %r3, 3328;
	mul.wide.u32 	%rd71, %r46, 8;
	add.s64 	%rd72, %rd1, %rd71;
	st.global.f64 	[%rd72], %fd55;
$L__BB40_8:
	setp.gt.u32 	%p5, %r1, 415;
	@%p5 bra 	$L__BB40_10;
	ld.shared.f64 	%fd56, [%r2+28672];
	add.s32 	%r47, %r3, 3584;
	mul.wide.u32 	%rd73, %r47, 8;
	add.s64 	%rd74, %rd1, %rd73;
	st.global.f64 	[%rd74], %fd56;
$L__BB40_10:
	setp.gt.u32 	%p6, %r1, 159;
	@%p6 bra 	$L__BB40_12;
	ld.shared.f64 	%fd57, [%r2+30720];
	add.s32 	%r48, %r3, 3840;
	mul.wide.u32 	%rd75, %r48, 8;
	add.s64 	%rd76, %rd1, %rd75;
	st.global.f64 	[%rd76], %fd57;
$L__BB40_12:
	ret;

}
	// .globl	_Z21cu_mtxmq_integral_204PKdiS0_iPdiiddS0_PKaS0_S1_iPKlS0_
.visible .entry _Z21cu_mtxmq_integral_204PKdiS0_iPdiiddS0_PKaS0_S1_iPKlS0_(
	.param .u64 .ptr .align 1 _Z21cu_mtxmq_integral_204PKdiS0_iPdiiddS0_PKaS0_S1_iPKlS0__param_0,
	.param .u32 _Z21cu_mtxmq_integral_204PKdiS0_iPdiiddS0_PKaS0_S1_iPKlS0__param_1,
	.param .u64 .ptr .align 1 _Z21cu_mtxmq_integral_204PKdiS0_iPdiiddS0_PKaS0_S1_iPKlS0__param_2,
	.param .u32 _Z21cu_mtxmq_integral_204PKdiS0_iPdiiddS0_PKaS0_S1_iPKlS0__param_3,
	.param .u64 .ptr .align 1 _Z21cu_mtxmq_integral_204PKdiS0_iPdiiddS0_PKaS0_S1_iPKlS0__param_4,
	.param .u32 _Z21cu_mtxmq_integral_204PKdiS0_iPdiiddS0_PKaS0_S1_iPKlS0__param_5,
	.param .u32 _Z21cu_mtxmq_integral_204PKdiS0_iPdiiddS0_PKaS0_S1_iPKlS0__param_6,
	.param .f64 _Z21cu_mtxmq_integral_204PKdiS0_iPdiiddS0_PKaS0_S1_iPKlS0__param_7,
	.param .f64 _Z21cu_mtxmq_integral_204PKdiS0_iPdiiddS0_PKaS0_S1_iPKlS0__param_8,
	.param .u64 .ptr .align 1 _Z21cu_mtxmq_integral_204PKdiS0_iPdiiddS0_PKaS0_S1_iPKlS0__param_9,
	.param .u64 .ptr .align 1 _Z21cu_mtxmq_integral_204PKdiS0_iPdiiddS0_PKaS0_S1_iPKlS0__param_10,
	.param .u64 .ptr .align 1 _Z21cu_mtxmq_integral_204PKdiS0_iPdiiddS0_PKaS0_S1_iPKlS0__param_11,
	.param .u64 .ptr .align 1 _Z21cu_mtxmq_integral_204PKdiS0_iPdiiddS0_PKaS0_S1_iPKlS0__param_12,
	.param .u32 _Z21cu_mtxmq_integral_204PKdiS0_iPdiiddS0_PKaS0_S1_iPKlS0__param_13,
	.param .u64 .ptr .align 1 _Z21cu_mtxmq_integral_204PKdiS0_iPdiiddS0_PKaS0_S1_iPKlS0__param_14,
	.param .u64 .ptr .align 1 _Z21cu_mtxmq_integral_204PKdiS0_iPdiiddS0_PKaS0_S1_iPKlS0__param_15
)
{
	.reg .pred 	%p<95>;
	.reg .b16 	%rs<9>;
	.reg .b32 	%r<307>;
	.reg .b64 	%rd<156>;
	.reg .b64 	%fd<6064>;
	// demoted variable
	.shared .align 8 .b8 _ZZ21cu_mtxmq_integral_204PKdiS0_iPdiiddS0_PKaS0_S1_iPKlS0_E2Cs[21760];
	// demoted variable
	.shared .align 1 .b8 _ZZ21cu_mtxmq_integral_204PKdiS0_iPdiiddS0_PKaS0_S1_iPKlS0_E5doitS[112];
	// demoted variable
	.shared .align 8 .b8 _ZZ21cu_mtxmq_integral_204PKdiS0_iPdiiddS0_PKaS0_S1_iPKlS0_E2As[21760];
	// demoted variable
	.shared .align 4 .b8 _ZZ21cu_mtxmq_integral_204PKdiS0_iPdiiddS0_PKaS0_S1_iPKlS0_E5trank[1344];
	ld.param.u64 	%rd24, [_Z21cu_mtxmq_integral_204PKdiS0_iPdiiddS0_PKaS0_S1_iPKlS0__param_0];
	ld.param.u64 	%rd28, [_Z21cu_mtxmq_integral_204PKdiS0_iPdiiddS0_PKaS0_S1_iPKlS0__param_10];
	ld.param.u32 	%r48, [_Z21cu_mtxmq_integral_204PKdiS0_iPdiiddS0_PKaS0_S1_iPKlS0__param_13];
	ld.param.u64 	%rd31, [_Z21cu_mtxmq_integral_204PKdiS0_iPdiiddS0_PKaS0_S1_iPKlS0__param_14];
	mov.u32 	%r1, %tid.x;
	setp.ge.u32 	%p1, %r1, %r48;
	@%p1 bra 	$L__BB41_2;
	cvta.to.global.u64 	%rd33, %rd28;
	cvt.u64.u32 	%rd34, %r1;
	add.s64 	%rd35, %rd33, %rd34;
	ld.global.u8 	%rs2, [%rd35];
	mov.u32 	%r49, _ZZ21cu_mtxmq_integral_204PKdiS0_iPdiiddS0_PKaS0_S1_iPKlS0_E5doitS;
	add.s32 	%r50, %r49, %r1;
	st.shared.u8 	[%r50], %rs2;
$L__BB41_2:
	ld.param.u32 	%r303, [_Z21cu_mtxmq_integral_204PKdiS0_iPdiiddS0_PKaS0_S1_iPKlS0__param_13];
	bar.sync 	0;
	mul.lo.s32 	%r2, %r303, 3;
	setp.ge.s32 	%p2, %r1, %r2;
	cvta.to.global.u64 	%rd36, %rd31;
	mul.wide.u32 	%rd37, %r1, 8;
	add.s64 	%rd1, %rd36, %rd37;
	shl.b32 	%r51, %r1, 2;
	mov.u32 	%r52, _ZZ21cu_mtxmq_integral_204PKdiS0_iPdiiddS0_PKaS0_S1_iPKlS0_E5trank;
	add.s32 	%r3, %r52, %r51;
	@%p2 bra 	$L__BB41_4;
	ld.global.u64 	%rd38, [%rd1];
	st.shared.u32 	[%r3], %rd38;
$L__BB41_4:
	add.s32 	%r53, %r1, 160;
	setp.ge.s32 	%p3, %r53, %r2;
	@%p3 bra 	$L__BB41_6;
	ld.global.u64 	%rd39, [%rd1+1280];
	st.shared.u32 	[%r3+640], %rd39;
$L__BB41_6:
	add.s32 	%r54, %r1, 320;
	setp.ge.s32 	%p4, %r54, %r2;
	@%p4 bra 	$L__BB41_8;
	ld.global.u64 	%rd40, [%rd1+2560];
	st.shared.u32 	[%r3+1280], %rd40;
$L__BB41_8:
	add.s32 	%r55, %r1, 480;
	setp.ge.s32 	%p5, %r55, %r2;
	@%p5 bra 	$L__BB41_10;
	ld.global.u64 	%rd41, [%rd1+3840];
	st.shared.u32 	[%r3+1920], %rd41;
$L__BB41_10:
	bar.sync 	0;
	mov.u32 	%r56, %ctaid.x;
	mov.u32 	%r57, %nctaid.x;
	add.s32 	%r58, %r57, -1;
	setp.eq.s32 	%p6, %r56, %r58;
	mad.lo.s32 	%r4, %r56, 136, %r1;
	selp.b32 	%r59, 128, 136, %p6;
	setp.ge.u32 	%p7, %r1, %r59;
	@%p7 bra 	$L__BB41_12;
	cvta.to.global.u64 	%rd42, %rd24;
	mul.wide.s32 	%rd43, %r4, 8;
	add.s64 	%rd44, %rd42, %rd43;
	ld.global.f64 	%fd581, [%rd44];
	mov.u32 	%r60, _ZZ21cu_mtxmq_integral_204PKdiS0_iPdiiddS0_PKaS0_S1_iPKlS0_E2As;
	mad.lo.s32 	%r61, %r1, 160, %r60;
	st.shared.f64 	[%r61], %fd581;
	ld.global.f64 	%fd582, [%rd44+3200];
	st.shared.f64 	[%r61+8], %fd582;
	ld.global.f64 	%fd583, [%rd44+6400];
	st.shared.f64 	[%r61+16], %fd583;
	ld.global.f64 	%fd584, [%rd44+9600];
	st.shared.f64 	[%r61+24], %fd584;
	ld.global.f64 	%fd585, [%rd44+12800];
	st.shared.f64 	[%r61+32], %fd585;
	ld.global.f64 	%fd586, [%rd44+16000];
	st.shared.f64 	[%r61+40], %fd586;
	ld.global.f64 	%fd587, [%rd44+19200];
	st.shared.f64 	[%r61+48], %fd587;
	ld.global.f64 	%fd588, [%rd44+22400];
	st.shared.f64 	[%r61+56], %fd588;
	ld.global.f64 	%fd589, [%rd44+25600];
	st.shared.f64 	[%r61+64], %fd589;
	ld.global.f64 	%fd590, [%rd44+28800];
	st.shared.f64 	[%r61+72], %fd590;
	ld.global.f64 	%fd591, [%rd44+32000];
	st.shared.f64 	[%r61+80], %fd591;
	ld.global.f64 	%fd592, [%rd44+35200];
	st.shared.f64 	[%r61+88], %fd592;
	ld.global.f64 	%fd593, [%rd44+38400];
	st.shared.f64 	[%r61+96], %fd593;
	ld.global.f64 	%fd594, [%rd44+41600];
	st.shared.f64 	[%r61+104], %fd594;
	ld.global.f64 	%fd595, [%rd44+44800];
	st.shared.f64 	[%r61+112], %fd595;
	ld.global.f64 	%fd596, [%rd44+48000];
	st.shared.f64 	[%r61+120], %fd596;
	ld.global.f64 	%fd597, [%rd44+51200];
	st.shared.f64 	[%r61+128], %fd597;
	ld.global.f64 	%fd598, [%rd44+54400];
	st.shared.f64 	[%r61+136], %fd598;
	ld.global.f64 	%fd599, [%rd44+57600];
	st.shared.f64 	[%r61+144], %fd599;
	ld.global.f64 	%fd600, [%rd44+60800];
	st.shared.f64 	[%r61+152], %fd600;
$L__BB41_12:
	ld.param.u32 	%r304, [_Z21cu_mtxmq_integral_204PKdiS0_iPdiiddS0_PKaS0_S1_iPKlS0__param_13];
	bar.sync 	0;
	bar.sync 	0;
	setp.lt.s32 	%p8, %r304, 1;
	mov.f64 	%fd6024, 0d0000000000000000;
	mov.f64 	%fd6025, %fd6024;
	mov.f64 	%fd6026, %fd6024;
	mov.f64 	%fd6027, %fd6024;
	mov.f64 	%fd6028, %fd6024;
	mov.f64 	%fd6029, %fd6024;
	mov.f64 	%fd6030, %fd6024;
	mov.f64 	%fd6031, %fd6024;
	mov.f64 	%fd6032, %fd6024;
	mov.f64 	%fd6033, %fd6024;
	mov.f64 	%fd6034, %fd6024;
	mov.f64 	%fd6035, %fd6024;
	mov.f64 	%fd6036, %fd6024;
	mov.f64 	%fd6037, %fd6024;
	mov.f64 	%fd6038, %fd6024;
	mov.f64 	%fd6039, %fd6024;
	mov.f64 	%fd6040, %fd6024;
	mov.f64 	%fd6041, %fd6024;
	mov.f64 	%fd6042, %fd6024;
	mov.f64 	%fd6043, %fd6024;
	@%p8 bra 	$L__BB41_168;
	mov.u32 	%r63, _ZZ21cu_mtxmq_integral_204PKdiS0_iPdiiddS0_PKaS0_S1_iPKlS0_E2Cs;
	mad.lo.s32 	%r64, %r1, 160, %r63;
	mul.lo.s32 	%r65, %r1, -152;
	add.s32 	%r66, %r64, %r65;
	mul.lo.s32 	%r67, %r1, 152;
	add.s32 	%r68, %r66, %r67;
	add.s32 	%r69, %r68, %r65;
	add.s32 	%r70, %r69, %r67;
	add.s32 	%r71, %r70, %r65;
	add.s32 	%r72, %r71, %r67;
	add.s32 	%r73, %r72, %r65;
	add.s32 	%r74, %r73, %r67;
	add.s32 	%r75, %r74, %r65;
	add.s32 	%r76, %r75, %r67;
	add.s32 	%r77, %r76, %r65;
	add.s32 	%r78, %r77, %r67;
	add.s32 	%r5, %r78, %r65;
	mov.b32 	%r306, 0;
	mov.f64 	%fd6024, 0d0000000000000000;
$L__BB41_14:
	ld.param.u64 	%rd150, [_Z21cu_mtxmq_integral_204PKdiS0_iPdiiddS0_PKaS0_S1_iPKlS0__param_11];
	cvta.to.global.u64 	%rd45, %rd150;
	mul.wide.u32 	%rd46, %r306, 8;
	add.s64 	%rd47, %rd45, %rd46;
	ld.global.f64 	%fd604, [%rd47];
	setp.eq.f64 	%p9, %fd604, 0d0000000000000000;
	@%p9 bra 	$L__BB41_167;
	ld.param.u64 	%rd153, [_Z21cu_mtxmq_integral_204PKdiS0_iPdiiddS0_PKaS0_S1_iPKlS0__param_15];
	ld.param.u64 	%rd128, [_Z21cu_mtxmq_integral_204PKdiS0_iPdiiddS0_PKaS0_S1_iPKlS0__param_2];
	mov.u32 	%r7, %tid.x;
	shl.b32 	%r79, %r7, 3;
	mov.u32 	%r80, Bs;
	add.s32 	%r8, %r80, %r79;
	cvta.to.global.u64 	%rd2, %rd128;
	cvta.to.global.u64 	%rd3, %rd153;
	setp.gt.u32 	%p10, %r7, 399;
	mov.u32 	%r81, _ZZ21cu_mtxmq_integral_204PKdiS0_iPdiiddS0_PKaS0_S1_iPKlS0_E5trank;
	mad.lo.s32 	%r9, %r306, 12, %r81;
	mul.lo.s32 	%r10, %r306, 1200;
	@%p10 bra 	$L__BB41_19;
	ld.shared.u32 	%r82, [%r9];
	setp.ne.s32 	%p11, %r82, 20;
	@%p11 bra 	$L__BB41_18;
	add.s32 	%r84, %r7, %r10;
	mul.wide.u32 	%rd50, %r84, 8;
	add.s64 	%rd51, %rd2, %rd50;
	ld.global.f64 	%fd606, [%rd51];
	st.shared.f64 	[%r8], %fd606;
	bra.uni 	$L__BB41_19;
$L__BB41_18:
	add.s32 	%r83, %r7, %r10;
	mul.wide.u32 	%rd48, %r83, 8;
	add.s64 	%rd49, %rd3, %rd48;
	ld.global.f64 	%fd605, [%rd49];
	st.shared.f64 	[%r8], %fd605;
$L__BB41_19:
	setp.gt.u32 	%p12, %r7, 239;
	add.s32 	%r85, %r7, %r10;
	mul.wide.u32 	%rd52, %r85, 8;
	add.s64 	%rd4, %rd2, %rd52;
	add.s64 	%rd5, %rd3, %rd52;
	@%p12 bra 	$L__BB41_23;
	ld.shared.u32 	%r86, [%r9];
	setp.eq.s32 	%p13, %r86, 20;
	@%p13 bra 	$L__BB41_22;
	ld.global.f64 	%fd607, [%rd5+1280];
	st.shared.f64 	[%r8+1280], %fd607;
	bra.uni 	$L__BB41_23;
$L__BB41_22:
	ld.global.f64 	%fd608, [%rd4+1280];
	st.shared.f64 	[%r8+1280], %fd608;
$L__BB41_23:
	setp.gt.u32 	%p14, %r7, 79;
	@%p14 bra 	$L__BB41_27;
	ld.shared.u32 	%r87, [%r9];
	setp.eq.s32 	%p15, %r87, 20;
	@%p15 bra 	$L__BB41_26;
	ld.global.f64 	%fd609, [%rd5+2560];
	st.shared.f64 	[%r8+2560], %fd609;
	bra.uni 	$L__BB41_27;
$L__BB41_26:
	ld.global.f64 	%fd610, [%rd4+2560];
	st.shared.f64 	[%r8+2560], %fd610;
$L__BB41_27:
	mov.u32 	%r88, %ctaid.x;
	mov.u32 	%r89, %nctaid.x;
	add.s32 	%r90, %r89, -1;
	setp.eq.s32 	%p16, %r88, %r90;
	selp.b32 	%r11, 128, 136, %p16;
	setp.ge.u32 	%p17, %r7, %r11;
	bar.sync 	0;
	@%p17 bra 	$L__BB41_29;
	mov.u32 	%r91, _ZZ21cu_mtxmq_integral_204PKdiS0_iPdiiddS0_PKaS0_S1_iPKlS0_E2As;
	mad.lo.s32 	%r92, %r7, 160, %r91;
	ld.shared.f64 	%fd5743, [%r92];
	ld.shared.f64 	%fd5742, [%r92+8];
	ld.shared.f64 	%fd5741, [%r92+16];
	ld.shared.f64 	%fd5740, [%r92+24];
	ld.shared.f64 	%fd5739, [%r92+32];
	ld.shared.f64 	%fd5738, [%r92+40];
	ld.shared.f64 	%fd5737, [%r92+48];
	ld.shared.f64 	%fd5736, [%r92+56];
	ld.shared.f64 	%fd5735, [%r92+64];
	ld.shared.f64 	%fd5734, [%r92+72];
	ld.shared.f64 	%fd5733, [%r92+80];
	ld.shared.f64 	%fd5732, [%r92+88];
	ld.shared.f64 	%fd5731, [%r92+96];
	ld.shared.f64 	%fd5730, [%r92+104];
	ld.shared.f64 	%fd5729, [%r92+112];
	ld.shared.f64 	%fd5728, [%r92+120];
	ld.shared.f64 	%fd5727, [%r92+128];
	ld.shared.f64 	%fd5726, [%r92+136];
	ld.shared.f64 	%fd5725, [%r92+144];
	ld.shared.f64 	%fd5724, [%r92+152];
$L__BB41_29:
	bar.sync 	0;
	@%p17 bra 	$L__BB41_31;
	ld.shared.v2.f64 	{%fd611, %fd612}, [Bs];
	fma.rn.f64 	%fd613, %fd5743, %fd611, 0d0000000000000000;
	ld.shared.v2.f64 	{%fd614, %fd615}, [Bs+160];
	fma.rn.f64 	%fd616, %fd5742, %fd614, %fd613;
	ld.shared.v2.f64 	{%fd617, %fd618}, [Bs+320];
	fma.rn.f64 	%fd619, %fd5741, %fd617, %fd616;
	ld.shared.v2.f64 	{%fd620, %fd621}, [Bs+480];
	fma.rn.f64 	%fd622, %fd5740, %fd620, %fd619;
	ld.shared.v2.f64 	{%fd623, %fd624}, [Bs+640];
	fma.rn.f64 	%fd625, %fd5739, %fd623, %fd622;
	ld.shared.v2.f64 	{%fd626, %fd627}, [Bs+800];
	fma.rn.f64 	%fd628, %fd5738, %fd626, %fd625;
	ld.shared.v2.f64 	{%fd629, %fd630}, [Bs+960];
	fma.rn.f64 	%fd631, %fd5737, %fd629, %fd628;
	ld.shared.v2.f64 	{%fd632, %fd633}, [Bs+1120];
	fma.rn.f64 	%fd634, %fd5736, %fd632, %fd631;
	ld.shared.v2.f64 	{%fd635, %fd636}, [Bs+1280];
	fma.rn.f64 	%fd637, %fd5735, %fd635, %fd634;
	ld.shared.v2.f64 	{%fd638, %fd639}, [Bs+1440];
	fma.rn.f64 	%fd640, %fd5734, %fd638, %fd637;
	ld.shared.v2.f64 	{%fd641, %fd642}, [Bs+1600];
	fma.rn.f64 	%fd643, %fd5733, %fd641, %fd640;
	ld.shared.v2.f64 	{%fd644, %fd645}, [Bs+1760];
	fma.rn.f64 	%fd646, %fd5732, %fd644, %fd643;
	ld.shared.v2.f64 	{%fd647, %fd648}, [Bs+1920];
	fma.rn.f64 	%fd649, %fd5731, %fd647, %fd646;
	ld.shared.v2.f64 	{%fd650, %fd651}, [Bs+2080];
	fma.rn.f64 	%fd652, %fd5730, %fd650, %fd649;
	ld.shared.v2.f64 	{%fd653, %fd654}, [Bs+2240];
	fma.rn.f64 	%fd655, %fd5729, %fd653, %fd652;
	ld.shared.v2.f64 	{%fd656, %fd657}, [Bs+2400];
	fma.rn.f64 	%fd658, %fd5728, %fd656, %fd655;
	ld.shared.v2.f64 	{%fd659, %fd660}, [Bs+2560];
	fma.rn.f64 	%fd661, %fd5727, %fd659, %fd658;
	ld.shared.v2.f64 	{%fd662, %fd663}, [Bs+2720];
	fma.rn.f64 	%fd664, %fd5726, %fd662, %fd661;
	ld.shared.v2.f64 	{%fd665, %fd666}, [Bs+2880];
	fma.rn.f64 	%fd667, %fd5725, %fd665, %fd664;
	ld.shared.v2.f64 	{%fd668, %fd669}, [Bs+3040];
	fma.rn.f64 	%fd670, %fd5724, %fd668, %fd667;
	mov.u32 	%r93, %tid.x;
	mov.u32 	%r94, _ZZ21cu_mtxmq_integral_204PKdiS0_iPdiiddS0_PKaS0_S1_iPKlS0_E2Cs;
	mad.lo.s32 	%r95, %r93, 160, %r94;
	st.shared.f64 	[%r95], %fd670;
	fma.rn.f64 	%fd671, %fd5743, %fd612, 0d0000000000000000;
	fma.rn.f64 	%fd672, %fd5742, %fd615, %fd671;
	fma.rn.f64 	%fd673, %fd5741, %fd618, %fd672;
	fma.rn.f64 	%fd674, %fd5740, %fd621, %fd673;
	fma.rn.f64 	%fd675, %fd5739, %fd624, %fd674;
	fma.rn.f64 	%fd676, %fd5738, %fd627, %fd675;
	fma.rn.f64 	%fd677, %fd5737, %fd630, %fd676;
	fma.rn.f64 	%fd678, %fd5736, %fd633, %fd677;
	fma.rn.f64 	%fd679, %fd5735, %fd636, %fd678;
	fma.rn.f64 	%fd680, %fd5734, %fd639, %fd679;
	fma.rn.f64 	%fd681, %fd5733, %fd642, %fd680;
	fma.rn.f64 	%fd682, %fd5732, %fd645, %fd681;
	fma.rn.f64 	%fd683, %fd5731, %fd648, %fd682;
	fma.rn.f64 	%fd684, %fd5730, %fd651, %fd683;
	fma.rn.f64 	%fd685, %fd5729, %fd654, %fd684;
	fma.rn.f64 	%fd686, %fd5728, %fd657, %fd685;
	fma.rn.f64 	%fd687, %fd5727, %fd660, %fd686;
	fma.rn.f64 	%fd688, %fd5726, %fd663, %fd687;
	fma.rn.f64 	%fd689, %fd5725, %fd666, %fd688;
	fma.rn.f64 	%fd690, %fd5724, %fd669, %fd689;
	st.shared.f64 	[%r95+8], %fd690;
	ld.shared.v2.f64 	{%fd691, %fd692}, [Bs+16];
	fma.rn.f64 	%fd693, %fd5743, %fd691, 0d0000000000000000;
	ld.shared.v2.f64 	{%fd694, %fd695}, [Bs+176];
	fma.rn.f64 	%fd696, %fd5742, %fd694, %fd693;
	ld.shared.v2.f64 	{%fd697, %fd698}, [Bs+336];
	fma.rn.f64 	%fd699, %fd5741, %fd697, %fd696;
	ld.shared.v2.f64 	{%fd700, %fd701}, [Bs+496];
	fma.rn.f64 	%fd702, %fd5740, %fd700, %fd699;
	ld.shared.v2.f64 	{%fd703, %fd704}, [Bs+656];
	fma.rn.f64 	%fd705, %fd5739, %fd703, %fd702;
	ld.shared.v2.f64 	{%fd706, %fd707}, [Bs+816];
	fma.rn.f64 	%fd708, %fd5738, %fd706, %fd705;
	ld.shared.v2.f64 	{%fd709, %fd710}, [Bs+976];
	fma.rn.f64 	%fd711, %fd5737, %fd709, %fd708;
	ld.shared.v2.f64 	{%fd712, %fd713}, [Bs+1136];
	fma.rn.f64 	%fd714, %fd5736, %fd712, %fd711;
	ld.shared.v2.f64 	{%fd715, %fd716}, [Bs+1296];
	fma.rn.f64 	%fd717, %fd5735, %fd715, %fd714;
	ld.shared.v2.f64 	{%fd718, %fd719}, [Bs+1456];
	fma.rn.f64 	%fd720, %fd5734, %fd718, %fd717;
	ld.shared.v2.f64 	{%fd721, %fd722}, [Bs+1616];
	fma.rn.f64 	%fd723, %fd5733, %fd721, %fd720;
	ld.shared.v2.f64 	{%fd724, %fd725}, [Bs+1776];
	fma.rn.f64 	%fd726, %fd5732, %fd724, %fd723;
	ld.shared.v2.f64 	{%fd727, %fd728}, [Bs+1936];
	fma.rn.f64 	%fd729, %fd5731, %fd727, %fd726;
	ld.shared.v2.f64 	{%fd730, %fd731}, [Bs+2096];
	fma.rn.f64 	%fd732, %fd5730, %fd730, %fd729;
	ld.shared.v2.f64 	{%fd733, %fd734}, [Bs+2256];
	fma.rn.f64 	%fd735, %fd5729, %fd733, %fd732;
	ld.shared.v2.f64 	{%fd736, %fd737}, [Bs+2416];
	fma.rn.f64 	%fd738, %fd5728, %fd736, %fd735;
	ld.shared.v2.f64 	{%fd739, %fd740}, [Bs+2576];
	fma.rn.f64 	%fd741, %fd5727, %fd739, %fd738;
	ld.shared.v2.f64 	{%fd742, %fd743}, [Bs+2736];
	fma.rn.f64 	%fd744, %fd5726, %fd742, %fd741;
	ld.shared.v2.f64 	{%fd745, %fd746}, [Bs+2896];
	fma.rn.f64 	%fd747, %fd5725, %fd745, %fd744;
	ld.shared.v2.f64 	{%fd748, %fd749}, [Bs+3056];
	fma.rn.f64 	%fd750, %fd5724, %fd748, %fd747;
	st.shared.f64 	[%r95+16], %fd750;
	fma.rn.f64 	%fd751, %fd5743, %fd692, 0d0000000000000000;
	fma.rn.f64 	%fd752, %fd5742, %fd695, %fd751;
	fma.rn.f64 	%fd753, %fd5741, %fd698, %fd752;
	fma.rn.f64 	%fd754, %fd5740, %fd701, %fd753;
	fma.rn.f64 	%fd755, %fd5739, %fd704, %fd754;
	fma.rn.f64 	%fd756, %fd5738, %fd707, %fd755;
	fma.rn.f64 	%fd757, %fd5737, %fd710, %fd756;
	fma.rn.f64 	%fd758, %fd5736, %fd713, %fd757;
	fma.rn.f64 	%fd759, %fd5735, %fd716, %fd758;
	fma.rn.f64 	%fd760, %fd5734, %fd719, %fd759;
	fma.rn.f64 	%fd761, %fd5733, %fd722, %fd760;
	fma.rn.f64 	%fd762, %fd5732, %fd725, %fd761;
	fma.rn.f64 	%fd763, %fd5731, %fd728, %fd762;
	fma.rn.f64 	%fd764, %fd5730, %fd731, %fd763;
	fma.rn.f64 	%fd765, %fd5729, %fd734, %fd764;
	fma.rn.f64 	%fd766, %fd5728, %fd737, %fd765;
	fma.rn.f64 	%fd767, %fd5727, %fd740, %fd766;
	fma.rn.f64 	%fd768, %fd5726, %fd743, %fd767;
	fma.rn.f64 	%fd769, %fd5725, %fd746, %fd768;
	fma.rn.f64 	%fd770, %fd5724, %fd749, %fd769;
	st.shared.f64 	[%r95+24], %fd770;
	ld.shared.v2.f64 	{%fd771, %fd772}, [Bs+32];
	fma.rn.f64 	%fd773, %fd5743, %fd771, 0d0000000000000000;
	ld.shared.v2.f64 	{%fd774, %fd775}, [Bs+192];
	fma.rn.f64 	%fd776, %fd5742, %fd774, %fd773;
	ld.shared.v2.f64 	{%fd777, %fd778}, [Bs+352];
	fma.rn.f64 	%fd779, %fd5741, %fd777, %fd776;
	ld.shared.v2.f64 	{%fd780, %fd781}, [Bs+512];
	fma.rn.f64 	%fd782, %fd5740, %fd780, %fd779;
	ld.shared.v2.f64 	{%fd783, %fd784}, [Bs+672];
	fma.rn.f64 	%fd785, %fd5739, %fd783, %fd782;
	ld.shared.v2.f64 	{%fd786, %fd787}, [Bs+832];
	fma.rn.f64 	%fd788, %fd5738, %fd786, %fd785;
	ld.shared.v2.f64 	{%fd789, %fd790}, [Bs+992];
	fma.rn.f64 	%fd791, %fd5737, %fd789, %fd788;
	ld.shared.v2.f64 	{%fd792, %fd793}, [Bs+1152];
	fma.rn.f64 	%fd794, %fd5736, %fd792, %fd791;
	ld.shared.v2.f64 	{%fd795, %fd796}, [Bs+1312];
	fma.rn.f64 	%fd797, %fd5735, %fd795, %fd794;
	ld.shared.v2.f64 	{%fd798, %fd799}, [Bs+1472];
	fma.rn.f64 	%fd800, %fd5734, %fd798, %fd797;
	ld.shared.v2.f64 	{%fd801, %fd802}, [Bs+1632];
	fma.rn.f64 	%fd803, %fd5733, %fd801, %fd800;
	ld.shared.v2.f64 	{%fd804, %fd805}, [Bs+1792];
	fma.rn.f64 	%fd806, %fd5732, %fd804, %fd803;
	ld.shared.v2.f64 	{%fd807, %fd808}, [Bs+1952];
	fma.rn.f64 	%fd809, %fd5731, %fd807, %fd806;
	ld.shared.v2.f64 	{%fd810, %fd811}, [Bs+2112];
	fma.rn.f64 	%fd812, %fd5730, %fd810, %fd809;
	ld.shared.v2.f64 	{%fd813, %fd814}, [Bs+2272];
	fma.rn.f64 	%fd815, %fd5729, %fd813, %fd812;
	ld.shared.v2.f64 	{%fd816, %fd817}, [Bs+2432];
	fma.rn.f64 	%fd818, %fd5728, %fd816, %fd815;
	ld.shared.v2.f64 	{%fd819, %fd820}, [Bs+2592];
	fma.rn.f64 	%fd821, %fd5727, %fd819, %fd818;
	ld.shared.v2.f64 	{%fd822, %fd823}, [Bs+2752];
	fma.rn.f64 	%fd824, %fd5726, %fd822, %fd821;
	ld.shared.v2.f64 	{%fd825, %fd826}, [Bs+2912];
	fma.rn.f64 	%fd827, %fd5725, %fd825, %fd824;
	ld.shared.v2.f64 	{%fd828, %fd829}, [Bs+3072];
	fma.rn.f64 	%fd830, %fd5724, %fd828, %fd827;
	st.shared.f64 	[%r95+32], %fd830;
	fma.rn.f64 	%fd831, %fd5743, %fd772, 0d0000000000000000;
	fma.rn.f64 	%fd832, %fd5742, %fd775, %fd831;
	fma.rn.f64 	%fd833, %fd5741, %fd778, %fd832;
	fma.rn.f64 	%fd834, %fd5740, %fd781, %fd833;
	fma.rn.f64 	%fd835, %fd5739, %fd784, %fd834;
	fma.rn.f64 	%fd836, %fd5738, %fd787, %fd835;
	fma.rn.f64 	%fd837, %fd5737, %fd790, %fd836;
	fma.rn.f64 	%fd838, %fd5736, %fd793, %fd837;
	fma.rn.f64 	%fd839, %fd5735, %fd796, %fd838;
	fma.rn.f64 	%fd840, %fd5734, %fd799, %fd839;
	fma.rn.f64 	%fd841, %fd5733, %fd802, %fd840;
	fma.rn.f64 	%fd842, %fd5732, %fd805, %fd841;
	fma.rn.f64 	%fd843, %fd5731, %fd808, %fd842;
	fma.rn.f64 	%fd844, %fd5730, %fd811, %fd843;
	fma.rn.f64 	%fd845, %fd5729, %fd814, %fd844;
	fma.rn.f64 	%fd846, %fd5728, %fd817, %fd845;
	fma.rn.f64 	%fd847, %fd5727, %fd820, %fd846;
	fma.rn.f64 	%fd848, %fd5726, %fd823, %fd847;
	fma.rn.f64 	%fd849, %fd5725, %fd826, %fd848;
	fma.rn.f64 	%fd850, %fd5724, %fd829, %fd849;
	st.shared.f64 	[%r95+40], %fd850;
	ld.shared.v2.f64 	{%fd851, %fd852}, [Bs+48];
	fma.rn.f64 	%fd853, %fd5743, %fd851, 0d0000000000000000;
	ld.shared.v2.f64 	{%fd854, %fd855}, [Bs+208];
	fma.rn.f64 	%fd856, %fd5742, %fd854, %fd853;
	ld.shared.v2.f64 	{%fd857, %fd858}, [Bs+368];
	fma.rn.f64 	%fd859, %fd5741, %fd857, %fd856;
	ld.shared.v2.f64 	{%fd860, %fd861}, [Bs+528];
	fma.rn.f64 	%fd862, %fd5740, %fd860, %fd859;
	ld.shared.v2.f64 	{%fd863, %fd864}, [Bs+688];
	fma.rn.f64 	%fd865, %fd5739, %fd863, %fd862;
	ld.shared.v2.f64 	{%fd866, %fd867}, [Bs+848];
	fma.rn.f64 	%fd868, %fd5738, %fd866, %fd865;
	ld.shared.v2.f64 	{%fd869, %fd870}, [Bs+1008];
	fma.rn.f64 	%fd871, %fd5737, %fd869, %fd868;
	ld.shared.v2.f64 	{%fd872, %fd873}, [Bs+1168];
	fma.rn.f64 	%fd874, %fd5736, %fd872, %fd871;
	ld.shared.v2.f64 	{%fd875, %fd876}, [Bs+1328];
	fma.rn.f64 	%fd877, %fd5735, %fd875, %fd874;
	ld.shared.v2.f64 	{%fd878, %fd879}, [Bs+1488];
	fma.rn.f64 	%fd880, %fd5734, %fd878, %fd877;
	ld.shared.v2.f64 	{%fd881, %fd882}, [Bs+1648];
	fma.rn.f64 	%fd883, %fd5733, %fd881, %fd880;
	ld.shared.v2.f64 	{%fd884, %fd885}, [Bs+1808];
	fma.rn.f64 	%fd886, %fd5732, %fd884, %fd883;
	ld.shared.v2.f64 	{%fd887, %fd888}, [Bs+1968];
	fma.rn.f64 	%fd889, %fd5731, %fd887, %fd886;
	ld.shared.v2.f64 	{%fd890, %fd891}, [Bs+2128];
	fma.rn.f64 	%fd892, %fd5730, %fd890, %fd889;
	ld.shared.v2.f64 	{%fd893, %fd894}, [Bs+2288];
	fma.rn.f64 	%fd895, %fd5729, %fd893, %fd892;
	ld.shared.v2.f64 	{%fd896, %fd897}, [Bs+2448];
	fma.rn.f64 	%fd898, %fd5728, %fd896, %fd895;
	ld.shared.v2.f64 	{%fd899, %fd900}, [Bs+2608];
	fma.rn.f64 	%fd901, %fd5727, %fd899, %fd898;
	ld.shared.v2.f64 	{%fd902, %fd903}, [Bs+2768];
	fma.rn.f64 	%fd904, %fd5726, %fd902, %fd901;
	ld.shared.v2.f64 	{%fd905, %fd906}, [Bs+2928];
	fma.rn.f64 	%fd907, %fd5725, %fd905, %fd904;
	ld.shared.v2.f64 	{%fd908, %fd909}, [Bs+3088];
	fma.rn.f64 	%fd910, %fd5724, %fd908, %fd907;
	st.shared.f64 	[%r95+48], %fd910;
	fma.rn.f64 	%fd911, %fd5743, %fd852, 0d0000000000000000;
	fma.rn.f64 	%fd912, %fd5742, %fd855, %fd911;
	fma.rn.f64 	%fd913, %fd5741, %fd858, %fd912;
	fma.rn.f64 	%fd914, %fd5740, %fd861, %fd913;
	fma.rn.f64 	%fd915, %fd5739, %fd864, %fd914;
	fma.rn.f64 	%fd916, %fd5738, %fd867, %fd915;
	fma.rn.f64 	%fd917, %fd5737, %fd870, %fd916;
	fma.rn.f64 	%fd918, %fd5736, %fd873, %fd917;
	fma.rn.f64 	%fd919, %fd5735, %fd876, %fd918;
	fma.rn.f64 	%fd920, %fd5734, %fd879, %fd919;
	fma.rn.f64 	%fd921, %fd5733, %fd882, %fd920;
	fma.rn.f64 	%fd922, %fd5732, %fd885, %fd921;
	fma.rn.f64 	%fd923, %fd5731, %fd888, %fd922;
	fma.rn.f64 	%fd924, %fd5730, %fd891, %fd923;
	fma.rn.f64 	%fd925, %fd5729, %fd894, %fd924;
	fma.rn.f64 	%fd926, %fd5728, %fd897, %fd925;
	fma.rn.f64 	%fd927, %fd5727, %fd900, %fd926;
	fma.rn.f64 	%fd928, %fd5726, %fd903, %fd927;
	fma.rn.f64 	%fd929, %fd5725, %fd906, %fd928;
	fma.rn.f64 	%fd930, %fd5724, %fd909, %fd929;
	st.shared.f64 	[%r95+56], %fd930;
	ld.shared.v2.f64 	{%fd931, %fd932}, [Bs+64];
	fma.rn.f64 	%fd933, %fd5743, %fd931, 0d0000000000000000;
	ld.shared.v2.f64 	{%fd934, %fd935}, [Bs+224];
	fma.rn.f64 	%fd936, %fd5742, %fd934, %fd933;
	ld.shared.v2.f64 	{%fd937, %fd938}, [Bs+384];
	fma.rn.f64 	%fd939, %fd5741, %fd937, %fd936;
	ld.shared.v2.f64 	{%fd940, %fd941}, [Bs+544];
	fma.rn.f64 	%fd942, %fd5740, %fd940, %fd939;
	ld.shared.v2.f64 	{%fd943, %fd944}, [Bs+704];
	fma.rn.f64 	%fd945, %fd5739, %fd943, %fd942;
	ld.shared.v2.f64 	{%fd946, %fd947}, [Bs+864];
	fma.rn.f64 	%fd948, %fd5738, %fd946, %fd945;
	ld.shared.v2.f64 	{%fd949, %fd950}, [Bs+1024];
	fma.rn.f64 	%fd951, %fd5737, %fd949, %fd948;
	ld.shared.v2.f64 	{%fd952, %fd953}, [Bs+1184];
	fma.rn.f64 	%fd954, %fd5736, %fd952, %fd951;
	ld.shared.v2.f64 	{%fd955, %fd956}, [Bs+1344];
	fma.rn.f64 	%fd957, %fd5735, %fd955, %fd954;
	ld.shared.v2.f64 	{%fd958, %fd959}, [Bs+1504];
	fma.rn.f64 	%fd960, %fd5734, %fd958, %fd957;
	ld.shared.v2.f64 	{%fd961, %fd962}, [Bs+1664];
	fma.rn.f64 	%fd963, %fd5733, %fd961, %fd960;
	ld.shared.v2.f64 	{%fd964, %fd965}, [Bs+1824];
	fma.rn.f64 	%fd966, %fd5732, %fd964, %fd963;
	ld.shared.v2.f64 	{%fd967, %fd968}, [Bs+1984];
	fma.rn.f64 	%fd969, %fd5731, %fd967, %fd966;
	ld.shared.v2.f64 	{%fd970, %fd971}, [Bs+2144];
	fma.rn.f64 	%fd972, %fd5730, %fd970, %fd969;
	ld.shared.v2.f64 	{%fd973, %fd974}, [Bs+2304];
	fma.rn.f64 	%fd975, %fd5729, %fd973, %fd972;
	ld.shared.v2.f64 	{%fd976, %fd977}, [Bs+2464];
	fma.rn.f64 	%fd978, %fd5728, %fd976, %fd975;
	ld.shared.v2.f64 	{%fd979, %fd980}, [Bs+2624];
	fma.rn.f64 	%fd981, %fd5727, %fd979, %fd978;
	ld.shared.v2.f64 	{%fd982, %fd983}, [Bs+2784];
	fma.rn.f64 	%fd984, %fd5726, %fd982, %fd981;
	ld.shared.v2.f64 	{%fd985, %fd986}, [Bs+2944];
	fma.rn.f64 	%fd987, %fd5725, %fd985, %fd984;
	ld.shared.v2.f64 	{%fd988, %fd989}, [Bs+3104];
	fma.rn.f64 	%fd990, %fd5724, %fd988, %fd987;
	st.shared.f64 	[%r95+64], %fd990;
	fma.rn.f64 	%fd991, %fd5743, %fd932, 0d0000000000000000;
	fma.rn.f64 	%fd992, %fd5742, %fd935, %fd991;
	fma.rn.f64 	%fd993, %fd5741, %fd938, %fd992;
	fma.rn.f64 	%fd994, %fd5740, %fd941, %fd993;
	fma.rn.f64 	%fd995, %fd5739, %fd944, %fd994;
	fma.rn.f64 	%fd996, %fd5738, %fd947, %fd995;
	fma.rn.f64 	%fd997, %fd5737, %fd950, %fd996;
	fma.rn.f64 	%fd998, %fd5736, %fd953, %fd997;
	fma.rn.f64 	%fd999, %fd5735, %fd956, %fd998;
	fma.rn.f64 	%fd1000, %fd5734, %fd959, %fd999;
	fma.rn.f64 	%fd1001, %fd5733, %fd962, %fd1000;
	fma.rn.f64 	%fd1002, %fd5732, %fd965, %fd1001;
	fma.rn.f64 	%fd1003, %fd5731, %fd968, %fd1002;
	fma.rn.f64 	%fd1004, %fd5730, %fd971, %fd1003;
	fma.rn.f64 	%fd1005, %fd5729, %fd974, %fd1004;
	fma.rn.f64 	%fd1006, %fd5728, %fd977, %fd1005;
	fma.rn.f64 	%fd1007, %fd5727, %fd980, %fd1006;
	fma.rn.f64 	%fd1008, %fd5726, %fd983, %fd1007;
	fma.rn.f64 	%fd1009, %fd5725, %fd986, %fd1008;
	fma.rn.f64 	%fd1010, %fd5724, %fd989, %fd1009;
	st.shared.f64 	[%r95+72], %fd1010;
	ld.shared.v2.f64 	{%fd1011, %fd1012}, [Bs+80];
	fma.rn.f64 	%fd1013, %fd5743, %fd1011, 0d0000000000000000;
	ld.shared.v2.f64 	{%fd1014, %fd1015}, [Bs+240];
	fma.rn.f64 	%fd1016, %fd5742, %fd1014, %fd1013;
	ld.shared.v2.f64 	{%fd1017, %fd1018}, [Bs+400];
	fma.rn.f64 	%fd1019, %fd5741, %fd1017, %fd1016;
	ld.shared.v2.f64 	{%fd1020, %fd1021}, [Bs+560];
	fma.rn.f64 	%fd1022, %fd5740, %fd1020, %fd1019;
	ld.shared.v2.f64 	{%fd1023, %fd1024}, [Bs+720];
	fma.rn.f64 	%fd1025, %fd5739, %fd1023, %fd1022;
	ld.shared.v2.f64 	{%fd1026, %fd1027}, [Bs+880];
	fma.rn.f64 	%fd1028, %fd5738, %fd1026, %fd1025;
	ld.shared.v2.f64 	{%fd1029, %fd1030}, [Bs+1040];
	fma.rn.f64 	%fd1031, %fd5737, %fd1029, %fd1028;
	ld.shared.v2.f64 	{%fd1032, %fd1033}, [Bs+1200];
	fma.rn.f64 	%fd1034, %fd5736, %fd1032, %fd1031;
	ld.shared.v2.f64 	{%fd1035, %fd1036}, [Bs+1360];
	fma.rn.f64 	%fd1037, %fd5735, %fd1035, %fd1034;
	ld.shared.v2.f64 	{%fd1038, %fd1039}, [Bs+1520];
	fma.rn.f64 	%fd1040, %fd5734, %fd1038, %fd1037;
	ld.shared.v2.f64 	{%fd1041, %fd1042}, [Bs+1680];
	fma.rn.f64 	%fd1043, %fd5733, %fd1041, %fd1040;
	ld.shared.v2.f64 	{%fd1044, %fd1045}, [Bs+1840];
	fma.rn.f64 	%fd1046, %fd5732, %fd1044, %fd1043;
	ld.shared.v2.f64 	{%fd1047, %fd1048}, [Bs+2000];
	fma.rn.f64 	%fd1049, %fd5731, %fd1047, %fd1046;
	ld.shared.v2.f64 	{%fd1050, %fd1051}, [Bs+2160];
	fma.rn.f64 	%fd1052, %fd5730, %fd1050, %fd1049;
	ld.shared.v2.f64 	{%fd1053, %fd1054}, [Bs+2320];
	fma.rn.f64 	%fd1055, %fd5729, %fd1053, %fd1052;
	ld.shared.v2.f64 	{%fd1056, %fd1057}, [Bs+2480];
	fma.rn.f64 	%fd1058, %fd5728, %fd1056, %fd1055;
	ld.shared.v2.f64 	{%fd1059, %fd1060}, [Bs+2640];
	fma.rn.f64 	%fd1061, %fd5727, %fd1059, %fd1058;
	ld.shared.v2.f64 	{%fd1062, %fd1063}, [Bs+2800];
	fma.rn.f64 	%fd1064, %fd5726, %fd1062, %fd1061;
	ld.shared.v2.f64 	{%fd1065, %fd1066}, [Bs+2960];
	fma.rn.f64 	%fd1067, %fd5725, %fd1065, %fd1064;
	ld.shared.v2.f64 	{%fd1068, %fd1069}, [Bs+3120];
	fma.rn.f64 	%fd1070, %fd5724, %fd1068, %fd1067;
	st.shared.f64 	[%r95+80], %fd1070;
	fma.rn.f64 	%fd1071, %fd5743, %fd1012, 0d0000000000000000;
	fma.rn.f64 	%fd1072, %fd5742, %fd1015, %fd1071;
	fma.rn.f64 	%fd1073, %fd5741, %fd1018, %fd1072;
	fma.rn.f64 	%fd1074, %fd5740, %fd1021, %fd1073;
	fma.rn.f64 	%fd1075, %fd5739, %fd1024, %fd1074;
	fma.rn.f64 	%fd1076, %fd5738, %fd1027, %fd1075;
	fma.rn.f64 	%fd1077, %fd5737, %fd1030, %fd1076;
	fma.rn.f64 	%fd1078, %fd5736, %fd1033, %fd1077;
	fma.rn.f64 	%fd1079, %fd5735, %fd1036, %fd1078;
	fma.rn.f64 	%fd1080, %fd5734, %fd1039, %fd1079;
	fma.rn.f64 	%fd1081, %fd5733, %fd1042, %fd1080;
	fma.rn.f64 	%fd1082, %fd5732, %fd1045, %fd1081;
	fma.rn.f64 	%fd1083, %fd5731, %fd1048, %fd1082;
	fma.rn.f64 	%fd1084, %fd5730, %fd1051, %fd1083;
	fma.rn.f64 	%fd1085, %fd5729, %fd1054, %fd1084;
	fma.rn.f64 	%fd1086, %fd5728, %fd1057, %fd1085;
	fma.rn.f64 	%fd1087, %fd5727, %fd1060, %fd1086;
	fma.rn.f64 	%fd1088, %fd5726, %fd1063, %fd1087;
	fma.rn.f64 	%fd1089, %fd5725, %fd1066, %fd1088;
	fma.rn.f64 	%fd1090, %fd5724, %fd1069, %fd1089;
	st.shared.f64 	[%r95+88], %fd1090;
	ld.shared.v2.f64 	{%fd1091, %fd1092}, [Bs+96];
	fma.rn.f64 	%fd1093, %fd5743, %fd1091, 0d0000000000000000;
	ld.shared.v2.f64 	{%fd1094, %fd1095}, [Bs+256];
	fma.rn.f64 	%fd1096, %fd5742, %fd1094, %fd1093;
	ld.shared.v2.f64 	{%fd1097, %fd1098}, [Bs+416];
	fma.rn.f64 	%fd1099, %fd5741, %fd1097, %fd1096;
	ld.shared.v2.f64 	{%fd1100, %fd1101}, [Bs+576];
	fma.rn.f64 	%fd1102, %fd5740, %fd1100, %fd1099;
	ld.shared.v2.f64 	{%fd1103, %fd1104}, [Bs+736];
	fma.rn.f64 	%fd1105, %fd5739, %fd1103, %fd1102;
	ld.shared.v2.f64 	{%fd1106, %fd1107}, [Bs+896];
	fma.rn.f64 	%fd1108, %fd5738, %fd1106, %fd1105;
	ld.shared.v2.f64 	{%fd1109, %fd1110}, [Bs+1056];
	fma.rn.f64 	%fd1111, %fd5737, %fd1109, %fd1108;
	ld.shared.v2.f64 	{%fd1112, %fd1113}, [Bs+1216];
	fma.rn.f64 	%fd1114, %fd5736, %fd1112, %fd1111;
	ld.shared.v2.f64 	{%fd1115, %fd1116}, [Bs+1376];
	fma.rn.f64 	%fd1117, %fd5735, %fd1115, %fd1114;
	ld.shared.v2.f64 	{%fd1118, %fd1119}, [Bs+1536];
	fma.rn.f64 	%fd1120, %fd5734, %fd1118, %fd1117;
	ld.shared.v2.f64 	{%fd1121, %fd1122}, [Bs+1696];
	fma.rn.f64 	%fd1123, %fd5733, %fd1121, %fd1120;
	ld.shared.v2.f64 	{%fd1124, %fd1125}, [Bs+1856];
	fma.rn.f64 	%fd1126, %fd5732, %fd1124, %fd1123;
	ld.shared.v2.f64 	{%fd1127, %fd1128}, [Bs+2016];
	fma.rn.f64 	%fd1129, %fd5731, %fd1127, %fd1126;
	ld.shared.v2.f64 	{%fd1130, %fd1131}, [Bs+2176];
	fma.rn.f64 	%fd1132, %fd5730, %fd1130, %fd1129;
	ld.shared.v2.f64 	{%fd1133, %fd1134}, [Bs+2336];
	fma.rn.f64 	%fd1135, %fd5729, %fd1133, %fd1132;
	ld.shared.v2.f64 	{%fd1136, %fd1137}, [Bs+2496];
	fma.rn.f64 	%fd1138, %fd5728, %fd1136, %fd1135;
	ld.shared.v2.f64 	{%fd1139, %fd1140}, [Bs+2656];
	fma.rn.f64 	%fd1141, %fd5727, %fd1139, %fd1138;
	ld.shared.v2.f64 	{%fd1142, %fd1143}, [Bs+2816];
	fma.rn.f64 	%fd1144, %fd5726, %fd1142, %fd1141;
	ld.shared.v2.f64 	{%fd1145, %fd1146}, [Bs+2976];
	fma.rn.f64 	%fd1147, %fd5725, %fd1145, %fd1144;
	ld.shared.v2.f64 	{%fd1148, %fd1149}, [Bs+3136];
	fma.rn.f64 	%fd1150, %fd5724, %fd1148, %fd1147;
	st.shared.f64 	[%r95+96], %fd1150;
	fma.rn.f64 	%fd1151, %fd5743, %fd1092, 0d0000000000000000;
	fma.rn.f64 	%fd1152, %fd5742, %fd1095, %fd1151;
	fma.rn.f64 	%fd1153, %fd5741, %fd1098, %fd1152;
	fma.rn.f64 	%fd1154, %fd5740, %fd1101, %fd1153;
	fma.rn.f64 	%fd1155, %fd5739, %fd1104, %fd1154;
	fma.rn.f64 	%fd1156, %fd5738, %fd1107, %fd1155;
	fma.rn.f64 	%fd1157, %fd5737, %fd1110, %fd1156;
	fma.rn.f64 	%fd1158, %fd5736, %fd1113, %fd1157;
	fma.rn.f64 	%fd1159, %fd5735, %fd1116, %fd1158;
	fma.rn.f64 	%fd1160, %fd5734, %fd1119, %fd1159;
	fma.rn.f64 	%fd1161, %fd5733, %fd1122, %fd1160;
	fma.rn.f64 	%fd1162, %fd5732, %fd1125, %fd1161;
	fma.rn.f64 	%fd1163, %fd5731, %fd1128, %fd1162;
	fma.rn.f64 	%fd1164, %fd5730, %fd1131, %fd1163;
	fma.rn.f64 	%fd1165, %fd5729, %fd1134, %fd1164;
	fma.rn.f64 	%fd1166, %fd5728, %fd1137, %fd1165;
	fma.rn.f64 	%fd1167, %fd5727, %fd1140, %fd1166;
	fma.rn.f64 	%fd1168, %fd5726, %fd1143, %fd1167;
	fma.rn.f64 	%fd1169, %fd5725, %fd1146, %fd1168;
	fma.rn.f64 	%fd1170, %fd5724, %fd1149, %fd1169;
	st.shared.f64 	[%r95+104], %fd1170;
	ld.shared.v2.f64 	{%fd1171, %fd1172}, [Bs+112];
	fma.rn.f64 	%fd1173, %fd5743, %fd1171, 0d0000000000000000;
	ld.shared.v2.f64 	{%fd1174, %fd1175}, [Bs+272];
	fma.rn.f64 	%fd1176, %fd5742, %fd1174, %fd1173;
	ld.shared.v2.f64 	{%fd1177, %fd1178}, [Bs+432];
	fma.rn.f64 	%fd1179, %fd5741, %fd1177, %fd1176;
	ld.shared.v2.f64 	{%fd1180, %fd1181}, [Bs+592];
	fma.rn.f64 	%fd1182, %fd5740, %fd1180, %fd1179;
	ld.shared.v2.f64 	{%fd1183, %fd1184}, [Bs+752];
	fma.rn.f64 	%fd1185, %fd5739, %fd1183, %fd1182;
	ld.shared.v2.f64 	{%fd1186, %fd1187}, [Bs+912];
	fma.rn.f64 	%fd1188, %fd5738, %fd1186, %fd1185;
	ld.shared.v2.f64 	{%fd1189, %fd1190}, [Bs+1072];
	fma.rn.f64 	%fd1191, %fd5737, %fd1189, %fd1188;
	ld.shared.v2.f64 	{%fd1192, %fd1193}, [Bs+1232];
	fma.rn.f64 	%fd1194, %fd5736, %fd1192, %fd1191;
	ld.shared.v2.f64 	{%fd1195, %fd1196}, [Bs+1392];
	fma.rn.f64 	%fd1197, %fd5735, %fd1195, %fd1194;
	ld.shared.v2.f64 	{%fd1198, %fd1199}, [Bs+1552];
	fma.rn.f64 	%fd1200, %fd5734, %fd1198, %fd1197;
	ld.shared.v2.f64 	{%fd1201, %fd1202}, [Bs+1712];
	fma.rn.f64 	%fd1203, %fd5733, %fd1201, %fd1200;
	ld.shared.v2.f64 	{%fd1204, %fd1205}, [Bs+1872];
	fma.rn.f64 	%fd1206, %fd5732, %fd1204, %fd1203;
	ld.shared.v2.f64 	{%fd1207, %fd1208}, [Bs+2032];
	fma.rn.f64 	%fd1209, %fd5731, %fd1207, %fd1206;
	ld.shared.v2.f64 	{%fd1210, %fd1211}, [Bs+2192];
	fma.rn.f64 	%fd1212, %fd5730, %fd1210, %fd1209;
	ld.shared.v2.f64 	{%fd1213, %fd1214}, [Bs+2352];
	fma.rn.f64 	%fd1215, %fd5729, %fd1213, %fd1212;
	ld.shared.v2.f64 	{%fd1216, %fd1217}, [Bs+2512];
	fma.rn.f64 	%fd1218, %fd5728, %fd1216, %fd1215;
	ld.shared.v2.f64 	{%fd1219, %fd1220}, [Bs+2672];
	fma.rn.f64 	%fd1221, %fd5727, %fd1219, %fd1218;
	ld.shared.v2.f64 	{%fd1222, %fd1223}, [Bs+2832];
	fma.rn.f64 	%fd1224, %fd5726, %fd1222, %fd1221;
	ld.shared.v2.f64 	{%fd1225, %fd1226}, [Bs+2992];
	fma.rn.f64 	%fd1227, %fd5725, %fd1225, %fd1224;
	ld.shared.v2.f64 	{%fd1228, %fd1229}, [Bs+3152];
	fma.rn.f64 	%fd1230, %fd5724, %fd1228, %fd1227;
	st.shared.f64 	[%r95+112], %fd1230;
	fma.rn.f64 	%fd1231, %fd5743, %fd1172, 0d0000000000000000;
	fma.rn.f64 	%fd1232, %fd5742, %fd1175, %fd1231;
	fma.rn.f64 	%fd1233, %fd5741, %fd1178, %fd1232;
	fma.rn.f64 	%fd1234, %fd5740, %fd1181, %fd1233;
	fma.rn.f64 	%fd1235, %fd5739, %fd1184, %fd1234;
	fma.rn.f64 	%fd1236, %fd5738, %fd1187, %fd1235;
	fma.rn.f64 	%fd1237, %fd5737, %fd1190, %fd1236;
	fma.rn.f64 	%fd1238, %fd5736, %fd1193, %fd1237;
	fma.rn.f64 	%fd1239, %fd5735, %fd1196, %fd1238;
	fma.rn.f64 	%fd1240, %fd5734, %fd1199, %fd1239;
	fma.rn.f64 	%fd1241, %fd5733, %fd1202, %fd1240;
	fma.rn.f64 	%fd1242, %fd5732, %fd1205, %fd1241;
	fma.rn.f64 	%fd1243, %fd5731, %fd1208, %fd1242;
	fma.rn.f64 	%fd1244, %fd5730, %fd1211, %fd1243;
	fma.rn.f64 	%fd1245, %fd5729, %fd1214, %fd1244;
	fma.rn.f64 	%fd1246, %fd5728, %fd1217, %fd1245;
	fma.rn.f64 	%fd1247, %fd5727, %fd1220, %fd1246;
	fma.rn.f64 	%fd1248, %fd5726, %fd1223, %fd1247;
	fma.rn.f64 	%fd1249, %fd5725, %fd1226, %fd1248;
	fma.rn.f64 	%fd1250, %fd5724, %fd1229, %fd1249;
	st.shared.f64 	[%r95+120], %fd1250;
	ld.shared.v2.f64 	{%fd1251, %fd1252}, [Bs+128];
	fma.rn.f64 	%fd1253, %fd5743, %fd1251, 0d0000000000000000;
	ld.shared.v2.f64 	{%fd1254, %fd1255}, [Bs+288];
	fma.rn.f64 	%fd1256, %fd5742, %fd1254, %fd1253;
	ld.shared.v2.f64 	{%fd1257, %fd1258}, [Bs+448];
	fma.rn.f64 	%fd1259, %fd5741, %fd1257, %fd1256;
	ld.shared.v2.f64 	{%fd1260, %fd1261}, [Bs+608];
	fma.rn.f64 	%fd1262, %fd5740, %fd1260, %fd1259;
	ld.shared.v2.f64 	{%fd1263, %fd1264}, [Bs+768];
	fma.rn.f64 	%fd1265, %fd5739, %fd1263, %fd1262;
	ld.shared.v2.f64 	{%fd1266, %fd1267}, [Bs+928];
	fma.rn.f64 	%fd1268, %fd5738, %fd1266, %fd1265;
	ld.shared.v2.f64 	{%fd1269, %fd1270}, [Bs+1088];
	fma.rn.f64 	%fd1271, %fd5737, %fd1269, %fd1268;
	ld.shared.v2.f64 	{%fd1272, %fd1273}, [Bs+1248];
	fma.rn.f64 	%fd1274, %fd5736, %fd1272, %fd1271;
	ld.shared.v2.f64 	{%fd1275, %fd1276}, [Bs+1408];
	fma.rn.f64 	%fd1277, %fd5735, %fd1275, %fd1274;
	ld.shared.v2.f64 	{%fd1278, %fd1279}, [Bs+1568];
	fma.rn.f64 	%fd1280, %fd5734, %fd1278, %fd1277;
	ld.shared.v2.f64 	{%fd1281, %fd1282}, [Bs+1728];
	fma.rn.f64 	%fd1283, %fd5733, %fd1281, %fd1280;
	ld.shared.v2.f64 	{%fd1284, %fd1285}, [Bs+1888];
	fma.rn.f64 	%fd1286, %fd5732, %fd1284, %fd1283;
	ld.shared.v2.f64 	{%fd1287, %fd1288}, [Bs+2048];
	fma.rn.f64 	%fd1289, %fd5731, %fd1287, %fd1286;
	ld.shared.v2.f64 	{%fd1290, %fd1291}, [Bs+2208];
	fma.rn.f64 	%fd1292, %fd5730, %fd1290, %fd1289;
	ld.shared.v2.f64 	{%fd1293, %fd1294}, [Bs+2368];
	fma.rn.f64 	%fd1295, %fd5729, %fd1293, %fd1292;
	ld.shared.v2.f64 	{%fd1296, %fd1297}, [Bs+2528];
	fma.rn.f64 	%fd1298, %fd5728, %fd1296, %fd1295;
	ld.shared.v2.f64 	{%fd1299, %fd1300}, [Bs+2688];
	fma.rn.f64 	%fd1301, %fd5727, %fd1299, %fd1298;
	ld.shared.v2.f64 	{%fd1302, %fd1303}, [Bs+2848];
	fma.rn.f64 	%fd1304, %fd5726, %fd1302, %fd1301;
	ld.shared.v2.f64 	{%fd1305, %fd1306}, [Bs+3008];
	fma.rn.f64 	%fd1307, %fd5725, %fd1305, %fd1304;
	ld.shared.v2.f64 	{%fd1308, %fd1309}, [Bs+3168];
	fma.rn.f64 	%fd1310, %fd5724, %fd1308, %fd1307;
	st.shared.f64 	[%r95+128], %fd1310;
	fma.rn.f64 	%fd1311, %fd5743, %fd1252, 0d0000000000000000;
	fma.rn.f64 	%fd1312, %fd5742, %fd1255, %fd1311;
	fma.rn.f64 	%fd1313, %fd5741, %fd1258, %fd1312;
	fma.rn.f64 	%fd1314, %fd5740, %fd1261, %fd1313;
	fma.rn.f64 	%fd1315, %fd5739, %fd1264, %fd1314;
	fma.rn.f64 	%fd1316, %fd5738, %fd1267, %fd1315;
	fma.rn.f64 	%fd1317, %fd5737, %fd1270, %fd1316;
	fma.rn.f64 	%fd1318, %fd5736, %fd1273, %fd1317;
	fma.rn.f64 	%fd1319, %fd5735, %fd1276, %fd1318;
	fma.rn.f64 	%fd1320, %fd5734, %fd1279, %fd1319;
	fma.rn.f64 	%fd1321, %fd5733, %fd1282, %fd1320;
	fma.rn.f64 	%fd1322, %fd5732, %fd1285, %fd1321;
	fma.rn.f64 	%fd1323, %fd5731, %fd1288, %fd1322;
	fma.rn.f64 	%fd1324, %fd5730, %fd1291, %fd1323;
	fma.rn.f64 	%fd1325, %fd5729, %fd1294, %fd1324;
	fma.rn.f64 	%fd1326, %fd5728, %fd1297, %fd1325;
	fma.rn.f64 	%fd1327, %fd5727, %fd1300, %fd1326;
	fma.rn.f64 	%fd1328, %fd5726, %fd1303, %fd1327;
	fma.rn.f64 	%fd1329, %fd5725, %fd1306, %fd1328;
	fma.rn.f64 	%fd1330, %fd5724, %fd1309, %fd1329;
	st.shared.f64 	[%r95+136], %fd1330;
	ld.shared.v2.f64 	{%fd1331, %fd1332}, [Bs+144];
	fma.rn.f64 	%fd1333, %fd5743, %fd1331, 0d0000000000000000;
	ld.shared.v2.f64 	{%fd1334, %fd1335}, [Bs+304];
	fma.rn.f64 	%fd1336, %fd5742, %fd1334, %fd1333;
	ld.shared.v2.f64 	{%fd1337, %fd1338}, [Bs+464];
	fma.rn.f64 	%fd1339, %fd5741, %fd1337, %fd1336;
	ld.shared.v2.f64 	{%fd1340, %fd1341}, [Bs+624];
	fma.rn.f64 	%fd1342, %fd5740, %fd1340, %fd1339;
	ld.shared.v2.f64 	{%fd1343, %fd1344}, [Bs+784];
	fma.rn.f64 	%fd1345, %fd5739, %fd1343, %fd1342;
	ld.shared.v2.f64 	{%fd1346, %fd1347}, [Bs+944];
	fma.rn.f64 	%fd1348, %fd5738, %fd1346, %fd1345;
	ld.shared.v2.f64 	{%fd1349, %fd1350}, [Bs+1104];
	fma.rn.f64 	%fd1351, %fd5737, %fd1349, %fd1348;
	ld.shared.v2.f64 	{%fd1352, %fd1353}, [Bs+1264];
	fma.rn.f64 	%fd1354, %fd5736, %fd1352, %fd1351;
	ld.shared.v2.f64 	{%fd1355, %fd1356}, [Bs+1424];
	fma.rn.f64 	%fd1357, %fd5735, %fd1355, %fd1354;
	ld.shared.v2.f64 	{%fd1358, %fd1359}, [Bs+1584];
	fma.rn.f64 	%fd1360, %fd5734, %fd1358, %fd1357;
	ld.shared.v2.f64 	{%fd1361, %fd1362}, [Bs+1744];
	fma.rn.f64 	%fd1363, %fd5733, %fd1361, %fd1360;
	ld.shared.v2.f64 	{%fd1364, %fd1365}, [Bs+1904];
	fma.rn.f64 	%fd1366, %fd5732, %fd1364, %fd1363;
	ld.shared.v2.f64 	{%fd1367, %fd1368}, [Bs+2064];
	fma.rn.f64 	%fd1369, %fd5731, %fd1367, %fd1366;
	ld.shared.v2.f64 	{%fd1370, %fd1371}, [Bs+2224];
	fma.rn.f64 	%fd1372, %fd5730, %fd1370, %fd1369;
	ld.shared.v2.f64 	{%fd1373, %fd1374}, [Bs+2384];
	fma.rn.f64 	%fd1375, %fd5729, %fd1373, %fd1372;
	ld.shared.v2.f64 	{%fd1376, %fd1377}, [Bs+2544];
	fma.rn.f64 	%fd1378, %fd5728, %fd1376, %fd1375;
	ld.shared.v2.f64 	{%fd1379, %fd1380}, [Bs+2704];
	fma.rn.f64 	%fd1381, %fd5727, %fd1379, %fd1378;
	ld.shared.v2.f64 	{%fd1382, %fd1383}, [Bs+2864];
	fma.rn.f64 	%fd1384, %fd5726, %fd1382, %fd1381;
	ld.shared.v2.f64 	{%fd1385, %fd1386}, [Bs+3024];
	fma.rn.f64 	%fd1387, %fd5725, %fd1385, %fd1384;
	ld.shared.v2.f64 	{%fd1388, %fd1389}, [Bs+3184];
	fma.rn.f64 	%fd1390, %fd5724, %fd1388, %fd1387;
	st.shared.f64 	[%r95+144], %fd1390;
	fma.rn.f64 	%fd1391, %fd5743, %fd1332, 0d0000000000000000;
	fma.rn.f64 	%fd1392, %fd5742, %fd1335, %fd1391;
	fma.rn.f64 	%fd1393, %fd5741, %fd1338, %fd1392;
	fma.rn.f64 	%fd1394, %fd5740, %fd1341, %fd1393;
	fma.rn.f64 	%fd1395, %fd5739, %fd1344, %fd1394;
	fma.rn.f64 	%fd1396, %fd5738, %fd1347, %fd1395;
	fma.rn.f64 	%fd1397, %fd5737, %fd1350, %fd1396;
	fma.rn.f64 	%fd1398, %fd5736, %fd1353, %fd1397;
	fma.rn.f64 	%fd1399, %fd5735, %fd1356, %fd1398;
	fma.rn.f64 	%fd1400, %fd5734, %fd1359, %fd1399;
	fma.rn.f64 	%fd1401, %fd5733, %fd1362, %fd1400;
	fma.rn.f64 	%fd1402, %fd5732, %fd1365, %fd1401;
	fma.rn.f64 	%fd1403, %fd5731, %fd1368, %fd1402;
	fma.rn.f64 	%fd1404, %fd5730, %fd1371, %fd1403;
	fma.rn.f64 	%fd1405, %fd5729, %fd1374, %fd1404;
	fma.rn.f64 	%fd1406, %fd5728, %fd1377, %fd1405;
	fma.rn.f64 	%fd1407, %fd5727, %fd1380, %fd1406;
	fma.rn.f64 	%fd1408, %fd5726, %fd1383, %fd1407;
	fma.rn.f64 	%fd1409, %fd5725, %fd1386, %fd1408;
	fma.rn.f64 	%fd1410, %fd5724, %fd1389, %fd1409;
	st.shared.f64 	[%r95+152], %fd1410;
$L__BB41_31:
	mov.u32 	%r12, %tid.x;
	mov.u32 	%r96, _ZZ21cu_mtxmq_integral_204PKdiS0_iPdiiddS0_PKaS0_S1_iPKlS0_E2Cs;
	mad.lo.s32 	%r97, %r12, 160, %r96;
	mad.lo.s32 	%r13, %r12, -152, %r97;
	mov.u32 	%r14, %ctaid.x;
	setp.gt.u32 	%p19, %r14, 1;
	bar.sync 	0;
	@%p19 bra 	$L__BB41_33;
	ld.param.u64 	%rd132, [_Z21cu_mtxmq_integral_204PKdiS0_iPdiiddS0_PKaS0_S1_iPKlS0__param_4];
	ld.shared.f64 	%fd1427, [%r13];
	cvta.to.global.u64 	%rd56, %rd132;
	mad.lo.s32 	%r100, %r14, 136, %r12;
	mad.lo.s32 	%r101, %r14, 2584, %r100;
	mul.wide.u32 	%rd57, %r101, 8;
	add.s64 	%rd58, %rd56, %rd57;
	st.global.f64 	[%rd58], %fd1427;
	ld.shared.f64 	%fd1428, [%r13+1280];
	st.global.f64 	[%rd58+1280], %fd1428;
	ld.shared.f64 	%fd1429, [%r13+2560];
	st.global.f64 	[%rd58+2560], %fd1429;
	ld.shared.f64 	%fd1430, [%r13+3840];
	st.global.f64 	[%rd58+3840], %fd1430;
	ld.shared.f64 	%fd1431, [%r13+5120];
	st.global.f64 	[%rd58+5120], %fd1431;
	ld.shared.f64 	%fd1432, [%r13+6400];
	st.global.f64 	[%rd58+6400], %fd1432;
	ld.shared.f64 	%fd1433, [%r13+7680];
	st.global.f64 	[%rd58+7680], %fd1433;
	ld.shared.f64 	%fd1434, [%r13+8960];
	st.global.f64 	[%rd58+8960], %fd1434;
	ld.shared.f64 	%fd1435, [%r13+10240];
	st.global.f64 	[%rd58+10240], %fd1435;
	ld.shared.f64 	%fd1436, [%r13+11520];
	st.global.f64 	[%rd58+11520], %fd1436;
	ld.shared.f64 	%fd1437, [%r13+12800];
	st.global.f64 	[%rd58+12800], %fd1437;
	ld.shared.f64 	%fd1438, [%r13+14080];
	st.global.f64 	[%rd58+14080], %fd1438;
	ld.shared.f64 	%fd1439, [%r13+15360];
	st.global.f64 	[%rd58+15360], %fd1439;
	ld.shared.f64 	%fd1440, [%r13+16640];
	st.global.f64 	[%rd58+16640], %fd1440;
	ld.shared.f64 	%fd1441, [%r13+17920];
	st.global.f64 	[%rd58+17920], %fd1441;
	ld.shared.f64 	%fd1442, [%r13+19200];
	st.global.f64 	[%rd58+19200], %fd1442;
	ld.shared.f64 	%fd1443, [%r13+20480];
	st.global.f64 	[%rd58+20480], %fd1443;
	bra.uni 	$L__BB41_34;
$L__BB41_33:
	ld.param.u64 	%rd131, [_Z21cu_mtxmq_integral_204PKdiS0_iPdiiddS0_PKaS0_S1_iPKlS0__param_4];
	ld.shared.f64 	%fd1411, [%r13];
	cvta.to.global.u64 	%rd53, %rd131;
	mad.lo.s32 	%r98, %r14, 136, %r12;
	mad.lo.s32 	%r99, %r14, 2584, %r98;
	mul.wide.s32 	%rd54, %r99, 8;
	add.s64 	%rd55, %rd53, %rd54;
	st.global.f64 	[%rd55], %fd1411;
	ld.shared.f64 	%fd1412, [%r13+1280];
	st.global.f64 	[%rd55+1280], %fd1412;
	ld.shared.f64 	%fd1413, [%r13+2560];
	st.global.f64 	[%rd55+2560], %fd1413;
	ld.shared.f64 	%fd1414, [%r13+3840];
	st.global.f64 	[%rd55+3840], %fd1414;
	ld.shared.f64 	%fd1415, [%r13+5120];
	st.global.f64 	[%rd55+5120], %fd1415;
	ld.shared.f64 	%fd1416, [%r13+6400];
	st.global.f64 	[%rd55+6400], %fd1416;
	ld.shared.f64 	%fd1417, [%r13+7680];
	st.global.f64 	[%rd55+7680], %fd1417;
	ld.shared.f64 	%fd1418, [%r13+8960];
	st.global.f64 	[%rd55+8960], %fd1418;
	ld.shared.f64 	%fd1419, [%r13+10240];
	st.global.f64 	[%rd55+10240], %fd1419;
	ld.shared.f64 	%fd1420, [%r13+11520];
	st.global.f64 	[%rd55+11520], %fd1420;
	ld.shared.f64 	%fd1421, [%r13+12800];
	st.global.f64 	[%rd55+12800], %fd1421;
	ld.shared.f64 	%fd1422, [%r13+14080];
	st.global.f64 	[%rd55+14080], %fd1422;
	ld.shared.f64 	%fd1423, [%r13+15360];
	st.global.f64 	[%rd55+15360], %fd1423;
	ld.shared.f64 	%fd1424, [%r13+16640];
	st.global.f64 	[%rd55+16640], %fd1424;
	ld.shared.f64 	%fd1425, [%r13+17920];
	st.global.f64 	[%rd55+17920], %fd1425;
	ld.shared.f64 	%fd1426, [%r13+19200];
	st.global.f64 	[%rd55+19200], %fd1426;
$L__BB41_34:
	setp.ne.s32 	%p20, %r12, 0;
	bar.sync 	0;
	bar.sync 	0;
	@%p20 bra 	$L__BB41_37;
	ld.param.u32 	%r297, [_Z21cu_mtxmq_integral_204PKdiS0_iPdiiddS0_PKaS0_S1_iPKlS0__param_6];
	mul.wide.s32 	%rd59, %r297, 4;
	mov.u64 	%rd60, count;
	add.s64 	%rd6, %rd60, %rd59;
	atom.global.add.u32 	%r102, [%rd6], 1;
$L__BB41_36:
	ld.volatile.global.u32 	%r103, [%rd6];
	setp.lt.s32 	%p21, %r103, 3;
	@%p21 bra 	$L__BB41_36;
$L__BB41_37:
	ld.param.u64 	%rd154, [_Z21cu_mtxmq_integral_204PKdiS0_iPdiiddS0_PKaS0_S1_iPKlS0__param_15];
	ld.param.u64 	%rd129, [_Z21cu_mtxmq_integral_204PKdiS0_iPdiiddS0_PKaS0_S1_iPKlS0__param_2];
	shl.b32 	%r104, %r12, 3;
	mov.u32 	%r105, Bs;
	add.s32 	%r15, %r105, %r104;
	mov.u32 	%r106, _ZZ21cu_mtxmq_integral_204PKdiS0_iPdiiddS0_PKaS0_S1_iPKlS0_E5trank;
	mad.lo.s32 	%r16, %r306, 12, %r106;
	cvta.to.global.u64 	%rd61, %rd154;
	mad.lo.s32 	%r107, %r306, 1200, %r12;
	mul.wide.u32 	%rd62, %r107, 8;
	add.s64 	%rd7, %rd61, %rd62;
	cvta.to.global.u64 	%rd63, %rd129;
	add.s64 	%rd8, %rd63, %rd62;
	setp.gt.u32 	%p22, %r12, 399;
	bar.sync 	0;
	@%p22 bra 	$L__BB41_41;
	ld.shared.u32 	%r108, [%r16+4];
	setp.ne.s32 	%p23, %r108, 20;
	@%p23 bra 	$L__BB41_40;
	ld.global.f64 	%fd1445, [%rd8+3200];
	st.shared.f64 	[%r15], %fd1445;
	bra.uni 	$L__BB41_41;
$L__BB41_40:
	ld.global.f64 	%fd1444, [%rd7+3200];
	st.shared.f64 	[%r15], %fd1444;
$L__BB41_41:
	setp.gt.u32 	%p24, %r12, 239;
	@%p24 bra 	$L__BB41_45;
	ld.shared.u32 	%r109, [%r16+4];
	setp.eq.s32 	%p25, %r109, 20;
	@%p25 bra 	$L__BB41_44;
	ld.global.f64 	%fd1446, [%rd7+4480];
	st.shared.f64 	[%r15+1280], %fd1446;
	bra.uni 	$L__BB41_45;
$L__BB41_44:
	ld.global.f64 	%fd1447, [%rd8+4480];
	st.shared.f64 	[%r15+1280], %fd1447;
$L__BB41_45:
	setp.gt.u32 	%p26, %r12, 79;
	@%p26 bra 	$L__BB41_49;
	ld.shared.u32 	%r110, [%r16+4];
	setp.eq.s32 	%p27, %r110, 20;
	@%p27 bra 	$L__BB41_48;
	ld.global.f64 	%fd1448, [%rd7+5760];
	st.shared.f64 	[%r15+2560], %fd1448;
	bra.uni 	$L__BB41_49;
$L__BB41_48:
	ld.global.f64 	%fd1449, [%rd8+5760];
	st.shared.f64 	[%r15+2560], %fd1449;
$L__BB41_49:
	mov.u32 	%r111, %ctaid.x;
	mov.u32 	%r112, %nctaid.x;
	add.s32 	%r113, %r112, -1;
	setp.eq.s32 	%p28, %r111, %r113;
	selp.b32 	%r17, 128, 136, %p28;
	setp.ge.u32 	%p29, %r12, %r17;
	bar.sync 	0;
	@%p29 bra 	$L__BB41_51;
	ld.param.u64 	%rd133, [_Z21cu_mtxmq_integral_204PKdiS0_iPdiiddS0_PKaS0_S1_iPKlS0__param_4];
	cvta.to.global.u64 	%rd64, %rd133;
	mad.lo.s32 	%r114, %r14, 136, %r12;
	mul.wide.s32 	%rd65, %r114, 8;
	add.s64 	%rd66, %rd64, %rd65;
	ld.global.f64 	%fd5743, [%rd66];
	ld.global.f64 	%fd5742, [%rd66+3200];
	ld.global.f64 	%fd5741, [%rd66+6400];
	ld.global.f64 	%fd5740, [%rd66+9600];
	ld.global.f64 	%fd5739, [%rd66+12800];
	ld.global.f64 	%fd5738, [%rd66+16000];
	ld.global.f64 	%fd5737, [%rd66+19200];
	ld.global.f64 	%fd5736, [%rd66+22400];
	ld.global.f64 	%fd5735, [%rd66+25600];
	ld.global.f64 	%fd5734, [%rd66+28800];
	ld.global.f64 	%fd5733, [%rd66+32000];
	ld.global.f64 	%fd5732, [%rd66+35200];
	ld.global.f64 	%fd5731, [%rd66+38400];
	ld.global.f64 	%fd5730, [%rd66+41600];
	ld.global.f64 	%fd5729, [%rd66+44800];
	ld.global.f64 	%fd5728, [%rd66+48000];
	ld.global.f64 	%fd5727, [%rd66+51200];
	ld.global.f64 	%fd5726, [%rd66+54400];
	ld.global.f64 	%fd5725, [%rd66+57600];
	ld.global.f64 	%fd5724, [%rd66+60800];
$L__BB41_51:
	bar.sync 	0;
	@%p29 bra 	$L__BB41_53;
	ld.shared.v2.f64 	{%fd1450, %fd1451}, [Bs];
	fma.rn.f64 	%fd1452, %fd5743, %fd1450, 0d0000000000000000;
	ld.shared.v2.f64 	{%fd1453, %fd1454}, [Bs+160];
	fma.rn.f64 	%fd1455, %fd5742, %fd1453, %fd1452;
	ld.shared.v2.f64 	{%fd1456, %fd1457}, [Bs+320];
	fma.rn.f64 	%fd1458, %fd5741, %fd1456, %fd1455;
	ld.shared.v2.f64 	{%fd1459, %fd1460}, [Bs+480];
	fma.rn.f64 	%fd1461, %fd5740, %fd1459, %fd1458;
	ld.shared.v2.f64 	{%fd1462, %fd1463}, [Bs+640];
	fma.rn.f64 	%fd1464, %fd5739, %fd1462, %fd1461;
	ld.shared.v2.f64 	{%fd1465, %fd1466}, [Bs+800];
	fma.rn.f64 	%fd1467, %fd5738, %fd1465, %fd1464;
	ld.shared.v2.f64 	{%fd1468, %fd1469}, [Bs+960];
	fma.rn.f64 	%fd1470, %fd5737, %fd1468, %fd1467;
	ld.shared.v2.f64 	{%fd1471, %fd1472}, [Bs+1120];
	fma.rn.f64 	%fd1473, %fd5736, %fd1471, %fd1470;
	ld.shared.v2.f64 	{%fd1474, %fd1475}, [Bs+1280];
	fma.rn.f64 	%fd1476, %fd5735, %fd1474, %fd1473;
	ld.shared.v2.f64 	{%fd1477, %fd1478}, [Bs+1440];
	fma.rn.f64 	%fd1479, %fd5734, %fd1477, %fd1476;
	ld.shared.v2.f64 	{%fd1480, %fd1481}, [Bs+1600];
	fma.rn.f64 	%fd1482, %fd5733, %fd1480, %fd1479;
	ld.shared.v2.f64 	{%fd1483, %fd1484}, [Bs+1760];
	fma.rn.f64 	%fd1485, %fd5732, %fd1483, %fd1482;
	ld.shared.v2.f64 	{%fd1486, %fd1487}, [Bs+1920];
	fma.rn.f64 	%fd1488, %fd5731, %fd1486, %fd1485;
	ld.shared.v2.f64 	{%fd1489, %fd1490}, [Bs+2080];
	fma.rn.f64 	%fd1491, %fd5730, %fd1489, %fd1488;
	ld.shared.v2.f64 	{%fd1492, %fd1493}, [Bs+2240];
	fma.rn.f64 	%fd1494, %fd5729, %fd1492, %fd1491;
	ld.shared.v2.f64 	{%fd1495, %fd1496}, [Bs+2400];
	fma.rn.f64 	%fd1497, %fd5728, %fd1495, %fd1494;
	ld.shared.v2.f64 	{%fd1498, %fd1499}, [Bs+2560];
	fma.rn.f64 	%fd1500, %fd5727, %fd1498, %fd1497;
	ld.shared.v2.f64 	{%fd1501, %fd1502}, [Bs+2720];
	fma.rn.f64 	%fd1503, %fd5726, %fd1501, %fd1500;
	ld.shared.v2.f64 	{%fd1504, %fd1505}, [Bs+2880];
	fma.rn.f64 	%fd1506, %fd5725, %fd1504, %fd1503;
	ld.shared.v2.f64 	{%fd1507, %fd1508}, [Bs+3040];
	fma.rn.f64 	%fd1509, %fd5724, %fd1507, %fd1506;
	mov.u32 	%r115, %tid.x;
	mov.u32 	%r116, _ZZ21cu_mtxmq_integral_204PKdiS0_iPdiiddS0_PKaS0_S1_iPKlS0_E2Cs;
	mad.lo.s32 	%r117, %r115, 160, %r116;
	mad.lo.s32 	%r118, %r115, -152, %r117;
	mad.lo.s32 	%r119, %r115, 152, %r118;
	st.shared.f64 	[%r119], %fd1509;
	fma.rn.f64 	%fd1510, %fd5743, %fd1451, 0d0000000000000000;
	fma.rn.f64 	%fd1511, %fd5742, %fd1454, %fd1510;
	fma.rn.f64 	%fd1512, %fd5741, %fd1457, %fd1511;
	fma.rn.f64 	%fd1513, %fd5740, %fd1460, %fd1512;
	fma.rn.f64 	%fd1514, %fd5739, %fd1463, %fd1513;
	fma.rn.f64 	%fd1515, %fd5738, %fd1466, %fd1514;
	fma.rn.f64 	%fd1516, %fd5737, %fd1469, %fd1515;
	fma.rn.f64 	%fd1517, %fd5736, %fd1472, %fd1516;
	fma.rn.f64 	%fd1518, %fd5735, %fd1475, %fd1517;
	fma.rn.f64 	%fd1519, %fd5734, %fd1478, %fd1518;
	fma.rn.f64 	%fd1520, %fd5733, %fd1481, %fd1519;
	fma.rn.f64 	%fd1521, %fd5732, %fd1484, %fd1520;
	fma.rn.f64 	%fd1522, %fd5731, %fd1487, %fd1521;
	fma.rn.f64 	%fd1523, %fd5730, %fd1490, %fd1522;
	fma.rn.f64 	%fd1524, %fd5729, %fd1493, %fd1523;
	fma.rn.f64 	%fd1525, %fd5728, %fd1496, %fd1524;
	fma.rn.f64 	%fd1526, %fd5727, %fd1499, %fd1525;
	fma.rn.f64 	%fd1527, %fd5726, %fd1502, %fd1526;
	fma.rn.f64 	%fd1528, %fd5725, %fd1505, %fd1527;
	fma.rn.f64 	%fd1529, %fd5724, %fd1508, %fd1528;
	st.shared.f64 	[%r119+8], %fd1529;
	ld.shared.v2.f64 	{%fd1530, %fd1531}, [Bs+16];
	fma.rn.f64 	%fd1532, %fd5743, %fd1530, 0d0000000000000000;
	ld.shared.v2.f64 	{%fd1533, %fd1534}, [Bs+176];
	fma.rn.f64 	%fd1535, %fd5742, %fd1533, %fd1532;
	ld.shared.v2.f64 	{%fd1536, %fd1537}, [Bs+336];
	fma.rn.f64 	%fd1538, %fd5741, %fd1536, %fd1535;
	ld.shared.v2.f64 	{%fd1539, %fd1540}, [Bs+496];
	fma.rn.f64 	%fd1541, %fd5740, %fd1539, %fd1538;
	ld.shared.v2.f64 	{%fd1542, %fd1543}, [Bs+656];
	fma.rn.f64 	%fd1544, %fd5739, %fd1542, %fd1541;
	ld.shared.v2.f64 	{%fd1545, %fd1546}, [Bs+816];
	fma.rn.f64 	%fd1547, %fd5738, %fd1545, %fd1544;
	ld.shared.v2.f64 	{%fd1548, %fd1549}, [Bs+976];
	fma.rn.f64 	%fd1550, %fd5737, %fd1548, %fd1547;
	ld.shared.v2.f64 	{%fd1551, %fd1552}, [Bs+1136];
	fma.rn.f64 	%fd1553, %fd5736, %fd1551, %fd1550;
	ld.shared.v2.f64 	{%fd1554, %fd1555}, [Bs+1296];
	fma.rn.f64 	%fd1556, %fd5735, %fd1554, %fd1553;
	ld.shared.v2.f64 	{%fd1557, %fd1558}, [Bs+1456];
	fma.rn.f64 	%fd1559, %fd5734, %fd1557, %fd1556;
	ld.shared.v2.f64 	{%fd1560, %fd1561}, [Bs+1616];
	fma.rn.f64 	%fd1562, %fd5733, %fd1560, %fd1559;
	ld.shared.v2.f64 	{%fd1563, %fd1564}, [Bs+1776];
	fma.rn.f64 	%fd1565, %fd5732, %fd1563, %fd1562;
	ld.shared.v2.f64 	{%fd1566, %fd1567}, [Bs+1936];
	fma.rn.f64 	%fd1568, %fd5731, %fd1566, %fd1565;
	ld.shared.v2.f64 	{%fd1569, %fd1570}, [Bs+2096];
	fma.rn.f64 	%fd1571, %fd5730, %fd1569, %fd1568;
	ld.shared.v2.f64 	{%fd1572, %fd1573}, [Bs+2256];
	fma.rn.f64 	%fd1574, %fd5729, %fd1572, %fd1571;
	ld.shared.v2.f64 	{%fd1575, %fd1576}, [Bs+2416];
	fma.rn.f64 	%fd1577, %fd5728, %fd1575, %fd1574;
	ld.shared.v2.f64 	{%fd1578, %fd1579}, [Bs+2576];
	fma.rn.f64 	%fd1580, %fd5727, %fd1578, %fd1577;
	ld.shared.v2.f64 	{%fd1581, %fd1582}, [Bs+2736];
	fma.rn.f64 	%fd1583, %fd5726, %fd1581, %fd1580;
	ld.shared.v2.f64 	{%fd1584, %fd1585}, [Bs+2896];
	fma.rn.f64 	%fd1586, %fd5725, %fd1584, %fd1583;
	ld.shared.v2.f64 	{%fd1587, %fd1588}, [Bs+3056];
	fma.rn.f64 	%fd1589, %fd5724, %fd1587, %fd1586;
	st.shared.f64 	[%r119+16], %fd1589;
	fma.rn.f64 	%fd1590, %fd5743, %fd1531, 0d0000000000000000;
	fma.rn.f64 	%fd1591, %fd5742, %fd1534, %fd1590;
	fma.rn.f64 	%fd1592, %fd5741, %fd1537, %fd1591;
	fma.rn.f64 	%fd1593, %fd5740, %fd1540, %fd1592;
	fma.rn.f64 	%fd1594, %fd5739, %fd1543, %fd1593;
	fma.rn.f64 	%fd1595, %fd5738, %fd1546, %fd1594;
	fma.rn.f64 	%fd1596, %fd5737, %fd1549, %fd1595;
	fma.rn.f64 	%fd1597, %fd5736, %fd1552, %fd1596;
	fma.rn.f64 	%fd1598, %fd5735, %fd1555, %fd1597;
	fma.rn.f64 	%fd1599, %fd5734, %fd1558, %fd1598;
	fma.rn.f64 	%fd1600, %fd5733, %fd1561, %fd1599;
	fma.rn.f64 	%fd1601, %fd5732, %fd1564, %fd1600;
	fma.rn.f64 	%fd1602, %fd5731, %fd1567, %fd1601;
	fma.rn.f64 	%fd1603, %fd5730, %fd1570, %fd1602;
	fma.rn.f64 	%fd1604, %fd5729, %fd1573, %fd1603;
	fma.rn.f64 	%fd1605, %fd5728, %fd1576, %fd1604;
	fma.rn.f64 	%fd1606, %fd5727, %fd1579, %fd1605;
	fma.rn.f64 	%fd1607, %fd5726, %fd1582, %fd1606;
	fma.rn.f64 	%fd1608, %fd5725, %fd1585, %fd1607;
	fma.rn.f64 	%fd1609, %fd5724, %fd1588, %fd1608;
	st.shared.f64 	[%r119+24], %fd1609;
	ld.shared.v2.f64 	{%fd1610, %fd1611}, [Bs+32];
	fma.rn.f64 	%fd1612, %fd5743, %fd1610, 0d0000000000000000;
	ld.shared.v2.f64 	{%fd1613, %fd1614}, [Bs+192];
	fma.rn.f64 	%fd1615, %fd5742, %fd1613, %fd1612;
	ld.shared.v2.f64 	{%fd1616, %fd1617}, [Bs+352];
	fma.rn.f64 	%fd1618, %fd5741, %fd1616, %fd1615;
	ld.shared.v2.f64 	{%fd1619, %fd1620}, [Bs+512];
	fma.rn.f64 	%fd1621, %fd5740, %fd1619, %fd1618;
	ld.shared.v2.f64 	{%fd1622, %fd1623}, [Bs+672];
	fma.rn.f64 	%fd1624, %fd5739, %fd1622, %fd1621;
	ld.shared.v2.f64 	{%fd1625, %fd1626}, [Bs+832];
	fma.rn.f64 	%fd1627, %fd5738, %fd1625, %fd1624;
	ld.shared.v2.f64 	{%fd1628, %fd1629}, [Bs+992];
	fma.rn.f64 	%fd1630, %fd5737, %fd1628, %fd1627;
	ld.shared.v2.f64 	{%fd1631, %fd1632}, [Bs+1152];
	fma.rn.f64 	%fd1633, %fd5736, %fd1631, %fd1630;
	ld.shared.v2.f64 	{%fd1634, %fd1635}, [Bs+1312];
	fma.rn.f64 	%fd1636, %fd5735, %fd1634, %fd1633;
	ld.shared.v2.f64 	{%fd1637, %fd1638}, [Bs+1472];
	fma.rn.f64 	%fd1639, %fd5734, %fd1637, %fd1636;
	ld.shared.v2.f64 	{%fd1640, %fd1641}, [Bs+1632];
	fma.rn.f64 	%fd1642, %fd5733, %fd1640, %fd1639;
	ld.shared.v2.f64 	{%fd1643, %fd1644}, [Bs+1792];
	fma.rn.f64 	%fd1645, %fd5732, %fd1643, %fd1642;
	ld.shared.v2.f64 	{%fd1646, %fd1647}, [Bs+1952];
	fma.rn.f64 	%fd1648, %fd5731, %fd1646, %fd1645;
	ld.shared.v2.f64 	{%fd1649, %fd1650}, [Bs+2112];
	fma.rn.f64 	%fd1651, %fd5730, %fd1649, %fd1648;
	ld.shared.v2.f64 	{%fd1652, %fd1653}, [Bs+2272];
	fma.rn.f64 	%fd1654, %fd5729, %fd1652, %fd1651;
	ld.shared.v2.f64 	{%fd1655, %fd1656}, [Bs+2432];
	fma.rn.f64 	%fd1657, %fd5728, %fd1655, %fd1654;
	ld.shared.v2.f64 	{%fd1658, %fd1659}, [Bs+2592];
	fma.rn.f64 	%fd1660, %fd5727, %fd1658, %fd1657;
	ld.shared.v2.f64 	{%fd1661, %fd1662}, [Bs+2752];
	fma.rn.f64 	%fd1663, %fd5726, %fd1661, %fd1660;
	ld.shared.v2.f64 	{%fd1664, %fd1665}, [Bs+2912];
	fma.rn.f64 	%fd1666, %fd5725, %fd1664, %fd1663;
	ld.shared.v2.f64 	{%fd1667, %fd1668}, [Bs+3072];
	fma.rn.f64 	%fd1669, %fd5724, %fd1667, %fd1666;
	st.shared.f64 	[%r119+32], %fd1669;
	fma.rn.f64 	%fd1670, %fd5743, %fd1611, 0d0000000000000000;
	fma.rn.f64 	%fd1671, %fd5742, %fd1614, %fd1670;
	fma.rn.f64 	%fd1672, %fd5741, %fd1617, %fd1671;
	fma.rn.f64 	%fd1673, %fd5740, %fd1620, %fd1672;
	fma.rn.f64 	%fd1674, %fd5739, %fd1623, %fd1673;
	fma.rn.f64 	%fd1675, %fd5738, %fd1626, %fd1674;
	fma.rn.f64 	%fd1676, %fd5737, %fd1629, %fd1675;
	fma.rn.f64 	%fd1677, %fd5736, %fd1632, %fd1676;
	fma.rn.f64 	%fd1678, %fd5735, %fd1635, %fd1677;
	fma.rn.f64 	%fd1679, %fd5734, %fd1638, %fd1678;
	fma.rn.f64 	%fd1680, %fd5733, %fd1641, %fd1679;
	fma.rn.f64 	%fd1681, %fd5732, %fd1644, %fd1680;
	fma.rn.f64 	%fd1682, %fd5731, %fd1647, %fd1681;
	fma.rn.f64 	%fd1683, %fd5730, %fd1650, %fd1682;
	fma.rn.f64 	%fd1684, %fd5729, %fd1653, %fd1683;
	fma.rn.f64 	%fd1685, %fd5728, %fd1656, %fd1684;
	fma.rn.f64 	%fd1686, %fd5727, %fd1659, %fd1685;
	fma.rn.f64 	%fd1687, %fd5726, %fd1662, %fd1686;
	fma.rn.f64 	%fd1688, %fd5725, %fd1665, %fd1687;
	fma.rn.f64 	%fd1689, %fd5724, %fd1668, %fd1688;
	st.shared.f64 	[%r119+40], %fd1689;
	ld.shared.v2.f64 	{%fd1690, %fd1691}, [Bs+48];
	fma.rn.f64 	%fd1692, %fd5743, %fd1690, 0d0000000000000000;
	ld.shared.v2.f64 	{%fd1693, %fd1694}, [Bs+208];
	fma.rn.f64 	%fd1695, %fd5742, %fd1693, %fd1692;
	ld.shared.v2.f64 	{%fd1696, %fd1697}, [Bs+368];
	fma.rn.f64 	%fd1698, %fd5741, %fd1696, %fd1695;
	ld.shared.v2.f64 	{%fd1699, %fd1700}, [Bs+528];
	fma.rn.f64 	%fd1701, %fd5740, %fd1699, %fd1698;
	ld.shared.v2.f64 	{%fd1702, %fd1703}, [Bs+688];
	fma.rn.f64 	%fd1704, %fd5739, %fd1702, %fd1701;
	ld.shared.v2.f64 	{%fd1705, %fd1706}, [Bs+848];
	fma.rn.f64 	%fd1707, %fd5738, %fd1705, %fd1704;
	ld.shared.v2.f64 	{%fd1708, %fd1709}, [Bs+1008];
	fma.rn.f64 	%fd1710, %fd5737, %fd1708, %fd1707;
	ld.shared.v2.f64 	{%fd1711, %fd1712}, [Bs+1168];
	fma.rn.f64 	%fd1713, %fd5736, %fd1711, %fd1710;
	ld.shared.v2.f64 	{%fd1714, %fd1715}, [Bs+1328];
	fma.rn.f64 	%fd1716, %fd5735, %fd1714, %fd1713;
	ld.shared.v2.f64 	{%fd1717, %fd1718}, [Bs+1488];
	fma.rn.f64 	%fd1719, %fd5734, %fd1717, %fd1716;
	ld.shared.v2.f64 	{%fd1720, %fd1721}, [Bs+1648];
	fma.rn.f64 	%fd1722, %fd5733, %fd1720, %fd1719;
	ld.shared.v2.f64 	{%fd1723, %fd1724}, [Bs+1808];
	fma.rn.f64 	%fd1725, %fd5732, %fd1723, %fd1722;
	ld.shared.v2.f64 	{%fd1726, %fd1727}, [Bs+1968];
	fma.rn.f64 	%fd1728, %fd5731, %fd1726, %fd1725;
	ld.shared.v2.f64 	{%fd1729, %fd1730}, [Bs+2128];
	fma.rn.f64 	%fd1731, %fd5730, %fd1729, %fd1728;
	ld.shared.v2.f64 	{%fd1732, %fd1733}, [Bs+2288];
	fma.rn.f64 	%fd1734, %fd5729, %fd1732, %fd1731;
	ld.shared.v2.f64 	{%fd1735, %fd1736}, [Bs+2448];
	fma.rn.f64 	%fd1737, %fd5728, %fd1735, %fd1734;
	ld.shared.v2.f64 	{%fd1738, %fd1739}, [Bs+2608];
	fma.rn.f64 	%fd1740, %fd5727, %fd1738, %fd1737;
	ld.shared.v2.f64 	{%fd1741, %fd1742}, [Bs+2768];
	fma.rn.f64 	%fd1743, %fd5726, %fd1741, %fd1740;
	ld.shared.v2.f64 	{%fd1744, %fd1745}, [Bs+2928];
	fma.rn.f64 	%fd1746, %fd5725, %fd1744, %fd1743;
	ld.shared.v2.f64 	{%fd1747, %fd1748}, [Bs+3088];
	fma.rn.f64 	%fd1749, %fd5724, %fd1747, %fd1746;
	st.shared.f64 	[%r119+48], %fd1749;
	fma.rn.f64 	%fd1750, %fd5743, %fd1691, 0d0000000000000000;
	fma.rn.f64 	%fd1751, %fd5742, %fd1694, %fd1750;
	fma.rn.f64 	%fd1752, %fd5741, %fd1697, %fd1751;
	fma.rn.f64 	%fd1753, %fd5740, %fd1700, %fd1752;
	fma.rn.f64 	%fd1754, %fd5739, %fd1703, %fd1753;
	fma.rn.f64 	%fd1755, %fd5738, %fd1706, %fd1754;
	fma.rn.f64 	%fd1756, %fd5737, %fd1709, %fd1755;
	fma.rn.f64 	%fd1757, %fd5736, %fd1712, %fd1756;
	fma.rn.f64 	%fd1758, %fd5735, %fd1715, %fd1757;
	fma.rn.f64 	%fd1759, %fd5734, %fd1718, %fd1758;
	fma.rn.f64 	%fd1760, %fd5733, %fd1721, %fd1759;
	fma.rn.f64 	%fd1761, %fd5732, %fd1724, %fd1760;
	fma.rn.f64 	%fd1762, %fd5731, %fd1727, %fd1761;
	fma.rn.f64 	%fd1763, %fd5730, %fd1730, %fd1762;
	fma.rn.f64 	%fd1764, %fd5729, %fd1733, %fd1763;
	fma.rn.f64 	%fd1765, %fd5728, %fd1736, %fd1764;
	fma.rn.f64 	%fd1766, %fd5727, %fd1739, %fd1765;
	fma.rn.f64 	%fd1767, %fd5726, %fd1742, %fd1766;
	fma.rn.f64 	%fd1768, %fd5725, %fd1745, %fd1767;
	fma.rn.f64 	%fd1769, %fd5724, %fd1748, %fd1768;
	st.shared.f64 	[%r119+56], %fd1769;
	ld.shared.v2.f64 	{%fd1770, %fd1771}, [Bs+64];
	fma.rn.f64 	%fd1772, %fd5743, %fd1770, 0d0000000000000000;
	ld.shared.v2.f64 	{%fd1773, %fd1774}, [Bs+224];
	fma.rn.f64 	%fd1775, %fd5742, %fd1773, %fd1772;
	ld.shared.v2.f64 	{%fd1776, %fd1777}, [Bs+384];
	fma.rn.f64 	%fd1778, %fd5741, %fd1776, %fd1775;
	ld.shared.v2.f64 	{%fd1779, %fd1780}, [Bs+544];
	fma.rn.f64 	%fd1781, %fd5740, %fd1779, %fd1778;
	ld.shared.v2.f64 	{%fd1782, %fd1783}, [Bs+704];
	fma.rn.f64 	%fd1784, %fd5739, %fd1782, %fd1781;
	ld.shared.v2.f64 	{%fd1785, %fd1786}, [Bs+864];
	fma.rn.f64 	%fd1787, %fd5738, %fd1785, %fd1784;
	ld.shared.v2.f64 	{%fd1788, %fd1789}, [Bs+1024];
	fma.rn.f64 	%fd1790, %fd5737, %fd1788, %fd1787;
	ld.shared.v2.f64 	{%fd1791, %fd1792}, [Bs+1184];
	fma.rn.f64 	%fd1793, %fd5736, %fd1791, %fd1790;
	ld.shared.v2.f64 	{%fd1794, %fd1795}, [Bs+1344];
	fma.rn.f64 	%fd1796, %fd5735, %fd1794, %fd1793;
	ld.shared.v2.f64 	{%fd1797, %fd1798}, [Bs+1504];
	fma.rn.f64 	%fd1799, %fd5734, %fd1797, %fd1796;
	ld.shared.v2.f64 	{%fd1800, %fd1801}, [Bs+1664];
	fma.rn.f64 	%fd1802, %fd5733, %fd1800, %fd1799;
	ld.shared.v2.f64 	{%fd1803, %fd1804}, [Bs+1824];
	fma.rn.f64 	%fd1805, %fd5732, %fd1803, %fd1802;
	ld.shared.v2.f64 	{%fd1806, %fd1807}, [Bs+1984];
	fma.rn.f64 	%fd1808, %fd5731, %fd1806, %fd1805;
	ld.shared.v2.f64 	{%fd1809, %fd1810}, [Bs+2144];
	fma.rn.f64 	%fd1811, %fd5730, %fd1809, %fd1808;
	ld.shared.v2.f64 	{%fd1812, %fd1813}, [Bs+2304];
	fma.rn.f64 	%fd1814, %fd5729, %fd1812, %fd1811;
	ld.shared.v2.f64 	{%fd1815, %fd1816}, [Bs+2464];
	fma.rn.f64 	%fd1817, %fd5728, %fd1815, %fd1814;
	ld.shared.v2.f64 	{%fd1818, %fd1819}, [Bs+2624];
	fma.rn.f64 	%fd1820, %fd5727, %fd1818, %fd1817;
	ld.shared.v2.f64 	{%fd1821, %fd1822}, [Bs+2784];
	fma.rn.f64 	%fd1823, %fd5726, %fd1821, %fd1820;
	ld.shared.v2.f64 	{%fd1824, %fd1825}, [Bs+2944];
	fma.rn.f64 	%fd1826, %fd5725, %fd1824, %fd1823;
	ld.shared.v2.f64 	{%fd1827, %fd1828}, [Bs+3104];
	fma.rn.f64 	%fd1829, %fd5724, %fd1827, %fd1826;
	st.shared.f64 	[%r119+64], %fd1829;
	fma.rn.f64 	%fd1830, %fd5743, %fd1771, 0d0000000000000000;
	fma.rn.f64 	%fd1831, %fd5742, %fd1774, %fd1830;
	fma.rn.f64 	%fd1832, %fd5741, %fd1777, %fd1831;
	fma.rn.f64 	%fd1833, %fd5740, %fd1780, %fd1832;
	fma.rn.f64 	%fd1834, %fd5739, %fd1783, %fd1833;
	fma.rn.f64 	%fd1835, %fd5738, %fd1786, %fd1834;
	fma.rn.f64 	%fd1836, %fd5737, %fd1789, %fd1835;
	fma.rn.f64 	%fd1837, %fd5736, %fd1792, %fd1836;
	fma.rn.f64 	%fd1838, %fd5735, %fd1795, %fd1837;
	fma.rn.f64 	%fd1839, %fd5734, %fd1798, %fd1838;
	fma.rn.f64 	%fd1840, %fd5733, %fd1801, %fd1839;
	fma.rn.f64 	%fd1841, %fd5732, %fd1804, %fd1840;
	fma.rn.f64 	%fd1842, %fd5731, %fd1807, %fd1841;
	fma.rn.f64 	%fd1843, %fd5730, %fd1810, %fd1842;
	fma.rn.f64 	%fd1844, %fd5729, %fd1813, %fd1843;
	fma.rn.f64 	%fd1845, %fd5728, %fd1816, %fd1844;
	fma.rn.f64 	%fd1846, %fd5727, %fd1819, %fd1845;
	fma.rn.f64 	%fd1847, %fd5726, %fd1822, %fd1846;
	fma.rn.f64 	%fd1848, %fd5725, %fd1825, %fd1847;
	fma.rn.f64 	%fd1849, %fd5724, %fd1828, %fd1848;
	st.shared.f64 	[%r119+72], %fd1849;
	ld.shared.v2.f64 	{%fd1850, %fd1851}, [Bs+80];
	fma.rn.f64 	%fd1852, %fd5743, %fd1850, 0d0000000000000000;
	ld.shared.v2.f64 	{%fd1853, %fd1854}, [Bs+240];
	fma.rn.f64 	%fd1855, %fd5742, %fd1853, %fd1852;
	ld.shared.v2.f64 	{%fd1856, %fd1857}, [Bs+400];
	fma.rn.f64 	%fd1858, %fd5741, %fd1856, %fd1855;
	ld.shared.v2.f64 	{%fd1859, %fd1860}, [Bs+560];
	fma.rn.f64 	%fd1861, %fd5740, %fd1859, %fd1858;
	ld.shared.v2.f64 	{%fd1862, %fd1863}, [Bs+720];
	fma.rn.f64 	%fd1864, %fd5739, %fd1862, %fd1861;
	ld.shared.v2.f64 	{%fd1865, %fd1866}, [Bs+880];
	fma.rn.f64 	%fd1867, %fd5738, %fd1865, %fd1864;
	ld.shared.v2.f64 	{%fd1868, %fd1869}, [Bs+1040];
	fma.rn.f64 	%fd1870, %fd5737, %fd1868, %fd1867;
	ld.shared.v2.f64 	{%fd1871, %fd1872}, [Bs+1200];
	fma.rn.f64 	%fd1873, %fd5736, %fd1871, %fd1870;
	ld.shared.v2.f64 	{%fd1874, %fd1875}, [Bs+1360];
	fma.rn.f64 	%fd1876, %fd5735, %fd1874, %fd1873;
	ld.shared.v2.f64 	{%fd1877, %fd1878}, [Bs+1520];
	fma.rn.f64 	%fd1879, %fd5734, %fd1877, %fd1876;
	ld.shared.v2.f64 	{%fd1880, %fd1881}, [Bs+1680];
	fma.rn.f64 	%fd1882, %fd5733, %fd1880, %fd1879;
	ld.shared.v2.f64 	{%fd1883, %fd1884}, [Bs+1840];
	fma.rn.f64 	%fd1885, %fd5732, %fd1883, %fd1882;
	ld.shared.v2.f64 	{%fd1886, %fd1887}, [Bs+2000];
	fma.rn.f64 	%fd1888, %fd5731, %fd1886, %fd1885;
	ld.shared.v2.f64 	{%fd1889, %fd1890}, [Bs+2160];
	fma.rn.f64 	%fd1891, %fd5730, %fd1889, %fd1888;
	ld.shared.v2.f64 	{%fd1892, %fd1893}, [Bs+2320];
	fma.rn.f64 	%fd1894, %fd5729, %fd1892, %fd1891;
	ld.shared.v2.f64 	{%fd1895, %fd1896}, [Bs+2480];
	fma.rn.f64 	%fd1897, %fd5728, %fd1895, %fd1894;
	ld.shared.v2.f64 	{%fd1898, %fd1899}, [Bs+2640];
	fma.rn.f64 	%fd1900, %fd5727, %fd1898, %fd1897;
	ld.shared.v2.f64 	{%fd1901, %fd1902}, [Bs+2800];
	fma.rn.f64 	%fd1903, %fd5726, %fd1901, %fd1900;
	ld.shared.v2.f64 	{%fd1904, %fd1905}, [Bs+2960];
	fma.rn.f64 	%fd1906, %fd5725, %fd1904, %fd1903;
	ld.shared.v2.f64 	{%fd1907, %fd1908}, [Bs+3120];
	fma.rn.f64 	%fd1909, %fd5724, %fd1907, %fd1906;
	st.shared.f64 	[%r119+80], %fd1909;
	fma.rn.f64 	%fd1910, %fd5743, %fd1851, 0d0000000000000000;
	fma.rn.f64 	%fd1911, %fd5742, %fd1854, %fd1910;
	fma.rn.f64 	%fd1912, %fd5741, %fd1857, %fd1911;
	fma.rn.f64 	%fd1913, %fd5740, %fd1860, %fd1912;
	fma.rn.f64 	%fd1914, %fd5739, %fd1863, %fd1913;
	fma.rn.f64 	%fd1915, %fd5738, %fd1866, %fd1914;
	fma.rn.f64 	%fd1916, %fd5737, %fd1869, %fd1915;
	fma.rn.f64 	%fd1917, %fd5736, %fd1872, %fd1916;
	fma.rn.f64 	%fd1918, %fd5735, %fd1875, %fd1917;
	fma.rn.f64 	%fd1919, %fd5734, %fd1878, %fd1918;
	fma.rn.f64 	%fd1920, %fd5733, %fd1881, %fd1919;
	fma.rn.f64 	%fd1921, %fd5732, %fd1884, %fd1920;
	fma.rn.f64 	%fd1922, %fd5731, %fd1887, %fd1921;
	fma.rn.f64 	%fd1923, %fd5730, %fd1890, %fd1922;
	fma.rn.f64 	%fd1924, %fd5729, %fd1893, %fd1923;
	fma.rn.f64 	%fd1925, %fd5728, %fd1896, %fd1924;
	fma.rn.f64 	%fd1926, %fd5727, %fd1899, %fd1925;
	fma.rn.f64 	%fd1927, %fd5726, %fd1902, %fd1926;
	fma.rn.f64 	%fd1928, %fd5725, %fd1905, %fd1927;
	fma.rn.f64 	%fd1929, %fd5724, %fd1908, %fd1928;
	st.shared.f64 	[%r119+88], %fd1929;
	ld.shared.v2.f64 	{%fd1930, %fd1931}, [Bs+96];
	fma.rn.f64 	%fd1932, %fd5743, %fd1930, 0d0000000000000000;
	ld.shared.v2.f64 	{%fd1933, %fd1934}, [Bs+256];
	fma.rn.f64 	%fd1935, %fd5742, %fd1933, %fd1932;
	ld.shared.v2.f64 	{%fd1936, %fd1937}, [Bs+416];
	fma.rn.f64 	%fd1938, %fd5741, %fd1936, %fd1935;
	ld.shared.v2.f64 	{%fd1939, %fd1940}, [Bs+576];
	fma.rn.f64 	%fd1941, %fd5740, %fd1939, %fd1938;
	ld.shared.v2.f64 	{%fd1942, %fd1943}, [Bs+736];
	fma.rn.f64 	%fd1944, %fd5739, %fd1942, %fd1941;
	ld.shared.v2.f64 	{%fd1945, %fd1946}, [Bs+896];
	fma.rn.f64 	%fd1947, %fd5738, %fd1945, %fd1944;
	ld.shared.v2.f64 	{%fd1948, %fd1949}, [Bs+1056];
	fma.rn.f64 	%fd1950, %fd5737, %fd1948, %fd1947;
	ld.shared.v2.f64 	{%fd1951, %fd1952}, [Bs+1216];
	fma.rn.f64 	%fd1953, %fd5736, %fd1951, %fd1950;
	ld.shared.v2.f64 	{%fd1954, %fd1955}, [Bs+1376];
	fma.rn.f64 	%fd1956, %fd5735, %fd1954, %fd1953;
	ld.shared.v2.f64 	{%fd1957, %fd1958}, [Bs+1536];
	fma.rn.f64 	%fd1959, %fd5734, %fd1957, %fd1956;
	ld.shared.v2.f64 	{%fd1960, %fd1961}, [Bs+1696];
	fma.rn.f64 	%fd1962, %fd5733, %fd1960, %fd1959;
	ld.shared.v2.f64 	{%fd1963, %fd1964}, [Bs+1856];
	fma.rn.f64 	%fd1965, %fd5732, %fd1963, %fd1962;
	ld.shared.v2.f64 	{%fd1966, %fd1967}, [Bs+2016];
	fma.rn.f64 	%fd1968, %fd5731, %fd1966, %fd1965;
	ld.shared.v2.f64 	{%fd1969, %fd1970}, [Bs+2176];
	fma.rn.f64 	%fd1971, %fd5730, %fd1969, %fd1968;
	ld.shared.v2.f64 	{%fd1972, %fd1973}, [Bs+2336];
	fma.rn.f64 	%fd1974, %fd5729, %fd1972, %fd1971;
	ld.shared.v2.f64 	{%fd1975, %fd1976}, [Bs+2496];
	fma.rn.f64 	%fd1977, %fd5728, %fd1975, %fd1974;
	ld.shared.v2.f64 	{%fd1978, %fd1979}, [Bs+2656];
	fma.rn.f64 	%fd1980, %fd5727, %fd1978, %fd1977;
	ld.shared.v2.f64 	{%fd1981, %fd1982}, [Bs+2816];
	fma.rn.f64 	%fd1983, %fd5726, %fd1981, %fd1980;
	ld.shared.v2.f64 	{%fd1984, %fd1985}, [Bs+2976];
	fma.rn.f64 	%fd1986, %fd5725, %fd1984, %fd1983;
	ld.shared.v2.f64 	{%fd1987, %fd1988}, [Bs+3136];
	fma.rn.f64 	%fd1989, %fd5724, %fd1987, %fd1986;
	st.shared.f64 	[%r119+96], %fd1989;
	fma.rn.f64 	%fd1990, %fd5743, %fd1931, 0d0000000000000000;
	fma.rn.f64 	%fd1991, %fd5742, %fd1934, %fd1990;
	fma.rn.f64 	%fd1992, %fd5741, %fd1937, %fd1991;
	fma.rn.f64 	%fd1993, %fd5740, %fd1940, %fd1992;
	fma.rn.f64 	%fd1994, %fd5739, %fd1943, %fd1993;
	fma.rn.f64 	%fd1995, %fd5738, %fd1946, %fd1994;
	fma.rn.f64 	%fd1996, %fd5737, %fd1949, %fd1995;
	fma.rn.f64 	%fd1997, %fd5736, %fd1952, %fd1996;
	fma.rn.f64 	%fd1998, %fd5735, %fd1955, %fd1997;
	fma.rn.f64 	%fd1999, %fd5734, %fd1958, %fd1998;
	fma.rn.f64 	%fd2000, %fd5733, %fd1961, %fd1999;
	fma.rn.f64 	%fd2001, %fd5732, %fd1964, %fd2000;
	fma.rn.f64 	%fd2002, %fd5731, %fd1967, %fd2001;
	fma.rn.f64 	%fd2003, %fd5730, %fd1970, %fd2002;
	fma.rn.f64 	%fd2004, %fd5729, %fd1973, %fd2003;
	fma.rn.f64 	%fd2005, %fd5728, %fd1976, %fd2004;
	fma.rn.f64 	%fd2006, %fd5727, %fd1979, %fd2005;
	fma.rn.f64 	%fd2007, %fd5726, %fd1982, %fd2006;
	fma.rn.f64 	%fd2008, %fd5725, %fd1985, %fd2007;
	fma.rn.f64 	%fd2009, %fd5724, %fd1988, %fd2008;
	st.shared.f64 	[%r119+104], %fd2009;
	ld.shared.v2.f64 	{%fd2010, %fd2011}, [Bs+112];
	fma.rn.f64 	%fd2012, %fd5743, %fd2010, 0d0000000000000000;
	ld.shared.v2.f64 	{%fd2013, %fd2014}, [Bs+272];
	fma.rn.f64 	%fd2015, %fd5742, %fd2013, %fd2012;
	ld.shared.v2.f64 	{%fd2016, %fd2017}, [Bs+432];
	fma.rn.f64 	%fd2018, %fd5741, %fd2016, %fd2015;
	ld.shared.v2.f64 	{%fd2019, %fd2020}, [Bs+592];
	fma.rn.f64 	%fd2021, %fd5740, %fd2019, %fd2018;
	ld.shared.v2.f64 	{%fd2022, %fd2023}, [Bs+752];
	fma.rn.f64 	%fd2024, %fd5739, %fd2022, %fd2021;
	ld.shared.v2.f64 	{%fd2025, %fd2026}, [Bs+912];
	fma.rn.f64 	%fd2027, %fd5738, %fd2025, %fd2024;
	ld.shared.v2.f64 	{%fd2028, %fd2029}, [Bs+1072];
	fma.rn.f64 	%fd2030, %fd5737, %fd2028, %fd2027;
	ld.shared.v2.f64 	{%fd2031, %fd2032}, [Bs+1232];
	fma.rn.f64 	%fd2033, %fd5736, %fd2031, %fd2030;
	ld.shared.v2.f64 	{%fd2034, %fd2035}, [Bs+1392];
	fma.rn.f64 	%fd2036, %fd5735, %fd2034, %fd2033;
	ld.shared.v2.f64 	{%fd2037, %fd2038}, [Bs+1552];
	fma.rn.f64 	%fd2039, %fd5734, %fd2037, %fd2036;
	ld.shared.v2.f64 	{%fd2040, %fd2041}, [Bs+1712];
	fma.rn.f64 	%fd2042, %fd5733, %fd2040, %fd2039;
	ld.shared.v2.f64 	{%fd2043, %fd2044}, [Bs+1872];
	fma.rn.f64 	%fd2045, %fd5732, %fd2043, %fd2042;
	ld.shared.v2.f64 	{%fd2046, %fd2047}, [Bs+2032];
	fma.rn.f64 	%fd2048, %fd5731, %fd2046, %fd2045;
	ld.shared.v2.f64 	{%fd2049, %fd2050}, [Bs+2192];
	fma.rn.f64 	%fd2051, %fd5730, %fd2049, %fd2048;
	ld.shared.v2.f64 	{%fd2052, %fd2053}, [Bs+2352];
	fma.rn.f64 	%fd2054, %fd5729, %fd2052, %fd2051;
	ld.shared.v2.f64 	{%fd2055, %fd2056}, [Bs+2512];
	fma.rn.f64 	%fd2057, %fd5728, %fd2055, %fd2054;
	ld.shared.v2.f64 	{%fd2058, %fd2059}, [Bs+2672];
	fma.rn.f64 	%fd2060, %fd5727, %fd2058, %fd2057;
	ld.shared.v2.f64 	{%fd2061, %fd2062}, [Bs+2832];
	fma.rn.f64 	%fd2063, %fd5726, %fd2061, %fd2060;
	ld.shared.v2.f64 	{%fd2064, %fd2065}, [Bs+2992];
	fma.rn.f64 	%fd2066, %fd5725, %fd2064, %fd2063;
	ld.shared.v2.f64 	{%fd2067, %fd2068}, [Bs+3152];
	fma.rn.f64 	%fd2069, %fd5724, %fd2067, %fd2066;
	st.shared.f64 	[%r119+112], %fd2069;
	fma.rn.f64 	%fd2070, %fd5743, %fd2011, 0d0000000000000000;
	fma.rn.f64 	%fd2071, %fd5742, %fd2014, %fd2070;
	fma.rn.f64 	%fd2072, %fd5741, %fd2017, %fd2071;
	fma.rn.f64 	%fd2073, %fd5740, %fd2020, %fd2072;
	fma.rn.f64 	%fd2074, %fd5739, %fd2023, %fd2073;
	fma.rn.f64 	%fd2075, %fd5738, %fd2026, %fd2074;
	fma.rn.f64 	%fd2076, %fd5737, %fd2029, %fd2075;
	fma.rn.f64 	%fd2077, %fd5736, %fd2032, %fd2076;
	fma.rn.f64 	%fd2078, %fd5735, %fd2035, %fd2077;
	fma.rn.f64 	%fd2079, %fd5734, %fd2038, %fd2078;
	fma.rn.f64 	%fd2080, %fd5733, %fd2041, %fd2079;
	fma.rn.f64 	%fd2081, %fd5732, %fd2044, %fd2080;
	fma.rn.f64 	%fd2082, %fd5731, %fd2047, %fd2081;
	fma.rn.f64 	%fd2083, %fd5730, %fd2050, %fd2082;
	fma.rn.f64 	%fd2084, %fd5729, %fd2053, %fd2083;
	fma.rn.f64 	%fd2085, %fd5728, %fd2056, %fd2084;
	fma.rn.f64 	%fd2086, %fd5727, %fd2059, %fd2085;
	fma.rn.f64 	%fd2087, %fd5726, %fd2062, %fd2086;
	fma.rn.f64 	%fd2088, %fd5725, %fd2065, %fd2087;
	fma.rn.f64 	%fd2089, %fd5724, %fd2068, %fd2088;
	st.shared.f64 	[%r119+120], %fd2089;
	ld.shared.v2.f64 	{%fd2090, %fd2091}, [Bs+128];
	fma.rn.f64 	%fd2092, %fd5743, %fd2090, 0d0000000000000000;
	ld.shared.v2.f64 	{%fd2093, %fd2094}, [Bs+288];
	fma.rn.f64 	%fd2095, %fd5742, %fd2093, %fd2092;
	ld.shared.v2.f64 	{%fd2096, %fd2097}, [Bs+448];
	fma.rn.f64 	%fd2098, %fd5741, %fd2096, %fd2095;
	ld.shared.v2.f64 	{%fd2099, %fd2100}, [Bs+608];
	fma.rn.f64 	%fd2101, %fd5740, %fd2099, %fd2098;
	ld.shared.v2.f64 	{%fd2102, %fd2103}, [Bs+768];
	fma.rn.f64 	%fd2104, %fd5739, %fd2102, %fd2101;
	ld.shared.v2.f64 	{%fd2105, %fd2106}, [Bs+928];
	fma.rn.f64 	%fd2107, %fd5738, %fd2105, %fd2104;
	ld.shared.v2.f64 	{%fd2108, %fd2109}, [Bs+1088];
	fma.rn.f64 	%fd2110, %fd5737, %fd2108, %fd2107;
	ld.shared.v2.f64 	{%fd2111, %fd2112}, [Bs+1248];
	fma.rn.f64 	%fd2113, %fd5736, %fd2111, %fd2110;
	ld.shared.v2.f64 	{%fd2114, %fd2115}, [Bs+1408];
	fma.rn.f64 	%fd2116, %fd5735, %fd2114, %fd2113;
	ld.shared.v2.f64 	{%fd2117, %fd2118}, [Bs+1568];
	fma.rn.f64 	%fd2119, %fd5734, %fd2117, %fd2116;
	ld.shared.v2.f64 	{%fd2120, %fd2121}, [Bs+1728];
	fma.rn.f64 	%fd2122, %fd5733, %fd2120, %fd2119;
	ld.shared.v2.f64 	{%fd2123, %fd2124}, [Bs+1888];
	fma.rn.f64 	%fd2125, %fd5732, %fd2123, %fd2122;
	ld.shared.v2.f64 	{%fd2126, %fd2127}, [Bs+2048];
	fma.rn.f64 	%fd2128, %fd5731, %fd2126, %fd2125;
	ld.shared.v2.f64 	{%fd2129, %fd2130}, [Bs+2208];
	fma.rn.f64 	%fd2131, %fd5730, %fd2129, %fd2128;
	ld.shared.v2.f64 	{%fd2132, %fd2133}, [Bs+2368];
	fma.rn.f64 	%fd2134, %fd5729, %fd2132, %fd2131;
	ld.shared.v2.f64 	{%fd2135, %fd2136}, [Bs+2528];
	fma.rn.f64 	%fd2137, %fd5728, %fd2135, %fd2134;
	ld.shared.v2.f64 	{%fd2138, %fd2139}, [Bs+2688];
	fma.rn.f64 	%fd2140, %fd5727, %fd2138, %fd2137;
	ld.shared.v2.f64 	{%fd2141, %fd2142}, [Bs+2848];
	fma.rn.f64 	%fd2143, %fd5726, %fd2141, %fd2140;
	ld.shared.v2.f64 	{%fd2144, %fd2145}, [Bs+3008];
	fma.rn.f64 	%fd2146, %fd5725, %fd2144, %fd2143;
	ld.shared.v2.f64 	{%fd2147, %fd2148}, [Bs+3168];
	fma.rn.f64 	%fd2149, %fd5724, %fd2147, %fd2146;
	st.shared.f64 	[%r119+128], %fd2149;
	fma.rn.f64 	%fd2150, %fd5743, %fd2091, 0d0000000000000000;
	fma.rn.f64 	%fd2151, %fd5742, %fd2094, %fd2150;
	fma.rn.f64 	%fd2152, %fd5741, %fd2097, %fd2151;
	fma.rn.f64 	%fd2153, %fd5740, %fd2100, %fd2152;
	fma.rn.f64 	%fd2154, %fd5739, %fd2103, %fd2153;
	fma.rn.f64 	%fd2155, %fd5738, %fd2106, %fd2154;
	fma.rn.f64 	%fd2156, %fd5737, %fd2109, %fd2155;
	fma.rn.f64 	%fd2157, %fd5736, %fd2112, %fd2156;
	fma.rn.f64 	%fd2158, %fd5735, %fd2115, %fd2157;
	fma.rn.f64 	%fd2159, %fd5734, %fd2118, %fd2158;
	fma.rn.f64 	%fd2160, %fd5733, %fd2121, %fd2159;
	fma.rn.f64 	%fd2161, %fd5732, %fd2124, %fd2160;
	fma.rn.f64 	%fd2162, %fd5731, %fd2127, %fd2161;
	fma.rn.f64 	%fd2163, %fd5730, %fd2130, %fd2162;
	fma.rn.f64 	%fd2164, %fd5729, %fd2133, %fd2163;
	fma.rn.f64 	%fd2165, %fd5728, %fd2136, %fd2164;
	fma.rn.f64 	%fd2166, %fd5727, %fd2139, %fd2165;
	fma.rn.f64 	%fd2167, %fd5726, %fd2142, %fd2166;
	fma.rn.f64 	%fd2168, %fd5725, %fd2145, %fd2167;
	fma.rn.f64 	%fd2169, %fd5724, %fd2148, %fd2168;
	st.shared.f64 	[%r119+136], %fd2169;
	ld.shared.v2.f64 	{%fd2170, %fd2171}, [Bs+144];
	fma.rn.f64 	%fd2172, %fd5743, %fd2170, 0d0000000000000000;
	ld.shared.v2.f64 	{%fd2173, %fd2174}, [Bs+304];
	fma.rn.f64 	%fd2175, %fd5742, %fd2173, %fd2172;
	ld.shared.v2.f64 	{%fd2176, %fd2177}, [Bs+464];
	fma.rn.f64 	%fd2178, %fd5741, %fd2176, %fd2175;
	ld.shared.v2.f64 	{%fd2179, %fd2180}, [Bs+624];
	fma.rn.f64 	%fd2181, %fd5740, %fd2179, %fd2178;
	ld.shared.v2.f64 	{%fd2182, %fd2183}, [Bs+784];
	fma.rn.f64 	%fd2184, %fd5739, %fd2182, %fd2181;
	ld.shared.v2.f64 	{%fd2185, %fd2186}, [Bs+944];
	fma.rn.f64 	%fd2187, %fd5738, %fd2185, %fd2184;
	ld.shared.v2.f64 	{%fd2188, %fd2189}, [Bs+1104];
	fma.rn.f64 	%fd2190, %fd5737, %fd2188, %fd2187;
	ld.shared.v2.f64 	{%fd2191, %fd2192}, [Bs+1264];
	fma.rn.f64 	%fd2193, %fd5736, %fd2191, %fd2190;
	ld.shared.v2.f64 	{%fd2194, %fd2195}, [Bs+1424];
	fma.rn.f64 	%fd2196, %fd5735, %fd2194, %fd2193;
	ld.shared.v2.f64 	{%fd2197, %fd2198}, [Bs+1584];
	fma.rn.f64 	%fd2199, %fd5734, %fd2197, %fd2196;
	ld.shared.v2.f64 	{%fd2200, %fd2201}, [Bs+1744];
	fma.rn.f64 	%fd2202, %fd5733, %fd2200, %fd2199;
	ld.shared.v2.f64 	{%fd2203, %fd2204}, [Bs+1904];
	fma.rn.f64 	%fd2205, %fd5732, %fd2203, %fd2202;
	ld.shared.v2.f64 	{%fd2206, %fd2207}, [Bs+2064];
	fma.rn.f64 	%fd2208, %fd5731, %fd2206, %fd2205;
	ld.shared.v2.f64 	{%fd2209, %fd2210}, [Bs+2224];
	fma.rn.f64 	%fd2211, %fd5730, %fd2209, %fd2208;
	ld.shared.v2.f64 	{%fd2212, %fd2213}, [Bs+2384];
	fma.rn.f64 	%fd2214, %fd5729, %fd2212, %fd2211;
	ld.shared.v2.f64 	{%fd2215, %fd2216}, [Bs+2544];
	fma.rn.f64 	%fd2217, %fd5728, %fd2215, %fd2214;
	ld.shared.v2.f64 	{%fd2218, %fd2219}, [Bs+2704];
	fma.rn.f64 	%fd2220, %fd5727, %fd2218, %fd2217;
	ld.shared.v2.f64 	{%fd2221, %fd2222}, [Bs+2864];
	fma.rn.f64 	%fd2223, %fd5726, %fd2221, %fd2220;
	ld.shared.v2.f64 	{%fd2224, %fd2225}, [Bs+3024];
	fma.rn.f64 	%fd2226, %fd5725, %fd2224, %fd2223;
	ld.shared.v2.f64 	{%fd2227, %fd2228}, [Bs+3184];
	fma.rn.f64 	%fd2229, %fd5724, %fd2227, %fd2226;
	st.shared.f64 	[%r119+144], %fd2229;
	fma.rn.f64 	%fd2230, %fd5743, %fd2171, 0d0000000000000000;
	fma.rn.f64 	%fd2231, %fd5742, %fd2174, %fd2230;
	fma.rn.f64 	%fd2232, %fd5741, %fd2177, %fd2231;
	fma.rn.f64 	%fd2233, %fd5740, %fd2180, %fd2232;
	fma.rn.f64 	%fd2234, %fd5739, %fd2183, %fd2233;
	fma.rn.f64 	%fd2235, %fd5738, %fd2186, %fd2234;
	fma.rn.f64 	%fd2236, %fd5737, %fd2189, %fd2235;
	fma.rn.f64 	%fd2237, %fd5736, %fd2192, %fd2236;
	fma.rn.f64 	%fd2238, %fd5735, %fd2195, %fd2237;
	fma.rn.f64 	%fd2239, %fd5734, %fd2198, %fd2238;
	fma.rn.f64 	%fd2240, %fd5733, %fd2201, %fd2239;
	fma.rn.f64 	%fd2241, %fd5732, %fd2204, %fd2240;
	fma.rn.f64 	%fd2242, %fd5731, %fd2207, %fd2241;
	fma.rn.f64 	%fd2243, %fd5730, %fd2210, %fd2242;
	fma.rn.f64 	%fd2244, %fd5729, %fd2213, %fd2243;
	fma.rn.f64 	%fd2245, %fd5728, %fd2216, %fd2244;
	fma.rn.f64 	%fd2246, %fd5727, %fd2219, %fd2245;
	fma.rn.f64 	%fd2247, %fd5726, %fd2222, %fd2246;
	fma.rn.f64 	%fd2248, %fd5725, %fd2225, %fd2247;
	fma.rn.f64 	%fd2249, %fd5724, %fd2228, %fd2248;
	st.shared.f64 	[%r119+152], %fd2249;
$L__BB41_53:
	mov.u32 	%r18, %tid.x;
	mov.u32 	%r120, _ZZ21cu_mtxmq_integral_204PKdiS0_iPdiiddS0_PKaS0_S1_iPKlS0_E2Cs;
	mad.lo.s32 	%r121, %r18, 160, %r120;
	mul.lo.s32 	%r122, %r18, -152;
	add.s32 	%r123, %r121, %r122;
	mad.lo.s32 	%r124, %r18, 152, %r123;
	add.s32 	%r19, %r124, %r122;
	mov.u32 	%r20, %ctaid.x;
	setp.gt.u32 	%p31, %r20, 1;
	bar.sync 	0;
	@%p31 bra 	$L__BB41_55;
	ld.param.u64 	%rd135, [_Z21cu_mtxmq_integral_204PKdiS0_iPdiiddS0_PKaS0_S1_iPKlS0__param_4];
	ld.shared.f64 	%fd2266, [%r19];
	cvta.to.global.u64 	%rd70, %rd135;
	mad.lo.s32 	%r127, %r20, 136, %r18;
	mad.lo.s32 	%r128, %r20, 2584, %r127;
	mul.wide.u32 	%rd71, %r128, 8;
	add.s64 	%rd72, %rd70, %rd71;
	st.global.f64 	[%rd72], %fd2266;
	ld.shared.f64 	%fd2267, [%r19+1280];
	st.global.f64 	[%rd72+1280], %fd2267;
	ld.shared.f64 	%fd2268, [%r19+2560];
	st.global.f64 	[%rd72+2560], %fd2268;
	ld.shared.f64 	%fd2269, [%r19+3840];
	st.global.f64 	[%rd72+3840], %fd2269;
	ld.shared.f64 	%fd2270, [%r19+5120];
	st.global.f64 	[%rd72+5120], %fd2270;
	ld.shared.f64 	%fd2271, [%r19+6400];
	st.global.f64 	[%rd72+6400], %fd2271;
	ld.shared.f64 	%fd2272, [%r19+7680];
	st.global.f64 	[%rd72+7680], %fd2272;
	ld.shared.f64 	%fd2273, [%r19+8960];
	st.global.f64 	[%rd72+8960], %fd2273;
	ld.shared.f64 	%fd2274, [%r19+10240];
	st.global.f64 	[%rd72+10240], %fd2274;
	ld.shared.f64 	%fd2275, [%r19+11520];
	st.global.f64 	[%rd72+11520], %fd2275;
	ld.shared.f64 	%fd2276, [%r19+12800];
	st.global.f64 	[%rd72+12800], %fd2276;
	ld.shared.f64 	%fd2277, [%r19+14080];
	st.global.f64 	[%rd72+14080], %fd2277;
	ld.shared.f64 	%fd2278, [%r19+15360];
	st.global.f64 	[%rd72+15360], %fd2278;
	ld.shared.f64 	%fd2279, [%r19+16640];
	st.global.f64 	[%rd72+16640], %fd2279;
	ld.shared.f64 	%fd2280, [%r19+17920];
	st.global.f64 	[%rd72+17920], %fd2280;
	ld.shared.f64 	%fd2281, [%r19+19200];
	st.global.f64 	[%rd72+19200], %fd2281;
	ld.shared.f64 	%fd2282, [%r19+20480];
	st.global.f64 	[%rd72+20480], %fd2282;
	bra.uni 	$L__BB41_56;
$L__BB41_55:
	ld.param.u64 	%rd134, [_Z21cu_mtxmq_integral_204PKdiS0_iPdiiddS0_PKaS0_S1_iPKlS0__param_4];
	ld.shared.f64 	%fd2250, [%r19];
	cvta.to.global.u64 	%rd67, %rd134;
	mad.lo.s32 	%r125, %r20, 136, %r18;
	mad.lo.s32 	%r126, %r20, 2584, %r125;
	mul.wide.s32 	%rd68, %r126, 8;
	add.s64 	%rd69, %rd67, %rd68;
	st.global.f64 	[%rd69], %fd2250;
	ld.shared.f64 	%fd2251, [%r19+1280];
	st.global.f64 	[%rd69+1280], %fd2251;
	ld.shared.f64 	%fd2252, [%r19+2560];
	st.global.f64 	[%rd69+2560], %fd2252;
	ld.shared.f64 	%fd2253, [%r19+3840];
	st.global.f64 	[%rd69+3840], %fd2253;
	ld.shared.f64 	%fd2254, [%r19+5120];
	st.global.f64 	[%rd69+5120], %fd2254;
	ld.shared.f64 	%fd2255, [%r19+6400];
	st.global.f64 	[%rd69+6400], %fd2255;
	ld.shared.f64 	%fd2256, [%r19+7680];
	st.global.f64 	[%rd69+7680], %fd2256;
	ld.shared.f64 	%fd2257, [%r19+8960];
	st.global.f64 	[%rd69+8960], %fd2257;
	ld.shared.f64 	%fd2258, [%r19+10240];
	st.global.f64 	[%rd69+10240], %fd2258;
	ld.shared.f64 	%fd2259, [%r19+11520];
	st.global.f64 	[%rd69+11520], %fd2259;
	ld.shared.f64 	%fd2260, [%r19+12800];
	st.global.f64 	[%rd69+12800], %fd2260;
	ld.shared.f64 	%fd2261, [%r19+14080];
	st.global.f64 	[%rd69+14080], %fd2261;
	ld.shared.f64 	%fd2262, [%r19+15360];
	st.global.f64 	[%rd69+15360], %fd2262;
	ld.shared.f64 	%fd2263, [%r19+16640];
	st.global.f64 	[%rd69+16640], %fd2263;
	ld.shared.f64 	%fd2264, [%r19+17920];
	st.global.f64 	[%rd69+17920], %fd2264;
	ld.shared.f64 	%fd2265, [%r19+19200];
	st.global.f64 	[%rd69+19200], %fd2265;
$L__BB41_56:
	setp.ne.s32 	%p32, %r18, 0;
	bar.sync 	0;
	bar.sync 	0;
	@%p32 bra 	$L__BB41_59;
	ld.param.u32 	%r298, [_Z21cu_mtxmq_integral_204PKdiS0_iPdiiddS0_PKaS0_S1_iPKlS0__param_6];
	mul.wide.s32 	%rd73, %r298, 4;
	mov.u64 	%rd74, count;
	add.s64 	%rd9, %rd74, %rd73;
	atom.global.add.u32 	%r129, [%rd9], 1;
$L__BB41_58:
	ld.volatile.global.u32 	%r130, [%rd9];
	setp.lt.s32 	%p33, %r130, 6;
	@%p33 bra 	$L__BB41_58;
$L__BB41_59:
	ld.param.u64 	%rd155, [_Z21cu_mtxmq_integral_204PKdiS0_iPdiiddS0_PKaS0_S1_iPKlS0__param_15];
	ld.param.u64 	%rd130, [_Z21cu_mtxmq_integral_204PKdiS0_iPdiiddS0_PKaS0_S1_iPKlS0__param_2];
	shl.b32 	%r131, %r18, 3;
	mov.u32 	%r132, Bs;
	add.s32 	%r21, %r132, %r131;
	mov.u32 	%r133, _ZZ21cu_mtxmq_integral_204PKdiS0_iPdiiddS0_PKaS0_S1_iPKlS0_E5trank;
	mad.lo.s32 	%r22, %r306, 12, %r133;
	cvta.to.global.u64 	%rd75, %rd155;
	mad.lo.s32 	%r134, %r306, 1200, %r18;
	mul.wide.u32 	%rd76, %r134, 8;
	add.s64 	%rd10, %rd75, %rd76;
	cvta.to.global.u64 	%rd77, %rd130;
	add.s64 	%rd11, %rd77, %rd76;
	setp.gt.u32 	%p34, %r18, 399;
	bar.sync 	0;
	@%p34 bra 	$L__BB41_63;
	ld.shared.u32 	%r135, [%r22+8];
	setp.ne.s32 	%p35, %r135, 20;
	@%p35 bra 	$L__BB41_62;
	ld.global.f64 	%fd2284, [%rd11+6400];
	st.shared.f64 	[%r21], %fd2284;
	bra.uni 	$L__BB41_63;
$L__BB41_62:
	ld.global.f64 	%fd2283, [%rd10+6400];
	st.shared.f64 	[%r21], %fd2283;
$L__BB41_63:
	setp.gt.u32 	%p36, %r18, 239;
	@%p36 bra 	$L__BB41_67;
	ld.shared.u32 	%r136, [%r22+8];
	setp.eq.s32 	%p37, %r136, 20;
	@%p37 bra 	$L__BB41_66;
	ld.global.f64 	%fd2285, [%rd10+7680];
	st.shared.f64 	[%r21+1280], %fd2285;
	bra.uni 	$L__BB41_67;
$L__BB41_66:
	ld.global.f64 	%fd2286, [%rd11+7680];
	st.shared.f64 	[%r21+1280], %fd2286;
$L__BB41_67:
	setp.gt.u32 	%p38, %r18, 79;
	@%p38 bra 	$L__BB41_71;
	ld.shared.u32 	%r137, [%r22+8];
	setp.eq.s32 	%p39, %r137, 20;
	@%p39 bra 	$L__BB41_70;
	ld.global.f64 	%fd2287, [%rd10+8960];
	st.shared.f64 	[%r21+2560], %fd2287;
	bra.uni 	$L__BB41_71;
$L__BB41_70:
	ld.global.f64 	%fd2288, [%rd11+8960];
	st.shared.f64 	[%r21+2560], %fd2288;
$L__BB41_71:
	mov.u32 	%r138, %ctaid.x;
	mov.u32 	%r139, %nctaid.x;
	add.s32 	%r140, %r139, -1;
	setp.eq.s32 	%p40, %r138, %r140;
	selp.b32 	%r23, 128, 136, %p40;
	setp.ge.u32 	%p41, %r18, %r23;
	bar.sync 	0;
	@%p41 bra 	$L__BB41_73;
	ld.param.u64 	%rd136, [_Z21cu_mtxmq_integral_204PKdiS0_iPdiiddS0_PKaS0_S1_iPKlS0__param_4];
	cvta.to.global.u64 	%rd78, %rd136;
	mad.lo.s32 	%r141, %r20, 136, %r18;
	mul.wide.s32 	%rd79, %r141, 8;
	add.s64 	%rd80, %rd78, %rd79;
	ld.global.f64 	%fd5743, [%rd80];
	ld.global.f64 	%fd5742, [%rd80+3200];
	ld.global.f64 	%fd5741, [%rd80+6400];
	ld.global.f64 	%fd5740, [%rd80+9600];
	ld.global.f64 	%fd5739, [%rd80+12800];
	ld.global.f64 	%fd5738, [%rd80+16000];
	ld.global.f64 	%fd5737, [%rd80+19200];
	ld.global.f64 	%fd5736, [%rd80+22400];
	ld.global.f64 	%fd5735, [%rd80+25600];
	ld.global.f64 	%fd5734, [%rd80+28800];
	ld.global.f64 	%fd5733, [%rd80+32000];
	ld.global.f64 	%fd5732, [%rd80+35200];
	ld.global.f64 	%fd5731, [%rd80+38400];
	ld.global.f64 	%fd5730, [%rd80+41600];
	ld.global.f64 	%fd5729, [%rd80+44800];
	ld.global.f64 	%fd5728, [%rd80+48000];
	ld.global.f64 	%fd5727, [%rd80+51200];
	ld.global.f64 	%fd5726, [%rd80+54400];
	ld.global.f64 	%fd5725, [%rd80+57600];
	ld.global.f64 	%fd5724, [%rd80+60800];
$L__BB41_73:
	bar.sync 	0;
	@%p41 bra 	$L__BB41_75;
	ld.shared.v2.f64 	{%fd2289, %fd2290}, [Bs];
	fma.rn.f64 	%fd2291, %fd5743, %fd2289, 0d0000000000000000;
	ld.shared.v2.f64 	{%fd2292, %fd2293}, [Bs+160];
	fma.rn.f64 	%fd2294, %fd5742, %fd2292, %fd2291;
	ld.shared.v2.f64 	{%fd2295, %fd2296}, [Bs+320];
	fma.rn.f64 	%fd2297, %fd5741, %fd2295, %fd2294;
	ld.shared.v2.f64 	{%fd2298, %fd2299}, [Bs+480];
	fma.rn.f64 	%fd2300, %fd5740, %fd2298, %fd2297;
	ld.shared.v2.f64 	{%fd2301, %fd2302}, [Bs+640];
	fma.rn.f64 	%fd2303, %fd5739, %fd2301, %fd2300;
	ld.shared.v2.f64 	{%fd2304, %fd2305}, [Bs+800];
	fma.rn.f64 	%fd2306, %fd5738, %fd2304, %fd2303;
	ld.shared.v2.f64 	{%fd2307, %fd2308}, [Bs+960];
	fma.rn.f64 	%fd2309, %fd5737, %fd2307, %fd2306;
	ld.shared.v2.f64 	{%fd2310, %fd2311}, [Bs+1120];
	fma.rn.f64 	%fd2312, %fd5736, %fd2310, %fd2309;
	ld.shared.v2.f64 	{%fd2313, %fd2314}, [Bs+1280];
	fma.rn.f64 	%fd2315, %fd5735, %fd2313, %fd2312;
	ld.shared.v2.f64 	{%fd2316, %fd2317}, [Bs+1440];
	fma.rn.f64 	%fd2318, %fd5734, %fd2316, %fd2315;
	ld.shared.v2.f64 	{%fd2319, %fd2320}, [Bs+1600];
	fma.rn.f64 	%fd2321, %fd5733, %fd2319, %fd2318;
	ld.shared.v2.f64 	{%fd2322, %fd2323}, [Bs+1760];
	fma.rn.f64 	%fd2324, %fd5732, %fd2322, %fd2321;
	ld.shared.v2.f64 	{%fd2325, %fd2326}, [Bs+1920];
	fma.rn.f64 	%fd2327, %fd5731, %fd2325, %fd2324;
	ld.shared.v2.f64 	{%fd2328, %fd2329}, [Bs+2080];
	fma.rn.f64 	%fd2330, %fd5730, %fd2328, %fd2327;
	ld.shared.v2.f64 	{%fd2331, %fd2332}, [Bs+2240];
	fma.rn.f64 	%fd2333, %fd5729, %fd2331, %fd2330;
	ld.shared.v2.f64 	{%fd2334, %fd2335}, [Bs+2400];
	fma.rn.f64 	%fd2336, %fd5728, %fd2334, %fd2333;
	ld.shared.v2.f64 	{%fd2337, %fd2338}, [Bs+2560];
	fma.rn.f64 	%fd2339, %fd5727, %fd2337, %fd2336;
	ld.shared.v2.f64 	{%fd2340, %fd2341}, [Bs+2720];
	fma.rn.f64 	%fd2342, %fd5726, %fd2340, %fd2339;
	ld.shared.v2.f64 	{%fd2343, %fd2344}, [Bs+2880];
	fma.rn.f64 	%fd2345, %fd5725, %fd2343, %fd2342;
	ld.shared.v2.f64 	{%fd2346, %fd2347}, [Bs+3040];
	fma.rn.f64 	%fd2348, %fd5724, %fd2346, %fd2345;
	mov.u32 	%r142, %tid.x;
	mul.lo.s32 	%r143, %r142, 152;
	mov.u32 	%r144, _ZZ21cu_mtxmq_integral_204PKdiS0_iPdiiddS0_PKaS0_S1_iPKlS0_E2Cs;
	mad.lo.s32 	%r145, %r142, 160, %r144;
	mul.lo.s32 	%r146, %r142, -152;
	add.s32 	%r147, %r145, %r146;
	add.s32 	%r148, %r147, %r143;
	add.s32 	%r149, %r148, %r146;
	add.s32 	%r150, %r149, %r143;
	st.shared.f64 	[%r150], %fd2348;
	fma.rn.f64 	%fd2349, %fd5743, %fd2290, 0d0000000000000000;
	fma.rn.f64 	%fd2350, %fd5742, %fd2293, %fd2349;
	fma.rn.f64 	%fd2351, %fd5741, %fd2296, %fd2350;
	fma.rn.f64 	%fd2352, %fd5740, %fd2299, %fd2351;
	fma.rn.f64 	%fd2353, %fd5739, %fd2302, %fd2352;
	fma.rn.f64 	%fd2354, %fd5738, %fd2305, %fd2353;
	fma.rn.f64 	%fd2355, %fd5737, %fd2308, %fd2354;
	fma.rn.f64 	%fd2356, %fd5736, %fd2311, %fd2355;
	fma.rn.f64 	%fd2357, %fd5735, %fd2314, %fd2356;
	fma.rn.f64 	%fd2358, %fd5734, %fd2317, %fd2357;
	fma.rn.f64 	%fd2359, %fd5733, %fd2320, %fd2358;
	fma.rn.f64 	%fd2360, %fd5732, %fd2323, %fd2359;
	fma.rn.f64 	%fd2361, %fd5731, %fd2326, %fd2360;
	fma.rn.f64 	%fd2362, %fd5730, %fd2329, %fd2361;
	fma.rn.f64 	%fd2363, %fd5729, %fd2332, %fd2362;
	fma.rn.f64 	%fd2364, %fd5728, %fd2335, %fd2363;
	fma.rn.f64 	%fd2365, %fd5727, %fd2338, %fd2364;
	fma.rn.f64 	%fd2366, %fd5726, %fd2341, %fd2365;
	fma.rn.f64 	%fd2367, %fd5725, %fd2344, %fd2366;
	fma.rn.f64 	%fd2368, %fd5724, %fd2347, %fd2367;
	st.shared.f64 	[%r150+8], %fd2368;
	ld.shared.v2.f64 	{%fd2369, %fd2370}, [Bs+16];
	fma.rn.f64 	%fd2371, %fd5743, %fd2369, 0d0000000000000000;
	ld.shared.v2.f64 	{%fd2372, %fd2373}, [Bs+176];
	fma.rn.f64 	%fd2374, %fd5742, %fd2372, %fd2371;
	ld.shared.v2.f64 	{%fd2375, %fd2376}, [Bs+336];
	fma.rn.f64 	%fd2377, %fd5741, %fd2375, %fd2374;
	ld.shared.v2.f64 	{%fd2378, %fd2379}, [Bs+496];
	fma.rn.f64 	%fd2380, %fd5740, %fd2378, %fd2377;
	ld.shared.v2.f64 	{%fd2381, %fd2382}, [Bs+656];
	fma.rn.f64 	%fd2383, %fd5739, %fd2381, %fd2380;
	ld.shared.v2.f64 	{%fd2384, %fd2385}, [Bs+816];
	fma.rn.f64 	%fd2386, %fd5738, %fd2384, %fd2383;
	ld.shared.v2.f64 	{%fd2387, %fd2388}, [Bs+976];
	fma.rn.f64 	%fd2389, %fd5737, %fd2387, %fd2386;
	ld.shared.v2.f64 	{%fd2390, %fd2391}, [Bs+1136];
	fma.rn.f64 	%fd2392, %fd5736, %fd2390, %fd2389;
	ld.shared.v2.f64 	{%fd2393, %fd2394}, [Bs+1296];
	fma.rn.f64 	%fd2395, %fd5735, %fd2393, %fd2392;
	ld.shared.v2.f64 	{%fd2396, %fd2397}, [Bs+1456];
	fma.rn.f64 	%fd2398, %fd5734, %fd2396, %fd2395;
	ld.shared.v2.f64 	{%fd2399, %fd2400}, [Bs+1616];
	fma.rn.f64 	%fd2401, %fd5733, %fd2399, %fd2398;
	ld.shared.v2.f64 	{%fd2402, %fd2403}, [Bs+1776];
	fma.rn.f64 	%fd2404, %fd5732, %fd2402, %fd2401;
	ld.shared.v2.f64 	{%fd2405, %fd2406}, [Bs+1936];
	fma.rn.f64 	%fd2407, %fd5731, %fd2405, %fd2404;
	ld.shared.v2.f64 	{%fd2408, %fd2409}, [Bs+2096];
	fma.rn.f64 	%fd2410, %fd5730, %fd2408, %fd2407;
	ld.shared.v2.f64 	{%fd2411, %fd2412}, [Bs+2256];
	fma.rn.f64 	%fd2413, %fd5729, %fd2411, %fd2410;
	ld.shared.v2.f64 	{%fd2414, %fd2415}, [Bs+2416];
	fma.rn.f64 	%fd2416, %fd5728, %fd2414, %fd2413;
	ld.shared.v2.f64 	{%fd2417, %fd2418}, [Bs+2576];
	fma.rn.f64 	%fd2419, %fd5727, %fd2417, %fd2416;
	ld.shared.v2.f64 	{%fd2420, %fd2421}, [Bs+2736];
	fma.rn.f64 	%fd2422, %fd5726, %fd2420, %fd2419;
	ld.shared.v2.f64 	{%fd2423, %fd2424}, [Bs+2896];
	fma.rn.f64 	%fd2425, %fd5725, %fd2423, %fd2422;
	ld.shared.v2.f64 	{%fd2426, %fd2427}, [Bs+3056];
	fma.rn.f64 	%fd2428, %fd5724, %fd2426, %fd2425;
	st.shared.f64 	[%r150+16], %fd2428;
	fma.rn.f64 	%fd2429, %fd5743, %fd2370, 0d0000000000000000;
	fma.rn.f64 	%fd2430, %fd5742, %fd2373, %fd2429;
	fma.rn.f64 	%fd2431, %fd5741, %fd2376, %fd2430;
	fma.rn.f64 	%fd2432, %fd5740, %fd2379, %fd2431;
	fma.rn.f64 	%fd2433, %fd5739, %fd2382, %fd2432;
	fma.rn.f64 	%fd2434, %fd5738, %fd2385, %fd2433;
	fma.rn.f64 	%fd2435, %fd5737, %fd2388, %fd2434;
	fma.rn.f64 	%fd2436, %fd5736, %fd2391, %fd2435;
	fma.rn.f64 	%fd2437, %fd5735, %fd2394, %fd2436;
	fma.rn.f64 	%fd2438, %fd5734, %fd2397, %fd2437;
	fma.rn.f64 	%fd2439, %fd5733, %fd2400, %fd2438;
	fma.rn.f64 	%fd2440, %fd5732, %fd2403, %fd2439;
	fma.rn.f64 	%fd2441, %fd5731, %fd2406, %fd2440;
	fma.rn.f64 	%fd2442, %fd5730, %fd2409, %fd2441;
	fma.rn.f64 	%fd2443, %fd5729, %fd2412, %fd2442;
	fma.rn.f64 	%fd2444, %fd5728, %fd2415, %fd2443;
	fma.rn.f64 	%fd2445, %fd5727, %fd2418, %fd2444;
	fma.rn.f64 	%fd2446, %fd5726, %fd2421, %fd2445;
	fma.rn.f64 	%fd2447, %fd5725, %fd2424, %fd2446;
	fma.rn.f64 	%fd2448, %fd5724, %fd2427, %fd2447;
	st.shared.f64 	[%r150+24], %fd2448;
	ld.shared.v2.f64 	{%fd2449, %fd2450}, [Bs+32];
	fma.rn.f64 	%fd2451, %fd5743, %fd2449, 0d0000000000000000;
	ld.shared.v2.f64 	{%fd2452, %fd2453}, [Bs+192];
	fma.rn.f64 	%fd2454, %fd5742, %fd2452, %fd2451;
	ld.shared.v2.f64 	{%fd2455, %fd2456}, [Bs+352];
	fma.rn.f64 	%fd2457, %fd5741, %fd2455, %fd2454;
	ld.shared.v2.f64 	{%fd2458, %fd2459}, [Bs+512];
	fma.rn.f64 	%fd2460, %fd5740, %fd2458, %fd2457;
	ld.shared.v2.f64 	{%fd2461, %fd2462}, [Bs+672];
	fma.rn.f64 	%fd2463, %fd5739, %fd2461, %fd2460;
	ld.shared.v2.f64 	{%fd2464, %fd2465}, [Bs+832];
	fma.rn.f64 	%fd2466, %fd5738, %fd2464, %fd2463;
	ld.shared.v2.f64 	{%fd2467, %fd2468}, [Bs+992];
	fma.rn.f64 	%fd2469, %fd5737, %fd2467, %fd2466;
	ld.shared.v2.f64 	{%fd2470, %fd2471}, [Bs+1152];
	fma.rn.f64 	%fd2472, %fd5736, %fd2470, %fd2469;
	ld.shared.v2.f64 	{%fd2473, %fd2474}, [Bs+1312];
	fma.rn.f64 	%fd2475, %fd5735, %fd2473, %fd2472;
	ld.shared.v2.f64 	{%fd2476, %fd2477}, [Bs+1472];
	fma.rn.f64 	%fd2478, %fd5734, %fd2476, %fd2475;
	ld.shared.v2.f64 	{%fd2479, %fd2480}, [Bs+1632];
	fma.rn.f64 	%fd2481, %fd5733, %fd2479, %fd2478;
	ld.shared.v2.f64 	{%fd2482, %fd2483}, [Bs+1792];
	fma.rn.f64 	%fd2484, %fd5732, %fd2482, %fd2481;
	ld.shared.v2.f64 	{%fd2485, %fd2486}, [Bs+1952];
	fma.rn.f64 	%fd2487, %fd5731, %fd2485, %fd2484;
	ld.shared.v2.f64 	{%fd2488, %fd2489}, [Bs+2112];
	fma.rn.f64 	%fd2490, %fd5730, %fd2488, %fd2487;
	ld.shared.v2.f64 	{%fd2491, %fd2492}, [Bs+2272];
	fma.rn.f64 	%fd2493, %fd5729, %fd2491, %fd2490;
	ld.shared.v2.f64 	{%fd2494, %fd2495}, [Bs+2432];
	fma.rn.f64 	%fd2496, %fd5728, %fd2494, %fd2493;
	ld.shared.v2.f64 	{%fd2497, %fd2498}, [Bs+2592];
	fma.rn.f64 	%fd2499, %fd5727, %fd2497, %fd2496;
	ld.shared.v2.f64 	{%fd2500, %fd2501}, [Bs+2752];
	fma.rn.f64 	%fd2502, %fd5726, %fd2500, %fd2499;
	ld.shared.v2.f64 	{%fd2503, %fd2504}, [Bs+2912];
	fma.rn.f64 	%fd2505, %fd5725, %fd2503, %fd2502;
	ld.shared.v2.f64 	{%fd2506, %fd2507}, [Bs+3072];
	fma.rn.f64 	%fd2508, %fd5724, %fd2506, %fd2505;
	st.shared.f64 	[%r150+32], %fd2508;
	fma.rn.f64 	%fd2509, %fd5743, %fd2450, 0d0000000000000000;
	fma.rn.f64 	%fd2510, %fd5742, %fd2453, %fd2509;
	fma.rn.f64 	%fd2511, %fd5741, %fd2456, %fd2510;
	fma.rn.f64 	%fd2512, %fd5740, %fd2459, %fd2511;
	fma.rn.f64 	%fd2513, %fd5739, %fd2462, %fd2512;
	fma.rn.f64 	%fd2514, %fd5738, %fd2465, %fd2513;
	fma.rn.f64 	%fd2515, %fd5737, %fd2468, %fd2514;
	fma.rn.f64 	%fd2516, %fd5736, %fd2471, %fd2515;
	fma.rn.f64 	%fd2517, %fd5735, %fd2474, %fd2516;
	fma.rn.f64 	%fd2518, %fd5734, %fd2477, %fd2517;
	fma.rn.f64 	%fd2519, %fd5733, %fd2480, %fd2518;
	fma.rn.f64 	%fd2520, %fd5732, %fd2483, %fd2519;
	fma.rn.f64 	%fd2521, %fd5731, %fd2486, %fd2520;
	fma.rn.f64 	%fd2522, %fd5730, %fd2489, %fd2521;
	fma.rn.f64 	%fd2523, %fd5729, %fd2492, %fd2522;
	fma.rn.f64 	%fd2524, %fd5728, %fd2495, %fd2523;
	fma.rn.f64 	%fd2525, %fd5727, %fd2498, %fd2524;
	fma.rn.f64 	%fd2526, %fd5726, %fd2501, %fd2525;
	fma.rn.f64 	%fd2527, %fd5725, %fd2504, %fd2526;
	fma.rn.f64 	%fd2528, %fd5724, %fd2507, %fd2527;
	st.shared.f64 	[%r150+40], %fd2528;
	ld.shared.v2.f64 	{%fd2529, %fd2530}, [Bs+48];
	fma.rn.f64 	%fd2531, %fd5743, %fd2529, 0d0000000000000000;
	ld.shared.v2.f64 	{%fd2532, %fd2533}, [Bs+208];
	fma.rn.f64 	%fd2534, %fd5742, %fd2532, %fd2531;
	ld.shared.v2.f64 	{%fd2535, %fd2536}, [Bs+368];
	fma.rn.f64 	%fd2537, %fd5741, %fd2535, %fd2534;
	ld.shared.v2.f64 	{%fd2538, %fd2539}, [Bs+528];
	fma.rn.f64 	%fd2540, %fd5740, %fd2538, %fd2537;
	ld.shared.v2.f64 	{%fd2541, %fd2542}, [Bs+688];
	fma.rn.f64 	%fd2543, %fd5739, %fd2541, %fd2540;
	ld.shared.v2.f64 	{%fd2544, %fd2545}, [Bs+848];
	fma.rn.f64 	%fd2546, %fd5738, %fd2544, %fd2543;
	ld.shared.v2.f64 	{%fd2547, %fd2548}, [Bs+1008];
	fma.rn.f64 	%fd2549, %fd5737, %fd2547, %fd2546;
	ld.shared.v2.f64 	{%fd2550, %fd2551}, [Bs+1168];
	fma.rn.f64 	%fd2552, %fd5736, %fd2550, %fd2549;
	ld.shared.v2.f64 	{%fd2553, %fd2554}, [Bs+1328];
	fma.rn.f64 	%fd2555, %fd5735, %fd2553, %fd2552;
	ld.shared.v2.f64 	{%fd2556, %fd2557}, [Bs+1488];
	fma.rn.f64 	%fd2558, %fd5734, %fd2556, %fd2555;
	ld.shared.v2.f64 	{%fd2559, %fd2560}, [Bs+1648];
	fma.rn.f64 	%fd2561, %fd5733, %fd2559, %fd2558;
	ld.shared.v2.f64 	{%fd2562, %fd2563}, [Bs+1808];
	fma.rn.f64 	%fd2564, %fd5732, %fd2562, %fd2561;
	ld.shared.v2.f64 	{%fd2565, %fd2566}, [Bs+1968];
	fma.rn.f64 	%fd2567, %fd5731, %fd2565, %fd2564;
	ld.shared.v2.f64 	{%fd2568, %fd2569}, [Bs+2128];
	fma.rn.f64 	%fd2570, %fd5730, %fd2568, %fd2567;
	ld.shared.v2.f64 	{%fd2571, %fd2572}, [Bs+2288];
	fma.rn.f64 	%fd2573, %fd5729, %fd2571, %fd2570;
	ld.shared.v2.f64 	{%fd2574, %fd2575}, [Bs+2448];
	fma.rn.f64 	%fd2576, %fd5728, %fd2574, %fd2573;
	ld.shared.v2.f64 	{%fd2577, %fd2578}, [Bs+2608];
	fma.rn.f64 	%fd2579, %fd5727, %fd2577, %fd2576;
	ld.shared.v2.f64 	{%fd2580, %fd2581}, [Bs+2768];
	fma.rn.f64 	%fd2582, %fd5726, %fd2580, %fd2579;
	ld.shared.v2.f64 	{%fd2583, %fd2584}, [Bs+2928];
	fma.rn.f64 	%fd2585, %fd5725, %fd2583, %fd2582;
	ld.shared.v2.f64 	{%fd2586, %fd2587}, [Bs+3088];
	fma.rn.f64 	%fd2588, %fd5724, %fd2586, %fd2585;
	st.shared.f64 	[%r150+48], %fd2588;
	fma.rn.f64 	%fd2589, %fd5743, %fd2530, 0d0000000000000000;
	fma.rn.f64 	%fd2590, %fd5742, %fd2533, %fd2589;
	fma.rn.f64 	%fd2591, %fd5741, %fd2536, %fd2590;
	fma.rn.f64 	%fd2592, %fd5740, %fd2539, %fd2591;
	fma.rn.f64 	%fd2593, %fd5739, %fd2542, %fd2592;
	fma.rn.f64 	%fd2594, %fd5738, %fd2545, %fd2593;
	fma.rn.f64 	%fd2595, %fd5737, %fd2548, %fd2594;
	fma.rn.f64 	%fd2596, %fd5736, %fd2551, %fd2595;
	fma.rn.f64 	%fd2597, %fd5735, %fd2554, %fd2596;
	fma.rn.f64 	%fd2598, %fd5734, %fd2557, %fd2597;
	fma.rn.f64 	%fd2599, %fd5733, %fd2560, %fd2598;
	fma.rn.f64 	%fd2600, %fd5732, %fd2563, %fd2599;
	fma.rn.f64 	%fd2601, %fd5731, %fd2566, %fd2600;
	fma.rn.f64 	%fd2602, %fd5730, %fd2569, %fd2601;
	fma.rn.f64 	%fd2603, %fd5729, %fd2572, %fd2602;
	fma.rn.f64 	%fd2604, %fd5728, %fd2575, %fd2603;
	fma.rn.f64 	%fd2605, %fd5727, %fd2578, %fd2604;
	fma.rn.f64 	%fd2606, %fd5726, %fd2581, %fd2605;
	fma.rn.f64 	%fd2607, %fd5725, %fd2584, %fd2606;
	fma.rn.f64 	%fd2608, %fd5724, %fd2587, %fd2607;
	st.shared.f64 	[%r150+56], %fd2608;
	ld.shared.v2.f64 	{%fd2609, %fd2610}, [Bs+64];
	fma.rn.f64 	%fd2611, %fd5743, %fd2609, 0d0000000000000000;
	ld.shared.v2.f64 	{%fd2612, %fd2613}, [Bs+224];
	fma.rn.f64 	%fd2614, %fd5742, %fd2612, %fd2611;
	ld.shared.v2.f64 	{%fd2615, %fd2616}, [Bs+384];
	fma.rn.f64 	%fd2617, %fd5741, %fd2615, %fd2614;
	ld.shared.v2.f64 	{%fd2618, %fd2619}, [Bs+544];
	fma.rn.f64 	%fd2620, %fd5740, %fd2618, %fd2617;
	ld.shared.v2.f64 	{%fd2621, %fd2622}, [Bs+704];
	fma.rn.f64 	%fd2623, %fd5739, %fd2621, %fd2620;
	ld.shared.v2.f64 	{%fd2624, %fd2625}, [Bs+864];
	fma.rn.f64 	%fd2626, %fd5738, %fd2624, %fd2623;
	ld.shared.v2.f64 	{%fd2627, %fd2628}, [Bs+1024];
	fma.rn.f64 	%fd2629, %fd5737, %fd2627, %fd2626;
	ld.shared.v2.f64 	{%fd2630, %fd2631}, [Bs+1184];
	fma.rn.f64 	%fd2632, %fd5736, %fd2630, %fd2629;
	ld.shared.v2.f64 	{%fd2633, %fd2634}, [Bs+1344];
	fma.rn.f64 	%fd2635, %fd5735, %fd2633, %fd2632;
	ld.shared.v2.f64 	{%fd2636, %fd2637}, [Bs+1504];
	fma.rn.f64 	%fd2638, %fd5734, %fd2636, %fd2635;
	ld.shared.v2.f64 	{%fd2639, %fd2640}, [Bs+1664];
	fma.rn.f64 	%fd2641, %fd5733, %fd2639, %fd2638;
	ld.shared.v2.f64 	{%fd2642, %fd2643}, [Bs+1824];
	fma.rn.f64 	%fd2644, %fd5732, %fd2642, %fd2641;
	ld.shared.v2.f64 	{%fd2645, %fd2646}, [Bs+1984];
	fma.rn.f64 	%fd2647, %fd5731, %fd2645, %fd2644;
	ld.shared.v2.f64 	{%fd2648, %fd2649}, [Bs+2144];
	fma.rn.f64 	%fd2650, %fd5730, %fd2648, %fd2647;
	ld.shared.v2.f64 	{%fd2651, %fd2652}, [Bs+2304];
	fma.rn.f64 	%fd2653, %fd5729, %fd2651, %fd2650;
	ld.shared.v2.f64 	{%fd2654, %fd2655}, [Bs+2464];
	fma.rn.f64 	%fd2656, %fd5728, %fd2654, %fd2653;
	ld.shared.v2.f64 	{%fd2657, %fd2658}, [Bs+2624];
	fma.rn.f64 	%fd2659, %fd5727, %fd2657, %fd2656;
	ld.shared.v2.f64 	{%fd2660, %fd2661}, [Bs+2784];
	fma.rn.f64 	%fd2662, %fd5726, %fd2660, %fd2659;
	ld.shared.v2.f64 	{%fd2663, %fd2664}, [Bs+2944];
	fma.rn.f64 	%fd2665, %fd5725, %fd2663, %fd2662;
	ld.shared.v2.f64 	{%fd2666, %fd2667}, [Bs+3104];
	fma.rn.f64 	%fd2668, %fd5724, %fd2666, %fd2665;
	st.shared.f64 	[%r150+64], %fd2668;
	fma.rn.f64 	%fd2669, %fd5743, %fd2610, 0d0000000000000000;
	fma.rn.f64 	%fd2670, %fd5742, %fd2613, %fd2669;
	fma.rn.f64 	%fd2671, %fd5741, %fd2616, %fd2670;
	fma.rn.f64 	%fd2672, %fd5740, %fd2619, %fd2671;
	fma.rn.f64 	%fd2673, %fd5739, %fd2622, %fd2672;
	fma.rn.f64 	%fd2674, %fd5738, %fd2625, %fd2673;
	fma.rn.f64 	%fd2675, %fd5737, %fd2628, %fd2674;
	fma.rn.f64 	%fd2676, %fd5736, %fd2631, %fd2675;
	fma.rn.f64 	%fd2677, %fd5735, %fd2634, %fd2676;
	fma.rn.f64 	%fd2678, %fd5734, %fd2637, %fd2677;
	fma.rn.f64 	%fd2679, %fd5733, %fd2640, %fd2678;
	fma.rn.f64 	%fd2680, %fd5732, %fd2643, %fd2679;
	fma.rn.f64 	%fd2681, %fd5731, %fd2646, %fd2680;
	fma.rn.f64 	%fd2682, %fd5730, %fd2649, %fd2681;
	fma.rn.f64 	%fd2683, %fd5729, %fd2652, %fd2682;
	fma.rn.f64 	%fd2684, %fd5728, %fd2655, %fd2683;
	fma.rn.f64 	%fd2685, %fd5727, %fd2658, %fd2684;
	fma.rn.f64 	%fd2686, %fd5726, %fd2661, %fd2685;
	fma.rn.f64 	%fd2687, %fd5725, %fd2664, %fd2686;
	fma.rn.f64 	%fd2688, %fd5724, %fd2667, %fd2687;
	st.shared.f64 	[%r150+72], %fd2688;
	ld.shared.v2.f64 	{%fd2689, %fd2690}, [Bs+80];
	fma.rn.f64 	%fd2691, %fd5743, %fd2689, 0d0000000000000000;
	ld.shared.v2.f64 	{%fd2692, %fd2693}, [Bs+240];
	fma.rn.f64 	%fd2694, %fd5742, %fd2692, %fd2691;
	ld.shared.v2.f64 	{%fd2695, %fd2696}, [Bs+400];
	fma.rn.f64 	%fd2697, %fd5741, %fd2695, %fd2694;
	ld.shared.v2.f64 	{%fd2698, %fd2699}, [Bs+560];
	fma.rn.f64 	%fd2700, %fd5740, %fd2698, %fd2697;
	ld.shared.v2.f64 	{%fd2701, %fd2702}, [Bs+720];
	fma.rn.f64 	%fd2703, %fd5739, %fd2701, %fd2700;
	ld.shared.v2.f64 	{%fd2704, %fd2705}, [Bs+880];
	fma.rn.f64 	%fd2706, %fd5738, %fd2704, %fd2703;
	ld.shared.v2.f64 	{%fd2707, %fd2708}, [Bs+1040];
	fma.rn.f64 	%fd2709, %fd5737, %fd2707, %fd2706;
	ld.shared.v2.f64 	{%fd2710, %fd2711}, [Bs+1200];
	fma.rn.f64 	%fd2712, %fd5736, %fd2710, %fd2709;
	ld.shared.v2.f64 	{%fd2713, %fd2714}, [Bs+1360];
	fma.rn.f64 	%fd2715, %fd5735, %fd2713, %fd2712;
	ld.shared.v2.f64 	{%fd2716, %fd2717}, [Bs+1520];
	fma.rn.f64 	%fd2718, %fd5734, %fd2716, %fd2715;
	ld.shared.v2.f64 	{%fd2719, %fd2720}, [Bs+1680];
	fma.rn.f64 	%fd2721, %fd5733, %fd2719, %fd2718;
	ld.shared.v2.f64 	{%fd2722, %fd2723}, [Bs+1840];
	fma.rn.f64 	%fd2724, %fd5732, %fd2722, %fd2721;
	ld.shared.v2.f64 	{%fd2725, %fd2726}, [Bs+2000];
	fma.rn.f64 	%fd2727, %fd5731, %fd2725, %fd2724;
	ld.shared.v2.f64 	{%fd2728, %fd2729}, [Bs+2160];
	fma.rn.f64 	%fd2730, %fd5730, %fd2728, %fd2727;
	ld.shared.v2.f64 	{%fd2731, %fd2732}, [Bs+2320];
	fma.rn.f64 	%fd2733, %fd5729, %fd2731, %fd2730;
	ld.shared.v2.f64 	{%fd2734, %fd2735}, [Bs+2480];
	fma.rn.f64 	%fd2736, %fd5728, %fd2734, %fd2733;
	ld.shared.v2.f64 	{%fd2737, %fd2738}, [Bs+2640];
	fma.rn.f64 	%fd2739, %fd5727, %fd2737, %fd2736;
	ld.shared.v2.f64 	{%fd2740, %fd2741}, [Bs+2800];
	fma.rn.f64 	%fd2742, %fd5726, %fd2740, %fd2739;
	ld.shared.v2.f64 	{%fd2743, %fd2744}, [Bs+2960];
	fma.rn.f64 	%fd2745, %fd5725, %fd2743, %fd2742;
	ld.shared.v2.f64 	{%fd2746, %fd2747}, [Bs+3120];
	fma.rn.f64 	%fd2748, %fd5724, %fd2746, %fd2745;
	st.shared.f64 	[%r150+80], %fd2748;
	fma.rn.f64 	%fd2749, %fd5743, %fd2690, 0d0000000000000000;
	fma.rn.f64 	%fd2750, %fd5742, %fd2693, %fd2749;
	fma.rn.f64 	%fd2751, %fd5741, %fd2696, %fd2750;
	fma.rn.f64 	%fd2752, %fd5740, %fd2699, %fd2751;
	fma.rn.f64 	%fd2753, %fd5739, %fd2702, %fd2752;
	fma.rn.f64 	%fd2754, %fd5738, %fd2705, %fd2753;
	fma.rn.f64 	%fd2755, %fd5737, %fd2708, %fd2754;
	fma.rn.f64 	%fd2756, %fd5736, %fd2711, %fd2755;
	fma.rn.f64 	%fd2757, %fd5735, %fd2714, %fd2756;
	fma.rn.f64 	%fd2758, %fd5734, %fd2717, %fd2757;
	fma.rn.f64 	%fd2759, %fd5733, %fd2720, %fd2758;
	fma.rn.f64 	%fd2760, %fd5732, %fd2723, %fd2759;
	fma.rn.f64 	%fd2761, %fd5731, %fd2726, %fd2760;
	fma.rn.f64 	%fd2762, %fd5730, %fd2729, %fd2761;
	fma.rn.f64 	%fd2763, %fd5729, %fd2732, %fd2762;
	fma.rn.f64 	%fd2764, %fd5728, %fd2735, %fd2763;
	fma.rn.f64 	%fd2765, %fd5727, %fd2738, %fd2764;
	fma.rn.f64 	%fd2766, %fd5726, %fd2741, %fd2765;
	fma.rn.f64 	%fd2767, %fd5725, %fd2744, %fd2766;
	fma.rn.f64 	%fd2768, %fd5724, %fd2747, %fd2767;
	st.shared.f64 	[%r150+88], %fd2768;
	ld.shared.v2.f64 	{%fd2769, %fd2770}, [Bs+96];
	fma.rn.f64 	%fd2771, %fd5743, %fd2769, 0d0000000000000000;
	ld.shared.v2.f64 	{%fd2772, %fd2773}, [Bs+256];
	fma.rn.f64 	%fd2774, %fd5742, %fd2772, %fd2771;
	ld.shared.v2.f64 	{%fd2775, %fd2776}, [Bs+416];
	fma.rn.f64 	%fd2777, %fd5741, %fd2775, %fd2774;
	ld.shared.v2.f64 	{%fd2778, %fd2779}, [Bs+576];
	fma.rn.f64 	%fd2780, %fd5740, %fd2778, %fd2777;
	ld.shared.v2.f64 	{%fd2781, %fd2782}, [Bs+736];
	fma.rn.f64 	%fd2783, %fd5739, %fd2781, %fd2780;
	ld.shared.v2.f64 	{%fd2784, %fd2785}, [Bs+896];
	fma.rn.f64 	%fd2786, %fd5738, %fd2784, %fd2783;
	ld.shared.v2.f64 	{%fd2787, %fd2788}, [Bs+1056];
	fma.rn.f64 	%fd2789, %fd5737, %fd2787, %fd2786;
	ld.shared.v2.f64 	{%fd2790, %fd2791}, [Bs+1216];
	fma.rn.f64 	%fd2792, %fd5736, %fd2790, %fd2789;
	ld.shared.v2.f64 	{%fd2793, %fd2794}, [Bs+1376];
	fma.rn.f64 	%fd2795, %fd5735, %fd2793, %fd2792;
	ld.shared.v2.f64 	{%fd2796, %fd2797}, [Bs+1536];
	fma.rn.f64 	%fd2798, %fd5734, %fd2796, %fd2795;
	ld.shared.v2.f64 	{%fd2799, %fd2800}, [Bs+1696];
	fma.rn.f64 	%fd2801, %fd5733, %fd2799, %fd2798;
	ld.shared.v2.f64 	{%fd2802, %fd2803}, [Bs+1856];
	fma.rn.f64 	%fd2804, %fd5732, %fd2802, %fd2801;
	ld.shared.v2.f64 	{%fd2805, %fd2806}, [Bs+2016];
	fma.rn.f64 	%fd2807, %fd5731, %fd2805, %fd2804;
	ld.shared.v2.f64 	{%fd2808, %fd2809}, [Bs+2176];
	fma.rn.f64 	%fd2810, %fd5730, %fd2808, %fd2807;
	ld.shared.v2.f64 	{%fd2811, %fd2812}, [Bs+2336];
	fma.rn.f64 	%fd2813, %fd5729, %fd2811, %fd2810;
	ld.shared.v2.f64 	{%fd2814, %fd2815}, [Bs+2496];
	fma.rn.f64 	%fd2816, %fd5728, %fd2814, %fd2813;
	ld.shared.v2.f64 	{%fd2817, %fd2818}, [Bs+2656];
	fma.rn.f64 	%fd2819, %fd5727, %fd2817, %fd2816;
	ld.shared.v2.f64 	{%fd2820, %fd2821}, [Bs+2816];
	fma.rn.f64 	%fd2822, %fd5726, %fd2820, %fd2819;
	ld.shared.v2.f64 	{%fd2823, %fd2824}, [Bs+2976];
	fma.rn.f64 	%fd2825, %fd5725, %fd2823, %fd2822;
	ld.shared.v2.f64 	{%fd2826, %fd2827}, [Bs+3136];
	fma.rn.f64 	%fd2828, %fd5724, %fd2826, %fd2825;
	st.shared.f64 	[%r150+96], %fd2828;
	fma.rn.f64 	%fd2829, %fd5743, %fd2770, 0d0000000000000000;
	fma.rn.f64 	%fd2830, %fd5742, %fd2773, %fd2829;
	fma.rn.f64 	%fd2831, %fd5741, %fd2776, %fd2830;
	fma.rn.f64 	%fd2832, %fd5740, %fd2779, %fd2831;
	fma.rn.f64 	%fd2833, %fd5739, %fd2782, %fd2832;
	fma.rn.f64 	%fd2834, %fd5738, %fd2785, %fd2833;
	fma.rn.f64 	%fd2835, %fd5737, %fd2788, %fd2834;
	fma.rn.f64 	%fd2836, %fd5736, %fd2791, %fd2835;
	fma.rn.f64 	%fd2837, %fd5735, %fd2794, %fd2836;
	fma.rn.f64 	%fd2838, %fd5734, %fd2797, %fd2837;
	fma.rn.f64 	%fd2839, %fd5733, %fd2800, %fd2838;
	fma.rn.f64 	%fd2840, %fd5732, %fd2803, %fd2839;
	fma.rn.f64 	%fd2841, %fd5731, %fd2806, %fd2840;
	fma.rn.f64 	%fd2842, %fd5730, %fd2809, %fd2841;
	fma.rn.f64 	%fd2843, %fd5729, %fd2812, %fd2842;
	fma.rn.f64 	%fd2844, %fd5728, %fd2815, %fd2843;
	fma.rn.f64 	%fd2845, %fd5727, %fd2818, %fd2844;
	fma.rn.f64 	%fd2846, %fd5726, %fd2821, %fd2845;
	fma.rn.f64 	%fd2847, %fd5725, %fd2824, %fd2846;
	fma.rn.f64 	%fd2848, %fd5724, %fd2827, %fd2847;
	st.shared.f64 	[%r150+104], %fd2848;
	ld.shared.v2.f64 	{%fd2849, %fd2850}, [Bs+112];
	fma.rn.f64 	%fd2851, %fd5743, %fd2849, 0d0000000000000000;
	ld.shared.v2.f64 	{%fd2852, %fd2853}, [Bs+272];
	fma.rn.f64 	%fd2854, %fd5742, %fd2852, %fd2851;
	ld.shared.v2.f64 	{%fd2855, %fd2856}, [Bs+432];
	fma.rn.f64 	%fd2857, %fd5741, %fd2855, %fd2854;
	ld.shared.v2.f64 	{%fd2858, %fd2859}, [Bs+592];
	fma.rn.f64 	%fd2860, %fd5740, %fd2858, %fd2857;
	ld.shared.v2.f64 	{%fd2861, %fd2862}, [Bs+752];
	fma.rn.f64 	%fd2863, %fd5739, %fd2861, %fd2860;
	ld.shared.v2.f64 	{%fd2864, %fd2865}, [Bs+912];
	fma.rn.f64 	%fd2866, %fd5738, %fd2864, %fd2863;
	ld.shared.v2.f64 	{%fd2867, %fd2868}, [Bs+1072];
	fma.rn.f64 	%fd2869, %fd5737, %fd2867, %fd2866;
	ld.shared.v2.f64 	{%fd2870, %fd2871}, [Bs+1232];
	fma.rn.f64 	%fd2872, %fd5736, %fd2870, %fd2869;
	ld.shared.v2.f64 	{%fd2873, %fd2874}, [Bs+1392];
	fma.rn.f64 	%fd2875, %fd5735, %fd2873, %fd2872;
	ld.shared.v2.f64 	{%fd2876, %fd2877}, [Bs+1552];
	fma.rn.f64 	%fd2878, %fd5734, %fd2876, %fd2875;
	ld.shared.v2.f64 	{%fd2879, %fd2880}, [Bs+1712];
	fma.rn.f64 	%fd2881, %fd5733, %fd2879, %fd2878;
	ld.shared.v2.f64 	{%fd2882, %fd2883}, [Bs+1872];
	fma.rn.f64 	%fd2884, %fd5732, %fd2882, %fd2881;
	ld.shared.v2.f64 	{%fd2885, %fd2886}, [Bs+2032];
	fma.rn.f64 	%fd2887, %fd5731, %fd2885, %fd2884;
	ld.shared.v2.f64 	{%fd2888, %fd2889}, [Bs+2192];
	fma.rn.f64 	%fd2890, %fd5730, %fd2888, %fd2887;
	ld.shared.v2.f64 	{%fd2891, %fd2892}, [Bs+2352];
	fma.rn.f64 	%fd2893, %fd5729, %fd2891, %fd2890;
	ld.shared.v2.f64 	{%fd2894, %fd2895}, [Bs+2512];
	fma.rn.f64 	%fd2896, %fd5728, %fd2894, %fd2893;
	ld.shared.v2.f64 	{%fd2897, %fd2898}, [Bs+2672];
	fma.rn.f64 	%fd2899, %fd5727, %fd2897, %fd2896;
	ld.shared.v2.f64 	{%fd2900, %fd2901}, [Bs+2832];
	fma.rn.f64 	%fd2902, %fd5726, %fd2900, %fd2899;
	ld.shared.v2.f64 	{%fd2903, %fd2904}, [Bs+2992];
	fma.rn.f64 	%fd2905, %fd5725, %fd2903, %fd2902;
	ld.shared.v2.f64 	{%fd2906, %fd2907}, [Bs+3152];
	fma.rn.f64 	%fd2908, %fd5724, %fd2906, %fd2905;
	st.shared.f64 	[%r150+112], %fd2908;
	fma.rn.f64 	%fd2909, %fd5743, %fd2850, 0d0000000000000000;
	fma.rn.f64 	%fd2910, %fd5742, %fd2853, %fd2909;
	fma.rn.f64 	%fd2911, %fd5741, %fd2856, %fd2910;
	fma.rn.f64 	%fd2912, %fd5740, %fd2859, %fd2911;
	fma.rn.f64 	%fd2913, %fd5739, %fd2862, %fd2912;
	fma.rn.f64 	%fd2914, %fd5738, %fd2865, %fd2913;
	fma.rn.f64 	%fd2915, %fd5737, %fd2868, %fd2914;
	fma.rn.f64 	%fd2916, %fd5736, %fd2871, %fd2915;
	fma.rn.f64 	%fd2917, %fd5735, %fd2874, %fd2916;
	fma.rn.f64 	%fd2918, %fd5734, %fd2877, %fd2917;
	fma.rn.f64 	%fd2919, %fd5733, %fd2880, %fd2918;
	fma.rn.f64 	%fd2920, %fd5732, %fd2883, %fd2919;
	fma.rn.f64 	%fd2921, %fd5731, %fd2886, %fd2920;
	fma.rn.f64 	%fd2922, %fd5730, %fd2889, %fd2921;
	fma.rn.f64 	%fd2923, %fd5729, %fd2892, %fd2922;
	fma.rn.f64 	%fd2924, %fd5728, %fd2895, %fd2923;
	fma.rn.f64 	%fd2925, %fd5727, %fd2898, %fd2924;
	fma.rn.f64 	%fd2926, %fd5726, %fd2901, %fd2925;
	fma.rn.f64 	%fd2927, %fd5725, %fd2904, %fd2926;
	fma.rn.f64 	%fd2928, %fd5724, %fd2907, %fd2927;
	st.shared.f64 	[%r150+120], %fd2928;
	ld.shared.v2.f64 	{%fd2929, %fd2930}, [Bs+128];
	fma.rn.f64 	%fd2931, %fd5743, %fd2929, 0d0000000000000000;
	ld.shared.v2.f64 	{%fd2932, %fd2933}, [Bs+288];
	fma.rn.f64 	%fd2934, %fd5742, %fd2932, %fd2931;
	ld.shared.v2.f64 	{%fd2935, %fd2936}, [Bs+448];
	fma.rn.f64 	%fd2937, %fd5741, %fd2935, %fd2934;
	ld.shared.v2.f64 	{%fd2938, %fd2939}, [Bs+608];
	fma.rn.f64 	%fd2940, %fd5740, %fd2938, %fd2937;
	ld.shared.v2.f64 	{%fd2941, %fd2942}, [Bs+768];
	fma.rn.f64 	%fd2943, %fd5739, %fd2941, %fd2940;
	ld.shared.v2.f64 	{%fd2944, %fd2945}, [Bs+928];
	fma.rn.f64 	%fd2946, %fd5738, %fd2944, %fd2943;
	ld.shared.v2.f64 	{%fd2947, %fd2948}, [Bs+1088];
	fma.rn.f64 	%fd2949, %fd5737, %fd2947, %fd2946;
	ld.shared.v2.f64 	{%fd2950, %fd2951}, [Bs+1248];
	fma.rn.f64 	%fd2952, %fd5736, %fd2950, %fd2949;
	ld.shared.v2.f64 	{%fd2953, %fd2954}, [Bs+1408];
	fma.rn.f64 	%fd2955, %fd5735, %fd2953, %fd2952;
	ld.shared.v2.f64 	{%fd2956, %fd2957}, [Bs+1568];
	fma.rn.f64 	%fd2958, %fd5734, %fd2956, %fd2955;
	ld.shared.v2.f64 	{%fd2959, %fd2960}, [Bs+1728];
	fma.rn.f64 	%fd2961, %fd5733, %fd2959, %fd2958;
	ld.shared.v2.f64 	{%fd2962, %fd2963}, [Bs+1888];
	fma.rn.f64 	%fd2964, %fd5732, %fd2962, %fd2961;
	ld.shared.v2.f64 	{%fd2965, %fd2966}, [Bs+2048];
	fma.rn.f64 	%fd2967, %fd5731, %fd2965, %fd2964;
	ld.shared.v2.f64 	{%fd2968, %fd2969}, [Bs+2208];
	fma.rn.f64 	%fd2970, %fd5730, %fd2968, %fd2967;
	ld.shared.v2.f64 	{%fd2971, %fd2972}, [Bs+2368];
	fma.rn.f64 	%fd2973, %fd5729, %fd2971, %fd2970;
	ld.shared.v2.f64 	{%fd2974, %fd2975}, [Bs+2528];
	fma.rn.f64 	%fd2976, %fd5728, %fd2974, %fd2973;
	ld.shared.v2.f64 	{%fd2977, %fd2978}, [Bs+2688];
	fma.rn.f64 	%fd2979, %fd5727, %fd2977, %fd2976;
	ld.shared.v2.f64 	{%fd2980, %fd2981}, [Bs+2848];
	fma.rn.f64 	%fd2982, %fd5726, %fd2980, %fd2979;
	ld.shared.v2.f64 	{%fd2983, %fd2984}, [Bs+3008];
	fma.rn.f64 	%fd2985, %fd5725, %fd2983, %fd2982;
	ld.shared.v2.f64 	{%fd2986, %fd2987}, [Bs+3168];
	fma.rn.f64 	%fd2988, %fd5724, %fd2986, %fd2985;
	st.shared.f64 	[%r150+128], %fd2988;
	fma.rn.f64 	%fd2989, %fd5743, %fd2930, 0d0000000000000000;
	fma.rn.f64 	%fd2990, %fd5742, %fd2933, %fd2989;
	fma.rn.f64 	%fd2991, %fd5741, %fd2936, %fd2990;
	fma.rn.f64 	%fd2992, %fd5740, %fd2939, %fd2991;
	fma.rn.f64 	%fd2993, %fd5739, %fd2942, %fd2992;
	fma.rn.f64 	%fd2994, %fd5738, %fd2945, %fd2993;
	fma.rn.f64 	%fd2995, %fd5737, %fd2948, %fd2994;
	fma.rn.f64 	%fd2996, %fd5736, %fd2951, %fd2995;
	fma.rn.f64 	%fd2997, %fd5735, %fd2954, %fd2996;
	fma.rn.f64 	%fd2998, %fd5734, %fd2957, %fd2997;
	fma.rn.f64 	%fd2999, %fd5733, %fd2960, %fd2998;
	fma.rn.f64 	%fd3000, %fd5732, %fd2963, %fd2999;
	fma.rn.f64 	%fd3001, %fd5731, %fd2966, %fd3000;
	fma.rn.f64 	%fd3002, %fd5730, %fd2969, %fd3001;
	fma.rn.f64 	%fd3003, %fd5729, %fd2972, %fd3002;
	fma.rn.f64 	%fd3004, %fd5728, %fd2975, %fd3003;
	fma.rn.f64 	%fd3005, %fd5727, %fd2978, %fd3004;
	fma.rn.f64 	%fd3006, %fd5726, %fd2981, %fd3005;
	fma.rn.f64 	%fd3007, %fd5725, %fd2984, %fd3006;
	fma.rn.f64 	%fd3008, %fd5724, %fd2987, %fd3007;
	st.shared.f64 	[%r150+136], %fd3008;
	ld.shared.v2.f64 	{%fd3009, %fd3010}, [Bs+144];
	fma.rn.f64 	%fd3011, %fd5743, %fd3009, 0d0000000000000000;
	ld.shared.v2.f64 	{%fd3012, %fd3013}, [Bs+304];
	fma.rn.f64 	%fd3014, %fd5742, %fd3012, %fd3011;
	ld.shared.v2.f64 	{%fd3015, %fd3016}, [Bs+464];
	fma.rn.f64 	%fd3017, %fd5741, %fd3015, %fd3014;
	ld.shared.v2.f64 	{%fd3018, %fd3019}, [Bs+624];
	fma.rn.f64 	%fd3020, %fd5740, %fd3018, %fd3017;
	ld.shared.v2.f64 	{%fd3021, %fd3022}, [Bs+784];
	fma.rn.f64 	%fd3023, %fd5739, %fd3021, %fd3020;
	ld.shared.v2.f64 	{%fd3024, %fd3025}, [Bs+944];
	fma.rn.f64 	%fd3026, %fd5738, %fd3024, %fd3023;
	ld.shared.v2.f64 	{%fd3027, %fd3028}, [Bs+1104];
	fma.rn.f64 	%fd3029, %fd5737, %fd3027, %fd3026;
	ld.shared.v2.f64 	{%fd3030, %fd3031}, [Bs+1264];
	fma.rn.f64 	%fd3032, %fd5736, %fd3030, %fd3029;
	ld.shared.v2.f64 	{%fd3033, %fd3034}, [Bs+1424];
	fma.rn.f64 	%fd3035, %fd5735, %fd3033, %fd3032;
	ld.shared.v2.f64 	{%fd3036, %fd3037}, [Bs+1584];
	fma.rn.f64 	%fd3038, %fd5734, %fd3036, %fd3035;
	ld.shared.v2.f64 	{%fd3039, %fd3040}, [Bs+1744];
	fma.rn.f64 	%fd3041, %fd5733, %fd3039, %fd3038;
	ld.shared.v2.f64 	{%fd3042, %fd3043}, [Bs+1904];
	fma.rn.f64 	%fd3044, %fd5732, %fd3042, %fd3041;
	ld.shared.v2.f64 	{%fd3045, %fd3046}, [Bs+2064];
	fma.rn.f64 	%fd3047, %fd5731, %fd3045, %fd3044;
	ld.shared.v2.f64 	{%fd3048, %fd3049}, [Bs+2224];
	fma.rn.f64 	%fd3050, %fd5730, %fd3048, %fd3047;
	ld.shared.v2.f64 	{%fd3051, %fd3052}, [Bs+2384];
	fma.rn.f64 	%fd3053, %fd5729, %fd3051, %fd3050;
	ld.shared.v2.f64 	{%fd3054, %fd3055}, [Bs+2544];
	fma.rn.f64 	%fd3056, %fd5728, %fd3054, %fd3053;
	ld.shared.v2.f64 	{%fd3057, %fd3058}, [Bs+2704];
	fma.rn.f64 	%fd3059, %fd5727, %fd3057, %fd3056;
	ld.shared.v2.f64 	{%fd3060, %fd3061}, [Bs+2864];
	fma.rn.f64 	%fd3062, %fd5726, %fd3060, %fd3059;
	ld.shared.v2.f64 	{%fd3063, %fd3064}, [Bs+3024];
	fma.rn.f64 	%fd3065, %fd5725, %fd3063, %fd3062;
	ld.shared.v2.f64 	{%fd3066, %fd3067}, [Bs+3184];
	fma.rn.f64 	%fd3068, %fd5724, %fd3066, %fd3065;
	st.shared.f64 	[%r150+144], %fd3068;
	fma.rn.f64 	%fd3069, %fd5743, %fd3010, 0d0000000000000000;
	fma.rn.f64 	%fd3070, %fd5742, %fd3013, %fd3069;
	fma.rn.f64 	%fd3071, %fd5741, %fd3016, %fd3070;
	fma.rn.f64 	%fd3072, %fd5740, %fd3019, %fd3071;
	fma.rn.f64 	%fd3073, %fd5739, %fd3022, %fd3072;
	fma.rn.f64 	%fd3074, %fd5738, %fd3025, %fd3073;
	fma.rn.f64 	%fd3075, %fd5737, %fd3028, %fd3074;
	fma.rn.f64 	%fd3076, %fd5736, %fd3031, %fd3075;
	fma.rn.f64 	%fd3077, %fd5735, %fd3034, %fd3076;
	fma.rn.f64 	%fd3078, %fd5734, %fd3037, %fd3077;
	fma.rn.f64 	%fd3079, %fd5733, %fd3040, %fd3078;
	fma.rn.f64 	%fd3080, %fd5732, %fd3043, %fd3079;
	fma.rn.f64 	%fd3081, %fd5731, %fd3046, %fd3080;
	fma.rn.f64 	%fd3082, %fd5730, %fd3049, %fd3081;
	fma.rn.f64 	%fd3083, %fd5729, %fd3052, %fd3082;
	fma.rn.f64 	%fd3084, %fd5728, %fd3055, %fd3083;
	fma.rn.f64 	%fd3085, %fd5727, %fd3058, %fd3084;
	fma.rn.f64 	%fd3086, %fd5726, %fd3061, %fd3085;
	fma.rn.f64 	%fd3087, %fd5725, %fd3064, %fd3086;
	fma.rn.f64 	%fd3088, %fd5724, %fd3067, %fd3087;
	st.shared.f64 	[%r150+152], %fd3088;
$L__BB41_75:
	ld.param.u32 	%r299, [_Z21cu_mtxmq_integral_204PKdiS0_iPdiiddS0_PKaS0_S1_iPKlS0__param_6];
	ld.param.u64 	%rd137, [_Z21cu_mtxmq_integral_204PKdiS0_iPdiiddS0_PKaS0_S1_iPKlS0__param_4];
	mul.wide.s32 	%rd81, %r299, 4;
	mov.u64 	%rd82, count;
	add.s64 	%rd12, %rd82, %rd81;
	cvta.to.global.u64 	%rd83, %rd137;
	mov.u32 	%r24, %ctaid.x;
	mov.u32 	%r25, %tid.x;
	mad.lo.s32 	%r151, %r24, 136, %r25;
	mad.lo.s32 	%r152, %r24, 2584, %r151;
	mul.wide.s32 	%rd84, %r152, 8;
	add.s64 	%rd13, %rd83, %rd84;
	mul.wide.u32 	%rd85, %r152, 8;
	add.s64 	%rd14, %rd83, %rd85;
	mul.lo.s32 	%r153, %r25, 152;
	mov.u32 	%r154, _ZZ21cu_mtxmq_integral_204PKdiS0_iPdiiddS0_PKaS0_S1_iPKlS0_E2Cs;
	mad.lo.s32 	%r155, %r25, 160, %r154;
	mul.lo.s32 	%r156, %r25, -152;
	add.s32 	%r157, %r155, %r156;
	add.s32 	%r158, %r157, %r153;
	add.s32 	%r159, %r158, %r156;
	add.s32 	%r160, %r159, %r153;
	add.s32 	%r26, %r160, %r156;
	bar.sync 	0;
	mov.u32 	%r161, _ZZ21cu_mtxmq_integral_204PKdiS0_iPdiiddS0_PKaS0_S1_iPKlS0_E5doitS;
	add.s32 	%r27, %r161, %r306;
	ld.shared.u8 	%rs3, [%r27];
	setp.eq.s16 	%p43, %rs3, 0;
	@%p43 bra 	$L__BB41_86;
	setp.gt.u32 	%p44, %r24, 1;
	@%p44 bra 	$L__BB41_78;
	ld.shared.f64 	%fd3105, [%r26];
	st.global.f64 	[%rd14], %fd3105;
	ld.shared.f64 	%fd3106, [%r26+1280];
	st.global.f64 	[%rd14+1280], %fd3106;
	ld.shared.f64 	%fd3107, [%r26+2560];
	st.global.f64 	[%rd14+2560], %fd3107;
	ld.shared.f64 	%fd3108, [%r26+3840];
	st.global.f64 	[%rd14+3840], %fd3108;
	ld.shared.f64 	%fd3109, [%r26+5120];
	st.global.f64 	[%rd14+5120], %fd3109;
	ld.shared.f64 	%fd3110, [%r26+6400];
	st.global.f64 	[%rd14+6400], %fd3110;
	ld.shared.f64 	%fd3111, [%r26+7680];
	st.global.f64 	[%rd14+7680], %fd3111;
	ld.shared.f64 	%fd3112, [%r26+8960];
	st.global.f64 	[%rd14+8960], %fd3112;
	ld.shared.f64 	%fd3113, [%r26+10240];
	st.global.f64 	[%rd14+10240], %fd3113;
	ld.shared.f64 	%fd3114, [%r26+11520];
	st.global.f64 	[%rd14+11520], %fd3114;
	ld.shared.f64 	%fd3115, [%r26+12800];
	st.global.f64 	[%rd14+12800], %fd3115;
	ld.shared.f64 	%fd3116, [%r26+14080];
	st.global.f64 	[%rd14+14080], %fd3116;
	ld.shared.f64 	%fd3117, [%r26+15360];
	st.global.f64 	[%rd14+15360], %fd3117;
	ld.shared.f64 	%fd3118, [%r26+16640];
	st.global.f64 	[%rd14+16640], %fd3118;
	ld.shared.f64 	%fd3119, [%r26+17920];
	st.global.f64 	[%rd14+17920], %fd3119;
	ld.shared.f64 	%fd3120, [%r26+19200];
	st.global.f64 	[%rd14+19200], %fd3120;
	ld.shared.f64 	%fd3121, [%r26+20480];
	st.global.f64 	[%rd14+20480], %fd3121;
	bra.uni 	$L__BB41_79;
$L__BB41_78:
	ld.shared.f64 	%fd3089, [%r26];
	st.global.f64 	[%rd13], %fd3089;
	ld.shared.f64 	%fd3090, [%r26+1280];
	st.global.f64 	[%rd13+1280], %fd3090;
	ld.shared.f64 	%fd3091, [%r26+2560];
	st.global.f64 	[%rd13+2560], %fd3091;
	ld.shared.f64 	%fd3092, [%r26+3840];
	st.global.f64 	[%rd13+3840], %fd3092;
	ld.shared.f64 	%fd3093, [%r26+5120];
	st.global.f64 	[%rd13+5120], %fd3093;
	ld.shared.f64 	%fd3094, [%r26+6400];
	st.global.f64 	[%rd13+6400], %fd3094;
	ld.shared.f64 	%fd3095, [%r26+7680];
	st.global.f64 	[%rd13+7680], %fd3095;
	ld.shared.f64 	%fd3096, [%r26+8960];
	st.global.f64 	[%rd13+8960], %fd3096;
	ld.shared.f64 	%fd3097, [%r26+10240];
	st.global.f64 	[%rd13+10240], %fd3097;
	ld.shared.f64 	%fd3098, [%r26+11520];
	st.global.f64 	[%rd13+11520], %fd3098;
	ld.shared.f64 	%fd3099, [%r26+12800];
	st.global.f64 	[%rd13+12800], %fd3099;
	ld.shared.f64 	%fd3100, [%r26+14080];
	st.global.f64 	[%rd13+14080], %fd3100;
	ld.shared.f64 	%fd3101, [%r26+15360];
	st.global.f64 	[%rd13+15360], %fd3101;
	ld.shared.f64 	%fd3102, [%r26+16640];
	st.global.f64 	[%rd13+16640], %fd3102;
	ld.shared.f64 	%fd3103, [%r26+17920];
	st.global.f64 	[%rd13+17920], %fd3103;
	ld.shared.f64 	%fd3104, [%r26+19200];
	st.global.f64 	[%rd13+19200], %fd3104;
$L__BB41_79:
	setp.ne.s32 	%p45, %r25, 0;
	bar.sync 	0;
	bar.sync 	0;
	@%p45 bra 	$L__BB41_82;
	atom.global.add.u32 	%r162, [%rd12], 1;
$L__BB41_81:
	ld.volatile.global.u32 	%r163, [%rd12];
	setp.lt.s32 	%p46, %r163, 9;
	@%p46 bra 	$L__BB41_81;
$L__BB41_82:
	bar.sync 	0;
	@%p45 bra 	$L__BB41_85;
	ld.volatile.global.u32 	%r164, [%rd12];
	setp.ne.s32 	%p48, %r164, 9;
	@%p48 bra 	$L__BB41_85;
	mov.b32 	%r165, 0;
	st.volatile.global.u32 	[%rd12], %r165;
$L__BB41_85:
	bar.sync 	0;
	bra.uni 	$L__BB41_90;
$L__BB41_86:
	setp.ne.s32 	%p49, %r25, 0;
	@%p49 bra 	$L__BB41_89;
	ld.volatile.global.u32 	%r166, [%rd12];
	setp.ne.s32 	%p50, %r166, 6;
	@%p50 bra 	$L__BB41_89;
	mov.b32 	%r167, 0;
	st.volatile.global.u32 	[%rd12], %r167;
$L__BB41_89:
	bar.sync 	0;
$L__BB41_90:
	ld.shared.u8 	%rs1, [%r27];
	setp.eq.s16 	%p51, %rs1, 0;
	@%p51 bra 	$L__BB41_164;
	ld.param.u64 	%rd147, [_Z21cu_mtxmq_integral_204PKdiS0_iPdiiddS0_PKaS0_S1_iPKlS0__param_9];
	ld.param.u64 	%rd138, [_Z21cu_mtxmq_integral_204PKdiS0_iPdiiddS0_PKaS0_S1_iPKlS0__param_4];
	mov.u32 	%r168, %ctaid.x;
	mov.u32 	%r169, %nctaid.x;
	add.s32 	%r170, %r169, -1;
	setp.eq.s32 	%p52, %r168, %r170;
	selp.b32 	%r28, 128, 136, %p52;
	cvta.to.global.u64 	%rd86, %rd138;
	mad.lo.s32 	%r171, %r24, 136, %r25;
	mul.wide.s32 	%rd87, %r171, 8;
	add.s64 	%rd15, %rd86, %rd87;
	mad.lo.s32 	%r172, %r306, 1200, %r25;
	and.b16  	%rs4, %rs1, 1;
	setp.eq.b16 	%p53, %rs4, 1;
	not.pred 	%p54, %p53;
	cvta.to.global.u64 	%rd88, %rd147;
	mul.wide.u32 	%rd89, %r172, 8;
	add.s64 	%rd16, %rd88, %rd89;
	@%p54 bra 	$L__BB41_106;
	shl.b32 	%r173, %r25, 3;
	mov.u32 	%r174, Bs;
	add.s32 	%r29, %r174, %r173;
	setp.gt.u32 	%p55, %r25, 399;
	@%p55 bra 	$L__BB41_94;
	ld.global.f64 	%fd3122, [%rd16];
	st.shared.f64 	[%r29], %fd3122;
$L__BB41_94:
	setp.gt.u32 	%p56, %r25, 239;
	@%p56 bra 	$L__BB41_96;
	ld.global.f64 	%fd3123, [%rd16+1280];
	st.shared.f64 	[%r29+1280], %fd3123;
$L__BB41_96:
	setp.gt.u32 	%p57, %r25, 79;
	@%p57 bra 	$L__BB41_98;
	ld.global.f64 	%fd3124, [%rd16+2560];
	st.shared.f64 	[%r29+2560], %fd3124;
$L__BB41_98:
	setp.ge.u32 	%p58, %r25, %r28;
	bar.sync 	0;
	@%p58 bra 	$L__BB41_100;
	ld.global.f64 	%fd5743, [%rd15];
	ld.global.f64 	%fd5742, [%rd15+3200];
	ld.global.f64 	%fd5741, [%rd15+6400];
	ld.global.f64 	%fd5740, [%rd15+9600];
	ld.global.f64 	%fd5739, [%rd15+12800];
	ld.global.f64 	%fd5738, [%rd15+16000];
	ld.global.f64 	%fd5737, [%rd15+19200];
	ld.global.f64 	%fd5736, [%rd15+22400];
	ld.global.f64 	%fd5735, [%rd15+25600];
	ld.global.f64 	%fd5734, [%rd15+28800];
	ld.global.f64 	%fd5733, [%rd15+32000];
	ld.global.f64 	%fd5732, [%rd15+35200];
	ld.global.f64 	%fd5731, [%rd15+38400];
	ld.global.f64 	%fd5730, [%rd15+41600];
	ld.global.f64 	%fd5729, [%rd15+44800];
	ld.global.f64 	%fd5728, [%rd15+48000];
	ld.global.f64 	%fd5727, [%rd15+51200];
	ld.global.f64 	%fd5726, [%rd15+54400];
	ld.global.f64 	%fd5725, [%rd15+57600];
	ld.global.f64 	%fd5724, [%rd15+60800];
$L__BB41_100:
	bar.sync 	0;
	@%p58 bra 	$L__BB41_102;
	ld.shared.v2.f64 	{%fd3125, %fd3126}, [Bs];
	fma.rn.f64 	%fd3127, %fd5743, %fd3125, 0d0000000000000000;
	ld.shared.v2.f64 	{%fd3128, %fd3129}, [Bs+160];
	fma.rn.f64 	%fd3130, %fd5742, %fd3128, %fd3127;
	ld.shared.v2.f64 	{%fd3131, %fd3132}, [Bs+320];
	fma.rn.f64 	%fd3133, %fd5741, %fd3131, %fd3130;
	ld.shared.v2.f64 	{%fd3134, %fd3135}, [Bs+480];
	fma.rn.f64 	%fd3136, %fd5740, %fd3134, %fd3133;
	ld.shared.v2.f64 	{%fd3137, %fd3138}, [Bs+640];
	fma.rn.f64 	%fd3139, %fd5739, %fd3137, %fd3136;
	ld.shared.v2.f64 	{%fd3140, %fd3141}, [Bs+800];
	fma.rn.f64 	%fd3142, %fd5738, %fd3140, %fd3139;
	ld.shared.v2.f64 	{%fd3143, %fd3144}, [Bs+960];
	fma.rn.f64 	%fd3145, %fd5737, %fd3143, %fd3142;
	ld.shared.v2.f64 	{%fd3146, %fd3147}, [Bs+1120];
	fma.rn.f64 	%fd3148, %fd5736, %fd3146, %fd3145;
	ld.shared.v2.f64 	{%fd3149, %fd3150}, [Bs+1280];
	fma.rn.f64 	%fd3151, %fd5735, %fd3149, %fd3148;
	ld.shared.v2.f64 	{%fd3152, %fd3153}, [Bs+1440];
	fma.rn.f64 	%fd3154, %fd5734, %fd3152, %fd3151;
	ld.shared.v2.f64 	{%fd3155, %fd3156}, [Bs+1600];
	fma.rn.f64 	%fd3157, %fd5733, %fd3155, %fd3154;
	ld.shared.v2.f64 	{%fd3158, %fd3159}, [Bs+1760];
	fma.rn.f64 	%fd3160, %fd5732, %fd3158, %fd3157;
	ld.shared.v2.f64 	{%fd3161, %fd3162}, [Bs+1920];
	fma.rn.f64 	%fd3163, %fd5731, %fd3161, %fd3160;
	ld.shared.v2.f64 	{%fd3164, %fd3165}, [Bs+2080];
	fma.rn.f64 	%fd3166, %fd5730, %fd3164, %fd3163;
	ld.shared.v2.f64 	{%fd3167, %fd3168}, [Bs+2240];
	fma.rn.f64 	%fd3169, %fd5729, %fd3167, %fd3166;
	ld.shared.v2.f64 	{%fd3170, %fd3171}, [Bs+2400];
	fma.rn.f64 	%fd3172, %fd5728, %fd3170, %fd3169;
	ld.shared.v2.f64 	{%fd3173, %fd3174}, [Bs+2560];
	fma.rn.f64 	%fd3175, %fd5727, %fd3173, %fd3172;
	ld.shared.v2.f64 	{%fd3176, %fd3177}, [Bs+2720];
	fma.rn.f64 	%fd3178, %fd5726, %fd3176, %fd3175;
	ld.shared.v2.f64 	{%fd3179, %fd3180}, [Bs+2880];
	fma.rn.f64 	%fd3181, %fd5725, %fd3179, %fd3178;
	ld.shared.v2.f64 	{%fd3182, %fd3183}, [Bs+3040];
	fma.rn.f64 	%fd3184, %fd5724, %fd3182, %fd3181;
	mov.u32 	%r175, %tid.x;
	mul.lo.s32 	%r176, %r175, 152;
	mov.u32 	%r177, _ZZ21cu_mtxmq_integral_204PKdiS0_iPdiiddS0_PKaS0_S1_iPKlS0_E2Cs;
	mad.lo.s32 	%r178, %r175, 160, %r177;
	mul.lo.s32 	%r179, %r175, -152;
	add.s32 	%r180, %r178, %r179;
	add.s32 	%r181, %r180, %r176;
	add.s32 	%r182, %r181, %r179;
	add.s32 	%r183, %r182, %r176;
	add.s32 	%r184, %r183, %r179;
	add.s32 	%r185, %r184, %r176;
	st.shared.f64 	[%r185], %fd3184;
	fma.rn.f64 	%fd3185, %fd5743, %fd3126, 0d0000000000000000;
	fma.rn.f64 	%fd3186, %fd5742, %fd3129, %fd3185;
	fma.rn.f64 	%fd3187, %fd5741, %fd3132, %fd3186;
	fma.rn.f64 	%fd3188, %fd5740, %fd3135, %fd3187;
	fma.rn.f64 	%fd3189, %fd5739, %fd3138, %fd3188;
	fma.rn.f64 	%fd3190, %fd5738, %fd3141, %fd3189;
	fma.rn.f64 	%fd3191, %fd5737, %fd3144, %fd3190;
	fma.rn.f64 	%fd3192, %fd5736, %fd3147, %fd3191;
	fma.rn.f64 	%fd3193, %fd5735, %fd3150, %fd3192;
	fma.rn.f64 	%fd3194, %fd5734, %fd3153, %fd3193;
	fma.rn.f64 	%fd3195, %fd5733, %fd3156, %fd3194;
	fma.rn.f64 	%fd3196, %fd5732, %fd3159, %fd3195;
	fma.rn.f64 	%fd3197, %fd5731, %fd3162, %fd3196;
	fma.rn.f64 	%fd3198, %fd5730, %fd3165, %fd3197;
	fma.rn.f64 	%fd3199, %fd5729, %fd3168, %fd3198;
	fma.rn.f64 	%fd3200, %fd5728, %fd3171, %fd3199;
	fma.rn.f64 	%fd3201, %fd5727, %fd3174, %fd3200;
	fma.rn.f64 	%fd3202, %fd5726, %fd3177, %fd3201;
	fma.rn.f64 	%fd3203, %fd5725, %fd3180, %fd3202;
	fma.rn.f64 	%fd3204, %fd5724, %fd3183, %fd3203;
	st.shared.f64 	[%r185+8], %fd3204;
	ld.shared.v2.f64 	{%fd3205, %fd3206}, [Bs+16];
	fma.rn.f64 	%fd3207, %fd5743, %fd3205, 0d0000000000000000;
	ld.shared.v2.f64 	{%fd3208, %fd3209}, [Bs+176];
	fma.rn.f64 	%fd3210, %fd5742, %fd3208, %fd3207;
	ld.shared.v2.f64 	{%fd3211, %fd3212}, [Bs+336];
	fma.rn.f64 	%fd3213, %fd5741, %fd3211, %fd3210;
	ld.shared.v2.f64 	{%fd3214, %fd3215}, [Bs+496];
	fma.rn.f64 	%fd3216, %fd5740, %fd3214, %fd3213;
	ld.shared.v2.f64 	{%fd3217, %fd3218}, [Bs+656];
	fma.rn.f64 	%fd3219, %fd5739, %fd3217, %fd3216;
	ld.shared.v2.f64 	{%fd3220, %fd3221}, [Bs+816];
	fma.rn.f64 	%fd3222, %fd5738, %fd3220, %fd3219;
	ld.shared.v2.f64 	{%fd3223, %fd3224}, [Bs+976];
	fma.rn.f64 	%fd3225, %fd5737, %fd3223, %fd3222;
	ld.shared.v2.f64 	{%fd3226, %fd3227}, [Bs+1136];
	fma.rn.f64 	%fd3228, %fd5736, %fd3226, %fd3225;
	ld.shared.v2.f64 	{%fd3229, %fd3230}, [Bs+1296];
	fma.rn.f64 	%fd3231, %fd5735, %fd3229, %fd3228;
	ld.shared.v2.f64 	{%fd3232, %fd3233}, [Bs+1456];
	fma.rn.f64 	%fd3234, %fd5734, %fd3232, %fd3231;
	ld.shared.v2.f64 	{%fd3235, %fd3236}, [Bs+1616];
	fma.rn.f64 	%fd3237, %fd5733, %fd3235, %fd3234;
	ld.shared.v2.f64 	{%fd3238, %fd3239}, [Bs+1776];
	fma.rn.f64 	%fd3240, %fd5732, %fd3238, %fd3237;
	ld.shared.v2.f64 	{%fd3241, %fd3242}, [Bs+1936];
	fma.rn.f64 	%fd3243, %fd5731, %fd3241, %fd3240;
	ld.shared.v2.f64 	{%fd3244, %fd3245}, [Bs+2096];
	fma.rn.f64 	%fd3246, %fd5730, %fd3244, %fd3243;
	ld.shared.v2.f64 	{%fd3247, %fd3248}, [Bs+2256];
	fma.rn.f64 	%fd3249, %fd5729, %fd3247, %fd3246;
	ld.shared.v2.f64 	{%fd3250, %fd3251}, [Bs+2416];
	fma.rn.f64 	%fd3252, %fd5728, %fd3250, %fd3249;
	ld.shared.v2.f64 	{%fd3253, %fd3254}, [Bs+2576];
	fma.rn.f64 	%fd3255, %fd5727, %fd3253, %fd3252;
	ld.shared.v2.f64 	{%fd3256, %fd3257}, [Bs+2736];
	fma.rn.f64 	%fd3258, %fd5726, %fd3256, %fd3255;
	ld.shared.v2.f64 	{%fd3259, %fd3260}, [Bs+2896];
	fma.rn.f64 	%fd3261, %fd5725, %fd3259, %fd3258;
	ld.shared.v2.f64 	{%fd3262, %fd3263}, [Bs+3056];
	fma.rn.f64 	%fd3264, %fd5724, %fd3262, %fd3261;
	st.shared.f64 	[%r185+16], %fd3264;
	fma.rn.f64 	%fd3265, %fd5743, %fd3206, 0d0000000000000000;
	fma.rn.f64 	%fd3266, %fd5742, %fd3209, %fd3265;
	fma.rn.f64 	%fd3267, %fd5741, %fd3212, %fd3266;
	fma.rn.f64 	%fd3268, %fd5740, %fd3215, %fd3267;
	fma.rn.f64 	%fd3269, %fd5739, %fd3218, %fd3268;
	fma.rn.f64 	%fd3270, %fd5738, %fd3221, %fd3269;
	fma.rn.f64 	%fd3271, %fd5737, %fd3224, %fd3270;
	fma.rn.f64 	%fd3272, %fd5736, %fd3227, %fd3271;
	fma.rn.f64 	%fd3273, %fd5735, %fd3230, %fd3272;
	fma.rn.f64 	%fd3274, %fd5734, %fd3233, %fd3273;
	fma.rn.f64 	%fd3275, %fd5733, %fd3236, %fd3274;
	fma.rn.f64 	%fd3276, %fd5732, %fd3239, %fd3275;
	fma.rn.f64 	%fd3277, %fd5731, %fd3242, %fd3276;
	fma.rn.f64 	%fd3278, %fd5730, %fd3245, %fd3277;
	fma.rn.f64 	%fd3279, %fd5729, %fd3248, %fd3278;
	fma.rn.f64 	%fd3280, %fd5728, %fd3251, %fd3279;
	fma.rn.f64 	%fd3281, %fd5727, %fd3254, %fd3280;
	fma.rn.f64 	%fd3282, %fd5726, %fd3257, %fd3281;
	fma.rn.f64 	%fd3283, %fd5725, %fd3260, %fd3282;
	fma.rn.f64 	%fd3284, %fd5724, %fd3263, %fd3283;
	st.shared.f64 	[%r185+24], %fd3284;
	ld.shared.v2.f64 	{%fd3285, %fd3286}, [Bs+32];
	fma.rn.f64 	%fd3287, %fd5743, %fd3285, 0d0000000000000000;
	ld.shared.v2.f64 	{%fd3288, %fd3289}, [Bs+192];
	fma.rn.f64 	%fd3290, %fd5742, %fd3288, %fd3287;
	ld.shared.v2.f64 	{%fd3291, %fd3292}, [Bs+352];
	fma.rn.f64 	%fd3293, %fd5741, %fd3291, %fd3290;
	ld.shared.v2.f64 	{%fd3294, %fd3295}, [Bs+512];
	fma.rn.f64 	%fd3296, %fd5740, %fd3294, %fd3293;
	ld.shared.v2.f64 	{%fd3297, %fd3298}, [Bs+672];
	fma.rn.f64 	%fd3299, %fd5739, %fd3297, %fd3296;
	ld.shared.v2.f64 	{%fd3300, %fd3301}, [Bs+832];
	fma.rn.f64 	%fd3302, %fd5738, %fd3300, %fd3299;
	ld.shared.v2.f64 	{%fd3303, %fd3304}, [Bs+992];
	fma.rn.f64 	%fd3305, %fd5737, %fd3303, %fd3302;
	ld.shared.v2.f64 	{%fd3306, %fd3307}, [Bs+1152];
	fma.rn.f64 	%fd3308, %fd5736, %fd3306, %fd3305;
	ld.shared.v2.f64 	{%fd3309, %fd3310}, [Bs+1312];
	fma.rn.f64 	%fd3311, %fd5735, %fd3309, %fd3308;
	ld.shared.v2.f64 	{%fd3312, %fd3313}, [Bs+1472];
	fma.rn.f64 	%fd3314, %fd5734, %fd3312, %fd3311;
	ld.shared.v2.f64 	{%fd3315, %fd3316}, [Bs+1632];
	fma.rn.f64 	%fd3317, %fd5733, %fd3315, %fd3314;
	ld.shared.v2.f64 	{%fd3318, %fd3319}, [Bs+1792];
	fma.rn.f64 	%fd3320, %fd5732, %fd3318, %fd3317;
	ld.shared.v2.f64 	{%fd3321, %fd3322}, [Bs+1952];
	fma.rn.f64 	%fd3323, %fd5731, %fd3321, %fd3320;
	ld.shared.v2.f64 	{%fd3324, %fd3325}, [Bs+2112];
	fma.rn.f64 	%fd3326, %fd5730, %fd3324, %fd3323;
	ld.shared.v2.f64 	{%fd3327, %fd3328}, [Bs+2272];
	fma.rn.f64 	%fd3329, %fd5729, %fd3327, %fd3326;
	ld.shared.v2.f64 	{%fd3330, %fd3331}, [Bs+2432];
	fma.rn.f64 	%fd3332, %fd5728, %fd3330, %fd3329;
	ld.shared.v2.f64 	{%fd3333, %fd3334}, [Bs+2592];
	fma.rn.f64 	%fd3335, %fd5727, %fd3333, %fd3332;
	ld.shared.v2.f64 	{%fd3336, %fd3337}, [Bs+2752];
	fma.rn.f64 	%fd3338, %fd5726, %fd3336, %fd3335;
	ld.shared.v2.f64 	{%fd3339, %fd3340}, [Bs+2912];
	fma.rn.f64 	%fd3341, %fd5725, %fd3339, %fd3338;
	ld.shared.v2.f64 	{%fd3342, %fd3343}, [Bs+3072];
	fma.rn.f64 	%fd3344, %fd5724, %fd3342, %fd3341;
	st.shared.f64 	[%r185+32], %fd3344;
	fma.rn.f64 	%fd3345, %fd5743, %fd3286, 0d0000000000000000;
	fma.rn.f64 	%fd3346, %fd5742, %fd3289, %fd3345;
	fma.rn.f64 	%fd3347, %fd5741, %fd3292, %fd3346;
	fma.rn.f64 	%fd3348, %fd5740, %fd3295, %fd3347;
	fma.rn.f64 	%fd3349, %fd5739, %fd3298, %fd3348;
	fma.rn.f64 	%fd3350, %fd5738, %fd3301, %fd3349;
	fma.rn.f64 	%fd3351, %fd5737, %fd3304, %fd3350;
	fma.rn.f64 	%fd3352, %fd5736, %fd3307, %fd3351;
	fma.rn.f64 	%fd3353, %fd5735, %fd3310, %fd3352;
	fma.rn.f64 	%fd3354, %fd5734, %fd3313, %fd3353;
	fma.rn.f64 	%fd3355, %fd5733, %fd3316, %fd3354;
	fma.rn.f64 	%fd3356, %fd5732, %fd3319, %fd3355;
	fma.rn.f64 	%fd3357, %fd5731, %fd3322, %fd3356;
	fma.rn.f64 	%fd3358, %fd5730, %fd3325, %fd3357;
	fma.rn.f64 	%fd3359, %fd5729, %fd3328, %fd3358;
	fma.rn.f64 	%fd3360, %fd5728, %fd3331, %fd3359;
	fma.rn.f64 	%fd3361, %fd5727, %fd3334, %fd3360;
	fma.rn.f64 	%fd3362, %fd5726, %fd3337, %fd3361;
	fma.rn.f64 	%fd3363, %fd5725, %fd3340, %fd3362;
	fma.rn.f64 	%fd3364, %fd5724, %fd3343, %fd3363;
	st.shared.f64 	[%r185+40], %fd3364;
	ld.shared.v2.f64 	{%fd3365, %fd3366}, [Bs+48];
	fma.rn.f64 	%fd3367, %fd5743, %fd3365, 0d0000000000000000;
	ld.shared.v2.f64 	{%fd3368, %fd3369}, [Bs+208];
	fma.rn.f64 	%fd3370, %fd5742, %fd3368, %fd3367;
	ld.shared.v2.f64 	{%fd3371, %fd3372}, [Bs+368];
	fma.rn.f64 	%fd3373, %fd5741, %fd3371, %fd3370;
	ld.shared.v2.f64 	{%fd3374, %fd3375}, [Bs+528];
	fma.rn.f64 	%fd3376, %fd5740, %fd3374, %fd3373;
	ld.shared.v2.f64 	{%fd3377, %fd3378}, [Bs+688];
	fma.rn.f64 	%fd3379, %fd5739, %fd3377, %fd3376;
	ld.shared.v2.f64 	{%fd3380, %fd3381}, [Bs+848];
	fma.rn.f64 	%fd3382, %fd5738, %fd3380, %fd3379;
	ld.shared.v2.f64 	{%fd3383, %fd3384}, [Bs+1008];
	fma.rn.f64 	%fd3385, %fd5737, %fd3383, %fd3382;
	ld.shared.v2.f64 	{%fd3386, %fd3387}, [Bs+1168];
	fma.rn.f64 	%fd3388, %fd5736, %fd3386, %fd3385;
	ld.shared.v2.f64 	{%fd3389, %fd3390}, [Bs+1328];
	fma.rn.f64 	%fd3391, %fd5735, %fd3389, %fd3388;
	ld.shared.v2.f64 	{%fd3392, %fd3393}, [Bs+1488];
	fma.rn.f64 	%fd3394, %fd5734, %fd3392, %fd3391;
	ld.shared.v2.f64 	{%fd3395, %fd3396}, [Bs+1648];
	fma.rn.f64 	%fd3397, %fd5733, %fd3395, %fd3394;
	ld.shared.v2.f64 	{%fd3398, %fd3399}, [Bs+1808];
	fma.rn.f64 	%fd3400, %fd5732, %fd3398, %fd3397;
	ld.shared.v2.f64 	{%fd3401, %fd3402}, [Bs+1968];
	fma.rn.f64 	%fd3403, %fd5731, %fd3401, %fd3400;
	ld.shared.v2.f64 	{%fd3404, %fd3405}, [Bs+2128];
	fma.rn.f64 	%fd3406, %fd5730, %fd3404, %fd3403;
	ld.shared.v2.f64 	{%fd3407, %fd3408}, [Bs+2288];
	fma.rn.f64 	%fd3409, %fd5729, %fd3407, %fd3406;
	ld.shared.v2.f64 	{%fd3410, %fd3411}, [Bs+2448];
	fma.rn.f64 	%fd3412, %fd5728, %fd3410, %fd3409;
	ld.shared.v2.f64 	{%fd3413, %fd3414}, [Bs+2608];
	fma.rn.f64 	%fd3415, %fd5727, %fd3413, %fd3412;
	ld.shared.v2.f64 	{%fd3416, %fd3417}, [Bs+2768];
	fma.rn.f64 	%fd3418, %fd5726, %fd3416, %fd3415;
	ld.shared.v2.f64 	{%fd3419, %fd3420}, [Bs+2928];
	fma.rn.f64 	%fd3421, %fd5725, %fd3419, %fd3418;
	ld.shared.v2.f64 	{%fd3422, %fd3423}, [Bs+3088];
	fma.rn.f64 	%fd3424, %fd5724, %fd3422, %fd3421;
	st.shared.f64 	[%r185+48], %fd3424;
	fma.rn.f64 	%fd3425, %fd5743, %fd3366, 0d0000000000000000;
	fma.rn.f64 	%fd3426, %fd5742, %fd3369, %fd3425;
	fma.rn.f64 	%fd3427, %fd5741, %fd3372, %fd3426;
	fma.rn.f64 	%fd3428, %fd5740, %fd3375, %fd3427;
	fma.rn.f64 	%fd3429, %fd5739, %fd3378, %fd3428;
	fma.rn.f64 	%fd3430, %fd5738, %fd3381, %fd3429;
	fma.rn.f64 	%fd3431, %fd5737, %fd3384, %fd3430;
	fma.rn.f64 	%fd3432, %fd5736, %fd3387, %fd3431;
	fma.rn.f64 	%fd3433, %fd5735, %fd3390, %fd3432;
	fma.rn.f64 	%fd3434, %fd5734, %fd3393, %fd3433;
	fma.rn.f64 	%fd3435, %fd5733, %fd3396, %fd3434;
	fma.rn.f64 	%fd3436, %fd5732, %fd3399, %fd3435;
	fma.rn.f64 	%fd3437, %fd5731, %fd3402, %fd3436;
	fma.rn.f64 	%fd3438, %fd5730, %fd3405, %fd3437;
	fma.rn.f64 	%fd3439, %fd5729, %fd3408, %fd3438;
	fma.rn.f64 	%fd3440, %fd5728, %fd3411, %fd3439;
	fma.rn.f64 	%fd3441, %fd5727, %fd3414, %fd3440;
	fma.rn.f64 	%fd3442, %fd5726, %fd3417, %fd3441;
	fma.rn.f64 	%fd3443, %fd5725, %fd3420, %fd3442;
	fma.rn.f64 	%fd3444, %fd5724, %fd3423, %fd3443;
	st.shared.f64 	[%r185+56], %fd3444;
	ld.shared.v2.f64 	{%fd3445, %fd3446}, [Bs+64];
	fma.rn.f64 	%fd3447, %fd5743, %fd3445, 0d0000000000000000;
	ld.shared.v2.f64 	{%fd3448, %fd3449}, [Bs+224];
	fma.rn.f64 	%fd3450, %fd5742, %fd3448, %fd3447;
	ld.shared.v2.f64 	{%fd3451, %fd3452}, [Bs+384];
	fma.rn.f64 	%fd3453, %fd5741, %fd3451, %fd3450;
	ld.shared.v2.f64 	{%fd3454, %fd3455}, [Bs+544];
	fma.rn.f64 	%fd3456, %fd5740, %fd3454, %fd3453;
	ld.shared.v2.f64 	{%fd3457, %fd3458}, [Bs+704];
	fma.rn.f64 	%fd3459, %fd5739, %fd3457, %fd3456;
	ld.shared.v2.f64 	{%fd3460, %fd3461}, [Bs+864];
	fma.rn.f64 	%fd3462, %fd5738, %fd3460, %fd3459;
	ld.shared.v2.f64 	{%fd3463, %fd3464}, [Bs+1024];
	fma.rn.f64 	%fd3465, %fd5737, %fd3463, %fd3462;
	ld.shared.v2.f64 	{%fd3466, %fd3467}, [Bs+1184];
	fma.rn.f64 	%fd3468, %fd5736, %fd3466, %fd3465;
	ld.shared.v2.f64 	{%fd3469, %fd3470}, [Bs+1344];
	fma.rn.f64 	%fd3471, %fd5735, %fd3469, %fd3468;
	ld.shared.v2.f64 	{%fd3472, %fd3473}, [Bs+1504];
	fma.rn.f64 	%fd3474, %fd5734, %fd3472, %fd3471;
	ld.shared.v2.f64 	{%fd3475, %fd3476}, [Bs+1664];
	fma.rn.f64 	%fd3477, %fd5733, %fd3475, %fd3474;
	ld.shared.v2.f64 	{%fd3478, %fd3479}, [Bs+1824];
	fma.rn.f64 	%fd3480, %fd5732, %fd3478, %fd3477;
	ld.shared.v2.f64 	{%fd3481, %fd3482}, [Bs+1984];
	fma.rn.f64 	%fd3483, %fd5731, %fd3481, %fd3480;
	ld.shared.v2.f64 	{%fd3484, %fd3485}, [Bs+2144];
	fma.rn.f64 	%fd3486, %fd5730, %fd3484, %fd3483;
	ld.shared.v2.f64 	{%fd3487, %fd3488}, [Bs+2304];
	fma.rn.f64 	%fd3489, %fd5729, %fd3487, %fd3486;
	ld.shared.v2.f64 	{%fd3490, %fd3491}, [Bs+2464];
	fma.rn.f64 	%fd3492, %fd5728, %fd3490, %fd3489;
	ld.shared.v2.f64 	{%fd3493, %fd3494}, [Bs+2624];
	fma.rn.f64 	%fd3495, %fd5727, %fd3493, %fd3492;
	ld.shared.v2.f64 	{%fd3496, %fd3497}, [Bs+2784];
	fma.rn.f64 	%fd3498, %fd5726, %fd3496, %fd3495;
	ld.shared.v2.f64 	{%fd3499, %fd3500}, [Bs+2944];
	fma.rn.f64 	%fd3501, %fd5725, %fd3499, %fd3498;
	ld.shared.v2.f64 	{%fd3502, %fd3503}, [Bs+3104];
	fma.rn.f64 	%fd3504, %fd5724, %fd3502, %fd3501;
	st.shared.f64 	[%r185+64], %fd3504;
	fma.rn.f64 	%fd3505, %fd5743, %fd3446, 0d0000000000000000;
	fma.rn.f64 	%fd3506, %fd5742, %fd3449, %fd3505;
	fma.rn.f64 	%fd3507, %fd5741, %fd3452, %fd3506;
	fma.rn.f64 	%fd3508, %fd5740, %fd3455, %fd3507;
	fma.rn.f64 	%fd3509, %fd5739, %fd3458, %fd3508;
	fma.rn.f64 	%fd3510, %fd5738, %fd3461, %fd3509;
	fma.rn.f64 	%fd3511, %fd5737, %fd3464, %fd3510;
	fma.rn.f64 	%fd3512, %fd5736, %fd3467, %fd3511;
	fma.rn.f64 	%fd3513, %fd5735, %fd3470, %fd3512;
	fma.rn.f64 	%fd3514, %fd5734, %fd3473, %fd3513;
	fma.rn.f64 	%fd3515, %fd5733, %fd3476, %fd3514;
	fma.rn.f64 	%fd3516, %fd5732, %fd3479, %fd3515;
	fma.rn.f64 	%fd3517, %fd5731, %fd3482, %fd3516;
	fma.rn.f64 	%fd3518, %fd5730, %fd3485, %fd3517;
	fma.rn.f64 	%fd3519, %fd5729, %fd3488, %fd3518;
	fma.rn.f64 	%fd3520, %fd5728, %fd3491, %fd3519;
	fma.rn.f64 	%fd3521, %fd5727, %fd3494, %fd3520;
	fma.rn.f64 	%fd3522, %fd5726, %fd3497, %fd3521;
	fma.rn.f64 	%fd3523, %fd5725, %fd3500, %fd3522;
	fma.rn.f64 	%fd3524, %fd5724, %fd3503, %fd3523;
	st.shared.f64 	[%r185+72], %fd3524;
	ld.shared.v2.f64 	{%fd3525, %fd3526}, [Bs+80];
	fma.rn.f64 	%fd3527, %fd5743, %fd3525, 0d0000000000000000;
	ld.shared.v2.f64 	{%fd3528, %fd3529}, [Bs+240];
	fma.rn.f64 	%fd3530, %fd5742, %fd3528, %fd3527;
	ld.shared.v2.f64 	{%fd3531, %fd3532}, [Bs+400];
	fma.rn.f64 	%fd3533, %fd5741, %fd3531, %fd3530;
	ld.shared.v2.f64 	{%fd3534, %fd3535}, [Bs+560];
	fma.rn.f64 	%fd3536, %fd5740, %fd3534, %fd3533;
	ld.shared.v2.f64 	{%fd3537, %fd3538}, [Bs+720];
	fma.rn.f64 	%fd3539, %fd5739, %fd3537, %fd3536;
	ld.shared.v2.f64 	{%fd3540, %fd3541}, [Bs+880];
	fma.rn.f64 	%fd3542, %fd5738, %fd3540, %fd3539;
	ld.shared.v2.f64 	{%fd3543, %fd3544}, [Bs+1040];
	fma.rn.f64 	%fd3545, %fd5737, %fd3543, %fd3542;
	ld.shared.v2.f64 	{%fd3546, %fd3547}, [Bs+1200];
	fma.rn.f64 	%fd3548, %fd5736, %fd3546, %fd3545;
	ld.shared.v2.f64 	{%fd3549, %fd3550}, [Bs+1360];
	fma.rn.f64 	%fd3551, %fd5735, %fd3549, %fd3548;
	ld.shared.v2.f64 	{%fd3552, %fd3553}, [Bs+1520];
	fma.rn.f64 	%fd3554, %fd5734, %fd3552, %fd3551;
	ld.shared.v2.f64 	{%fd3555, %fd3556}, [Bs+1680];
	fma.rn.f64 	%fd3557, %fd5733, %fd3555, %fd3554;
	ld.shared.v2.f64 	{%fd3558, %fd3559}, [Bs+1840];
	fma.rn.f64 	%fd3560, %fd5732, %fd3558, %fd3557;
	ld.shared.v2.f64 	{%fd3561, %fd3562}, [Bs+2000];
	fma.rn.f64 	%fd3563, %fd5731, %fd3561, %fd3560;
	ld.shared.v2.f64 	{%fd3564, %fd3565}, [Bs+2160];
	fma.rn.f64 	%fd3566, %fd5730, %fd3564, %fd3563;
	ld.shared.v2.f64 	{%fd3567, %fd3568}, [Bs+2320];
	fma.rn.f64 	%fd3569, %fd5729, %fd3567, %fd3566;
	ld.shared.v2.f64 	{%fd3570, %fd3571}, [Bs+2480];
	fma.rn.f64 	%fd3572, %fd5728, %fd3570, %fd3569;
	ld.shared.v2.f64 	{%fd3573, %fd3574}, [Bs+2640];
	fma.rn.f64 	%fd3575, %fd5727, %fd3573, %fd3572;
	ld.shared.v2.f64 	{%fd3576, %fd3577}, [Bs+2800];
	fma.rn.f64 	%fd3578, %fd5726, %fd3576, %fd3575;
	ld.shared.v2.f64 	{%fd3579, %fd3580}, [Bs+2960];
	fma.rn.f64 	%fd3581, %fd5725, %fd3579, %fd3578;
	ld.shared.v2.f64 	{%fd3582, %fd3583}, [Bs+3120];
	fma.rn.f64 	%fd3584, %fd5724, %fd3582, %fd3581;
	st.shared.f64 	[%r185+80], %fd3584;
	fma.rn.f64 	%fd3585, %fd5743, %fd3526, 0d0000000000000000;
	fma.rn.f64 	%fd3586, %fd5742, %fd3529, %fd3585;
	fma.rn.f64 	%fd3587, %fd5741, %fd3532, %fd3586;
	fma.rn.f64 	%fd3588, %fd5740, %fd3535, %fd3587;
	fma.rn.f64 	%fd3589, %fd5739, %fd3538, %fd3588;
	fma.rn.f64 	%fd3590, %fd5738, %fd3541, %fd3589;
	fma.rn.f64 	%fd3591, %fd5737, %fd3544, %fd3590;
	fma.rn.f64 	%fd3592, %fd5736, %fd3547, %fd3591;
	fma.rn.f64 	%fd3593, %fd5735, %fd3550, %fd3592;
	fma.rn.f64 	%fd3594, %fd5734, %fd3553, %fd3593;
	fma.rn.f64 	%fd3595, %fd5733, %fd3556, %fd3594;
	fma.rn.f64 	%fd3596, %fd5732, %fd3559, %fd3595;
	fma.rn.f64 	%fd3597, %fd5731, %fd3562, %fd3596;
	fma.rn.f64 	%fd3598, %fd5730, %fd3565, %fd3597;
	fma.rn.f64 	%fd3599, %fd5729, %fd3568, %fd3598;
	fma.rn.f64 	%fd3600, %fd5728, %fd3571, %fd3599;
	fma.rn.f64 	%fd3601, %fd5727, %fd3574, %fd3600;
	fma.rn.f64 	%fd3602, %fd5726, %fd3577, %fd3601;
	fma.rn.f64 	%fd3603, %fd5725, %fd3580, %fd3602;
	fma.rn.f64 	%fd3604, %fd5724, %fd3583, %fd3603;
	st.shared.f64 	[%r185+88], %fd3604;
	ld.shared.v2.f64 	{%fd3605, %fd3606}, [Bs+96];
	fma.rn.f64 	%fd3607, %fd5743, %fd3605, 0d0000000000000000;
	ld.shared.v2.f64 	{%fd3608, %fd3609}, [Bs+256];
	fma.rn.f64 	%fd3610, %fd5742, %fd3608, %fd3607;
	ld.shared.v2.f64 	{%fd3611, %fd3612}, [Bs+416];
	fma.rn.f64 	%fd3613, %fd5741, %fd3611, %fd3610;
	ld.shared.v2.f64 	{%fd3614, %fd3615}, [Bs+576];
	fma.rn.f64 	%fd3616, %fd5740, %fd3614, %fd3613;
	ld.shared.v2.f64 	{%fd3617, %fd3618}, [Bs+736];
	fma.rn.f64 	%fd3619, %fd5739, %fd3617, %fd3616;
	ld.shared.v2.f64 	{%fd3620, %fd3621}, [Bs+896];
	fma.rn.f64 	%fd3622, %fd5738, %fd3620, %fd3619;
	ld.shared.v2.f64 	{%fd3623, %fd3624}, [Bs+1056];
	fma.rn.f64 	%fd3625, %fd5737, %fd3623, %fd3622;
	ld.shared.v2.f64 	{%fd3626, %fd3627}, [Bs+1216];
	fma.rn.f64 	%fd3628, %fd5736, %fd3626, %fd3625;
	ld.shared.v2.f64 	{%fd3629, %fd3630}, [Bs+1376];
	fma.rn.f64 	%fd3631, %fd5735, %fd3629, %fd3628;
	ld.shared.v2.f64 	{%fd3632, %fd3633}, [Bs+1536];
	fma.rn.f64 	%fd3634, %fd5734, %fd3632, %fd3631;
	ld.shared.v2.f64 	{%fd3635, %fd3636}, [Bs+1696];
	fma.rn.f64 	%fd3637, %fd5733, %fd3635, %fd3634;
	ld.shared.v2.f64 	{%fd3638, %fd3639}, [Bs+1856];
	fma.rn.f64 	%fd3640, %fd5732, %fd3638, %fd3637;
	ld.shared.v2.f64 	{%fd3641, %fd3642}, [Bs+2016];
	fma.rn.f64 	%fd3643, %fd5731, %fd3641, %fd3640;
	ld.shared.v2.f64 	{%fd3644, %fd3645}, [Bs+2176];
	fma.rn.f64 	%fd3646, %fd5730, %fd3644, %fd3643;
	ld.shared.v2.f64 	{%fd3647, %fd3648}, [Bs+2336];
	fma.rn.f64 	%fd3649, %fd5729, %fd3647, %fd3646;
	ld.shared.v2.f64 	{%fd3650, %fd3651}, [Bs+2496];
	fma.rn.f64 	%fd3652, %fd5728, %fd3650, %fd3649;
	ld.shared.v2.f64 	{%fd3653, %fd3654}, [Bs+2656];
	fma.rn.f64 	%fd3655, %fd5727, %fd3653, %fd3652;
	ld.shared.v2.f64 	{%fd3656, %fd3657}, [Bs+2816];
	fma.rn.f64 	%fd3658, %fd5726, %fd3656, %fd3655;
	ld.shared.v2.f64 	{%fd3659, %fd3660}, [Bs+2976];
	fma.rn.f64 	%fd3661, %fd5725, %fd3659, %fd3658;
	ld.shared.v2.f64 	{%fd3662, %fd3663}, [Bs+3136];
	fma.rn.f64 	%fd3664, %fd5724, %fd3662, %fd3661;
	st.shared.f64 	[%r185+96], %fd3664;
	fma.rn.f64 	%fd3665, %fd5743, %fd3606, 0d0000000000000000;
	fma.rn.f64 	%fd3666, %fd5742, %fd3609, %fd3665;
	fma.rn.f64 	%fd3667, %fd5741, %fd3612, %fd3666;
	fma.rn.f64 	%fd3668, %fd5740, %fd3615, %fd3667;
	fma.rn.f64 	%fd3669, %fd5739, %fd3618, %fd3668;
	fma.rn.f64 	%fd3670, %fd5738, %fd3621, %fd3669;
	fma.rn.f64 	%fd3671, %fd5737, %fd3624, %fd3670;
	fma.rn.f64 	%fd3672, %fd5736, %fd3627, %fd3671;
	fma.rn.f64 	%fd3673, %fd5735, %fd3630, %fd3672;
	fma.rn.f64 	%fd3674, %fd5734, %fd3633, %fd3673;
	fma.rn.f64 	%fd3675, %fd5733, %fd3636, %fd3674;
	fma.rn.f64 	%fd3676, %fd5732, %fd3639, %fd3675;
	fma.rn.f64 	%fd3677, %fd5731, %fd3642, %fd3676;
	fma.rn.f64 	%fd3678, %fd5730, %fd3645, %fd3677;
	fma.rn.f64 	%fd3679, %fd5729, %fd3648, %fd3678;
	fma.rn.f64 	%fd3680, %fd5728, %fd3651, %fd3679;
	fma.rn.f64 	%fd3681, %fd5727, %fd3654, %fd3680;
	fma.rn.f64 	%fd3682, %fd5726, %fd3657, %fd3681;
	fma.rn.f64 	%fd3683, %fd5725, %fd3660, %fd3682;
	fma.rn.f64 	%fd3684, %fd5724, %fd3663, %fd3683;
	st.shared.f64 	[%r185+104], %fd3684;
	ld.shared.v2.f64 	{%fd3685, %fd3686}, [Bs+112];
	fma.rn.f64 	%fd3687, %fd5743, %fd3685, 0d0000000000000000;
	ld.shared.v2.f64 	{%fd3688, %fd3689}, [Bs+272];
	fma.rn.f64 	%fd3690, %fd5742, %fd3688, %fd3687;
	ld.shared.v2.f64 	{%fd3691, %fd3692}, [Bs+432];
	fma.rn.f64 	%fd3693, %fd5741, %fd3691, %fd3690;
	ld.shared.v2.f64 	{%fd3694, %fd3695}, [Bs+592];
	fma.rn.f64 	%fd3696, %fd5740, %fd3694, %fd3693;
	ld.shared.v2.f64 	{%fd3697, %fd3698}, [Bs+752];
	fma.rn.f64 	%fd3699, %fd5739, %fd3697, %fd3696;
	ld.shared.v2.f64 	{%fd3700, %fd3701}, [Bs+912];
	fma.rn.f64 	%fd3702, %fd5738, %fd3700, %fd3699;
	ld.shared.v2.f64 	{%fd3703, %fd3704}, [Bs+1072];
	fma.rn.f64 	%fd3705, %fd5737, %fd3703, %fd3702;
	ld.shared.v2.f64 	{%fd3706, %fd3707}, [Bs+1232];
	fma.rn.f64 	%fd3708, %fd5736, %fd3706, %fd3705;
	ld.shared.v2.f64 	{%fd3709, %fd3710}, [Bs+1392];
	fma.rn.f64 	%fd3711, %fd5735, %fd3709, %fd3708;
	ld.shared.v2.f64 	{%fd3712, %fd3713}, [Bs+1552];
	fma.rn.f64 	%fd3714, %fd5734, %fd3712, %fd3711;
	ld.shared.v2.f64 	{%fd3715, %fd3716}, [Bs+1712];
	fma.rn.f64 	%fd3717, %fd5733, %fd3715, %fd3714;
	ld.shared.v2.f64 	{%fd3718, %fd3719}, [Bs+1872];
	fma.rn.f64 	%fd3720, %fd5732, %fd3718, %fd3717;
	ld.shared.v2.f64 	{%fd3721, %fd3722}, [Bs+2032];
	fma.rn.f64 	%fd3723, %fd5731, %fd3721, %fd3720;
	ld.shared.v2.f64 	{%fd3724, %fd3725}, [Bs+2192];
	fma.rn.f64 	%fd3726, %fd5730, %fd3724, %fd3723;
	ld.shared.v2.f64 	{%fd3727, %fd3728}, [Bs+2352];
	fma.rn.f64 	%fd3729, %fd5729, %fd3727, %fd3726;
	ld.shared.v2.f64 	{%fd3730, %fd3731}, [Bs+2512];
	fma.rn.f64 	%fd3732, %fd5728, %fd3730, %fd3729;
	ld.shared.v2.f64 	{%fd3733, %fd3734}, [Bs+2672];
	fma.rn.f64 	%fd3735, %fd5727, %fd3733, %fd3732;
	ld.shared.v2.f64 	{%fd3736, %fd3737}, [Bs+2832];
	fma.rn.f64 	%fd3738, %fd5726, %fd3736, %fd3735;
	ld.shared.v2.f64 	{%fd3739, %fd3740}, [Bs+2992];
	fma.rn.f64 	%fd3741, %fd5725, %fd3739, %fd3738;
	ld.shared.v2.f64 	{%fd3742, %fd3743}, [Bs+3152];
	fma.rn.f64 	%fd3744, %fd5724, %fd3742, %fd3741;
	st.shared.f64 	[%r185+112], %fd3744;
	fma.rn.f64 	%fd3745, %fd5743, %fd3686, 0d0000000000000000;
	fma.rn.f64 	%fd3746, %fd5742, %fd3689, %fd3745;
	fma.rn.f64 	%fd3747, %fd5741, %fd3692, %fd3746;
	fma.rn.f64 	%fd3748, %fd5740, %fd3695, %fd3747;
	fma.rn.f64 	%fd3749, %fd5739, %fd3698, %fd3748;
	fma.rn.f64 	%fd3750, %fd5738, %fd3701, %fd3749;
	fma.rn.f64 	%fd3751, %fd5737, %fd3704, %fd3750;
	fma.rn.f64 	%fd3752, %fd5736, %fd3707, %fd3751;
	fma.rn.f64 	%fd3753, %fd5735, %fd3710, %fd3752;
	fma.rn.f64 	%fd3754, %fd5734, %fd3713, %fd3753;
	fma.rn.f64 	%fd3755, %fd5733, %fd3716, %fd3754;
	fma.rn.f64 	%fd3756, %fd5732, %fd3719, %fd3755;
	fma.rn.f64 	%fd3757, %fd5731, %fd3722, %fd3756;
	fma.rn.f64 	%fd3758, %fd5730, %fd3725, %fd3757;
	fma.rn.f64 	%fd3759, %fd5729, %fd3728, %fd3758;
	fma.rn.f64 	%fd3760, %fd5728, %fd3731, %fd3759;
	fma.rn.f64 	%fd3761, %fd5727, %fd3734, %fd3760;
	fma.rn.f64 	%fd3762, %fd5726, %fd3737, %fd3761;
	fma.rn.f64 	%fd3763, %fd5725, %fd3740, %fd3762;
	fma.rn.f64 	%fd3764, %fd5724, %fd3743, %fd3763;
	st.shared.f64 	[%r185+120], %fd3764;
	ld.shared.v2.f64 	{%fd3765, %fd3766}, [Bs+128];
	fma.rn.f64 	%fd3767, %fd5743, %fd3765, 0d0000000000000000;
	ld.shared.v2.f64 	{%fd3768, %fd3769}, [Bs+288];
	fma.rn.f64 	%fd3770, %fd5742, %fd3768, %fd3767;
	ld.shared.v2.f64 	{%fd3771, %fd3772}, [Bs+448];
	fma.rn.f64 	%fd3773, %fd5741, %fd3771, %fd3770;
	ld.shared.v2.f64 	{%fd3774, %fd3775}, [Bs+608];
	fma.rn.f64 	%fd3776, %fd5740, %fd3774, %fd3773;
	ld.shared.v2.f64 	{%fd3777, %fd3778}, [Bs+768];
	fma.rn.f64 	%fd3779, %fd5739, %fd3777, %fd3776;
	ld.shared.v2.f64 	{%fd3780, %fd3781}, [Bs+928];
	fma.rn.f64 	%fd3782, %fd5738, %fd3780, %fd3779;
	ld.shared.v2.f64 	{%fd3783, %fd3784}, [Bs+1088];
	fma.rn.f64 	%fd3785, %fd5737, %fd3783, %fd3782;
	ld.shared.v2.f64 	{%fd3786, %fd3787}, [Bs+1248];
	fma.rn.f64 	%fd3788, %fd5736, %fd3786, %fd3785;
	ld.shared.v2.f64 	{%fd3789, %fd3790}, [Bs+1408];
	fma.rn.f64 	%fd3791, %fd5735, %fd3789, %fd3788;
	ld.shared.v2.f64 	{%fd3792, %fd3793}, [Bs+1568];
	fma.rn.f64 	%fd3794, %fd5734, %fd3792, %fd3791;
	ld.shared.v2.f64 	{%fd3795, %fd3796}, [Bs+1728];
	fma.rn.f64 	%fd3797, %fd5733, %fd3795, %fd3794;
	ld.shared.v2.f64 	{%fd3798, %fd3799}, [Bs+1888];
	fma.rn.f64 	%fd3800, %fd5732, %fd3798, %fd3797;
	ld.shared.v2.f64 	{%fd3801, %fd3802}, [Bs+2048];
	fma.rn.f64 	%fd3803, %fd5731, %fd3801, %fd3800;
	ld.shared.v2.f64 	{%fd3804, %fd3805}, [Bs+2208];
	fma.rn.f64 	%fd3806, %fd5730, %fd3804, %fd3803;
	ld.shared.v2.f64 	{%fd3807, %fd3808}, [Bs+2368];
	fma.rn.f64 	%fd3809, %fd5729, %fd3807, %fd3806;
	ld.shared.v2.f64 	{%fd3810, %fd3811}, [Bs+2528];
	fma.rn.f64 	%fd3812, %fd5728, %fd3810, %fd3809;
	ld.shared.v2.f64 	{%fd3813, %fd3814}, [Bs+2688];
	fma.rn.f64 	%fd3815, %fd5727, %fd3813, %fd3812;
	ld.shared.v2.f64 	{%fd3816, %fd3817}, [Bs+2848];
	fma.rn.f64 	%fd3818, %fd5726, %fd3816, %fd3815;
	ld.shared.v2.f64 	{%fd3819, %fd3820}, [Bs+3008];
	fma.rn.f64 	%fd3821, %fd5725, %fd3819, %fd3818;
	ld.shared.v2.f64 	{%fd3822, %fd3823}, [Bs+3168];
	fma.rn.f64 	%fd3824, %fd5724, %fd3822, %fd3821;
	st.shared.f64 	[%r185+128], %fd3824;
	fma.rn.f64 	%fd3825, %fd5743, %fd3766, 0d0000000000000000;
	fma.rn.f64 	%fd3826, %fd5742, %fd3769, %fd3825;
	fma.rn.f64 	%fd3827, %fd5741, %fd3772, %fd3826;
	fma.rn.f64 	%fd3828, %fd5740, %fd3775, %fd3827;
	fma.rn.f64 	%fd3829, %fd5739, %fd3778, %fd3828;
	fma.rn.f64 	%fd3830, %fd5738, %fd3781, %fd3829;
	fma.rn.f64 	%fd3831, %fd5737, %fd3784, %fd3830;
	fma.rn.f64 	%fd3832, %fd5736, %fd3787, %fd3831;
	fma.rn.f64 	%fd3833, %fd5735, %fd3790, %fd3832;
	fma.rn.f64 	%fd3834, %fd5734, %fd3793, %fd3833;
	fma.rn.f64 	%fd3835, %fd5733, %fd3796, %fd3834;
	fma.rn.f64 	%fd3836, %fd5732, %fd3799, %fd3835;
	fma.rn.f64 	%fd3837, %fd5731, %fd3802, %fd3836;
	fma.rn.f64 	%fd3838, %fd5730, %fd3805, %fd3837;
	fma.rn.f64 	%fd3839, %fd5729, %fd3808, %fd3838;
	fma.rn.f64 	%fd3840, %fd5728, %fd3811, %fd3839;
	fma.rn.f64 	%fd3841, %fd5727, %fd3814, %fd3840;
	fma.rn.f64 	%fd3842, %fd5726, %fd3817, %fd3841;
	fma.rn.f64 	%fd3843, %fd5725, %fd3820, %fd3842;
	fma.rn.f64 	%fd3844, %fd5724, %fd3823, %fd3843;
	st.shared.f64 	[%r185+136], %fd3844;
	ld.shared.v2.f64 	{%fd3845, %fd3846}, [Bs+144];
	fma.rn.f64 	%fd3847, %fd5743, %fd3845, 0d0000000000000000;
	ld.shared.v2.f64 	{%fd3848, %fd3849}, [Bs+304];
	fma.rn.f64 	%fd3850, %fd5742, %fd3848, %fd3847;
	ld.shared.v2.f64 	{%fd3851, %fd3852}, [Bs+464];
	fma.rn.f64 	%fd3853, %fd5741, %fd3851, %fd3850;
	ld.shared.v2.f64 	{%fd3854, %fd3855}, [Bs+624];
	fma.rn.f64 	%fd3856, %fd5740, %fd3854, %fd3853;
	ld.shared.v2.f64 	{%fd3857, %fd3858}, [Bs+784];
	fma.rn.f64 	%fd3859, %fd5739, %fd3857, %fd3856;
	ld.shared.v2.f64 	{%fd3860, %fd3861}, [Bs+944];
	fma.rn.f64 	%fd3862, %fd5738, %fd3860, %fd3859;
	ld.shared.v2.f64 	{%fd3863, %fd3864}, [Bs+1104];
	fma.rn.f64 	%fd3865, %fd5737, %fd3863, %fd3862;
	ld.shared.v2.f64 	{%fd3866, %fd3867}, [Bs+1264];
	fma.rn.f64 	%fd3868, %fd5736, %fd3866, %fd3865;
	ld.shared.v2.f64 	{%fd3869, %fd3870}, [Bs+1424];
	fma.rn.f64 	%fd3871, %fd5735, %fd3869, %fd3868;
	ld.shared.v2.f64 	{%fd3872, %fd3873}, [Bs+1584];
	fma.rn.f64 	%fd3874, %fd5734, %fd3872, %fd3871;
	ld.shared.v2.f64 	{%fd3875, %fd3876}, [Bs+1744];
	fma.rn.f64 	%fd3877, %fd5733, %fd3875, %fd3874;
	ld.shared.v2.f64 	{%fd3878, %fd3879}, [Bs+1904];
	fma.rn.f64 	%fd3880, %fd5732, %fd3878, %fd3877;
	ld.shared.v2.f64 	{%fd3881, %fd3882}, [Bs+2064];
	fma.rn.f64 	%fd3883, %fd5731, %fd3881, %fd3880;
	ld.shared.v2.f64 	{%fd3884, %fd3885}, [Bs+2224];
	fma.rn.f64 	%fd3886, %fd5730, %fd3884, %fd3883;
	ld.shared.v2.f64 	{%fd3887, %fd3888}, [Bs+2384];
	fma.rn.f64 	%fd3889, %fd5729, %fd3887, %fd3886;
	ld.shared.v2.f64 	{%fd3890, %fd3891}, [Bs+2544];
	fma.rn.f64 	%fd3892, %fd5728, %fd3890, %fd3889;
	ld.shared.v2.f64 	{%fd3893, %fd3894}, [Bs+2704];
	fma.rn.f64 	%fd3895, %fd5727, %fd3893, %fd3892;
	ld.shared.v2.f64 	{%fd3896, %fd3897}, [Bs+2864];
	fma.rn.f64 	%fd3898, %fd5726, %fd3896, %fd3895;
	ld.shared.v2.f64 	{%fd3899, %fd3900}, [Bs+3024];
	fma.rn.f64 	%fd3901, %fd5725, %fd3899, %fd3898;
	ld.shared.v2.f64 	{%fd3902, %fd3903}, [Bs+3184];
	fma.rn.f64 	%fd3904, %fd5724, %fd3902, %fd3901;
	st.shared.f64 	[%r185+144], %fd3904;
	fma.rn.f64 	%fd3905, %fd5743, %fd3846, 0d0000000000000000;
	fma.rn.f64 	%fd3906, %fd5742, %fd3849, %fd3905;
	fma.rn.f64 	%fd3907, %fd5741, %fd3852, %fd3906;
	fma.rn.f64 	%fd3908, %fd5740, %fd3855, %fd3907;
	fma.rn.f64 	%fd3909, %fd5739, %fd3858, %fd3908;
	fma.rn.f64 	%fd3910, %fd5738, %fd3861, %fd3909;
	fma.rn.f64 	%fd3911, %fd5737, %fd3864, %fd3910;
	fma.rn.f64 	%fd3912, %fd5736, %fd3867, %fd3911;
	fma.rn.f64 	%fd3913, %fd5735, %fd3870, %fd3912;
	fma.rn.f64 	%fd3914, %fd5734, %fd3873, %fd3913;
	fma.rn.f64 	%fd3915, %fd5733, %fd3876, %fd3914;
	fma.rn.f64 	%fd3916, %fd5732, %fd3879, %fd3915;
	fma.rn.f64 	%fd3917, %fd5731, %fd3882, %fd3916;
	fma.rn.f64 	%fd3918, %fd5730, %fd3885, %fd3917;
	fma.rn.f64 	%fd3919, %fd5729, %fd3888, %fd3918;
	fma.rn.f64 	%fd3920, %fd5728, %fd3891, %fd3919;
	fma.rn.f64 	%fd3921, %fd5727, %fd3894, %fd3920;
	fma.rn.f64 	%fd3922, %fd5726, %fd3897, %fd3921;
	fma.rn.f64 	%fd3923, %fd5725, %fd3900, %fd3922;
	fma.rn.f64 	%fd3924, %fd5724, %fd3903, %fd3923;
	st.shared.f64 	[%r185+152], %fd3924;
$L__BB41_102:
	mov.u32 	%r30, %tid.x;
	mul.lo.s32 	%r186, %r30, 152;
	mov.u32 	%r187, _ZZ21cu_mtxmq_integral_204PKdiS0_iPdiiddS0_PKaS0_S1_iPKlS0_E2Cs;
	mad.lo.s32 	%r188, %r30, 160, %r187;
	mul.lo.s32 	%r189, %r30, -152;
	add.s32 	%r190, %r188, %r189;
	add.s32 	%r191, %r190, %r186;
	add.s32 	%r192, %r191, %r189;
	add.s32 	%r193, %r192, %r186;
	add.s32 	%r194, %r193, %r189;
	add.s32 	%r195, %r194, %r186;
	add.s32 	%r31, %r195, %r189;
	mov.u32 	%r32, %ctaid.x;
	setp.gt.u32 	%p60, %r32, 1;
	bar.sync 	0;
	@%p60 bra 	$L__BB41_104;
	ld.param.u64 	%rd140, [_Z21cu_mtxmq_integral_204PKdiS0_iPdiiddS0_PKaS0_S1_iPKlS0__param_4];
	ld.shared.f64 	%fd3941, [%r31];
	cvta.to.global.u64 	%rd93, %rd140;
	mad.lo.s32 	%r198, %r32, 136, %r30;
	mad.lo.s32 	%r199, %r32, 2584, %r198;
	mul.wide.u32 	%rd94, %r199, 8;
	add.s64 	%rd95, %rd93, %rd94;
	st.global.f64 	[%rd95], %fd3941;
	ld.shared.f64 	%fd3942, [%r31+1280];
	st.global.f64 	[%rd95+1280], %fd3942;
	ld.shared.f64 	%fd3943, [%r31+2560];
	st.global.f64 	[%rd95+2560], %fd3943;
	ld.shared.f64 	%fd3944, [%r31+3840];
	st.global.f64 	[%rd95+3840], %fd3944;
	ld.shared.f64 	%fd3945, [%r31+5120];
	st.global.f64 	[%rd95+5120], %fd3945;
	ld.shared.f64 	%fd3946, [%r31+6400];
	st.global.f64 	[%rd95+6400], %fd3946;
	ld.shared.f64 	%fd3947, [%r31+7680];
	st.global.f64 	[%rd95+7680], %fd3947;
	ld.shared.f64 	%fd3948, [%r31+8960];
	st.global.f64 	[%rd95+8960], %fd3948;
	ld.shared.f64 	%fd3949, [%r31+10240];
	st.global.f64 	[%rd95+10240], %fd3949;
	ld.shared.f64 	%fd3950, [%r31+11520];
	st.global.f64 	[%rd95+11520], %fd3950;
	ld.shared.f64 	%fd3951, [%r31+12800];
	st.global.f64 	[%rd95+12800], %fd3951;
	ld.shared.f64 	%fd3952, [%r31+14080];
	st.global.f64 	[%rd95+14080], %fd3952;
	ld.shared.f64 	%fd3953, [%r31+15360];
	st.global.f64 	[%rd95+15360], %fd3953;
	ld.shared.f64 	%fd3954, [%r31+16640];
	st.global.f64 	[%rd95+16640], %fd3954;
	ld.shared.f64 	%fd3955, [%r31+17920];
	st.global.f64 	[%rd95+17920], %fd3955;
	ld.shared.f64 	%fd3956, [%r31+19200];
	st.global.f64 	[%rd95+19200], %fd3956;
	ld.shared.f64 	%fd3957, [%r31+20480];
	st.global.f64 	[%rd95+20480], %fd3957;
	bra.uni 	$L__BB41_105;
$L__BB41_104:
	ld.param.u64 	%rd139, [_Z21cu_mtxmq_integral_204PKdiS0_iPdiiddS0_PKaS0_S1_iPKlS0__param_4];
	ld.shared.f64 	%fd3925, [%r31];
	cvta.to.global.u64 	%rd90, %rd139;
	mad.lo.s32 	%r196, %r32, 136, %r30;
	mad.lo.s32 	%r197, %r32, 2584, %r196;
	mul.wide.s32 	%rd91, %r197, 8;
	add.s64 	%rd92, %rd90, %rd91;
	st.global.f64 	[%rd92], %fd3925;
	ld.shared.f64 	%fd3926, [%r31+1280];
	st.global.f64 	[%rd92+1280], %fd3926;
	ld.shared.f64 	%fd3927, [%r31+2560];
	st.global.f64 	[%rd92+2560], %fd3927;
	ld.shared.f64 	%fd3928, [%r31+3840];
	st.global.f64 	[%rd92+3840], %fd3928;
	ld.shared.f64 	%fd3929, [%r31+5120];
	st.global.f64 	[%rd92+5120], %fd3929;
	ld.shared.f64 	%fd3930, [%r31+6400];
	st.global.f64 	[%rd92+6400], %fd3930;
	ld.shared.f64 	%fd3931, [%r31+7680];
	st.global.f64 	[%rd92+7680], %fd3931;
	ld.shared.f64 	%fd3932, [%r31+8960];
	st.global.f64 	[%rd92+8960], %fd3932;
	ld.shared.f64 	%fd3933, [%r31+10240];
	st.global.f64 	[%rd92+10240], %fd3933;
	ld.shared.f64 	%fd3934, [%r31+11520];
	st.global.f64 	[%rd92+11520], %fd3934;
	ld.shared.f64 	%fd3935, [%r31+12800];
	st.global.f64 	[%rd92+12800], %fd3935;
	ld.shared.f64 	%fd3936, [%r31+14080];
	st.global.f64 	[%rd92+14080], %fd3936;
	ld.shared.f64 	%fd3937, [%r31+15360];
	st.global.f64 	[%rd92+15360], %fd3937;
	ld.shared.f64 	%fd3938, [%r31+16640];
	st.global.f64 	[%rd92+16640], %fd3938;
	ld.shared.f64 	%fd3939, [%r31+17920];
	st.global.f64 	[%rd92+17920], %fd3939;
	ld.shared.f64 	%fd3940, [%r31+19200];
	st.global.f64 	[%rd92+19200], %fd3940;
$L__BB41_105:
	bar.sync 	0;
	bra.uni 	$L__BB41_114;
$L__BB41_106:
	setp.ge.u32 	%p61, %r25, %r28;
	@%p61 bra 	$L__BB41_108;
	ld.global.f64 	%fd5743, [%rd15];
	ld.global.f64 	%fd5742, [%rd15+3200];
	ld.global.f64 	%fd5741, [%rd15+6400];
	ld.global.f64 	%fd5740, [%rd15+9600];
	ld.global.f64 	%fd5739, [%rd15+12800];
	ld.global.f64 	%fd5738, [%rd15+16000];
	ld.global.f64 	%fd5737, [%rd15+19200];
	ld.global.f64 	%fd5736, [%rd15+22400];
	ld.global.f64 	%fd5735, [%rd15+25600];
	ld.global.f64 	%fd5734, [%rd15+28800];
	ld.global.f64 	%fd5733, [%rd15+32000];
	ld.global.f64 	%fd5732, [%rd15+35200];
	ld.global.f64 	%fd5731, [%rd15+38400];
	ld.global.f64 	%fd5730, [%rd15+41600];
	ld.global.f64 	%fd5729, [%rd15+44800];
	ld.global.f64 	%fd5728, [%rd15+48000];
	ld.global.f64 	%fd5727, [%rd15+51200];
	ld.global.f64 	%fd5726, [%rd15+54400];
	ld.global.f64 	%fd5725, [%rd15+57600];
	ld.global.f64 	%fd5724, [%rd15+60800];
$L__BB41_108:
	mad.lo.s32 	%r200, %r25, 152, %r26;
	mad.lo.s32 	%r33, %r25, -152, %r200;
	bar.sync 	0;
	@%p61 bra 	$L__BB41_110;
	mad.lo.s32 	%r201, %r25, 152, %r33;
	st.shared.f64 	[%r201], %fd5743;
	st.shared.f64 	[%r201+8], %fd5742;
	st.shared.f64 	[%r201+16], %fd5741;
	st.shared.f64 	[%r201+24], %fd5740;
	st.shared.f64 	[%r201+32], %fd5739;
	st.shared.f64 	[%r201+40], %fd5738;
	st.shared.f64 	[%r201+48], %fd5737;
	st.shared.f64 	[%r201+56], %fd5736;
	st.shared.f64 	[%r201+64], %fd5735;
	st.shared.f64 	[%r201+72], %fd5734;
	st.shared.f64 	[%r201+80], %fd5733;
	st.shared.f64 	[%r201+88], %fd5732;
	st.shared.f64 	[%r201+96], %fd5731;
	st.shared.f64 	[%r201+104], %fd5730;
	st.shared.f64 	[%r201+112], %fd5729;
	st.shared.f64 	[%r201+120], %fd5728;
	st.shared.f64 	[%r201+128], %fd5727;
	st.shared.f64 	[%r201+136], %fd5726;
	st.shared.f64 	[%r201+144], %fd5725;
	st.shared.f64 	[%r201+152], %fd5724;
$L__BB41_110:
	mad.lo.s32 	%r202, %r25, 152, %r33;
	mad.lo.s32 	%r34, %r25, -152, %r202;
	setp.gt.u32 	%p63, %r24, 1;
	bar.sync 	0;
	@%p63 bra 	$L__BB41_112;
	ld.shared.f64 	%fd3974, [%r34];
	st.global.f64 	[%rd14], %fd3974;
	ld.shared.f64 	%fd3975, [%r34+1280];
	st.global.f64 	[%rd14+1280], %fd3975;
	ld.shared.f64 	%fd3976, [%r34+2560];
	st.global.f64 	[%rd14+2560], %fd3976;
	ld.shared.f64 	%fd3977, [%r34+3840];
	st.global.f64 	[%rd14+3840], %fd3977;
	ld.shared.f64 	%fd3978, [%r34+5120];
	st.global.f64 	[%rd14+5120], %fd3978;
	ld.shared.f64 	%fd3979, [%r34+6400];
	st.global.f64 	[%rd14+6400], %fd3979;
	ld.shared.f64 	%fd3980, [%r34+7680];
	st.global.f64 	[%rd14+7680], %fd3980;
	ld.shared.f64 	%fd3981, [%r34+8960];
	st.global.f64 	[%rd14+8960], %fd3981;
	ld.shared.f64 	%fd3982, [%r34+10240];
	st.global.f64 	[%rd14+10240], %fd3982;
	ld.shared.f64 	%fd3983, [%r34+11520];
	st.global.f64 	[%rd14+11520], %fd3983;
	ld.shared.f64 	%fd3984, [%r34+12800];
	st.global.f64 	[%rd14+12800], %fd3984;
	ld.shared.f64 	%fd3985, [%r34+14080];
	st.global.f64 	[%rd14+14080], %fd3985;
	ld.shared.f64 	%fd3986, [%r34+15360];
	st.global.f64 	[%rd14+15360], %fd3986;
	ld.shared.f64 	%fd3987, [%r34+16640];
	st.global.f64 	[%rd14+16640], %fd3987;
	ld.shared.f64 	%fd3988, [%r34+17920];
	st.global.f64 	[%rd14+17920], %fd3988;
	ld.shared.f64 	%fd3989, [%r34+19200];
	st.global.f64 	[%rd14+19200], %fd3989;
	ld.shared.f64 	%fd3990, [%r34+20480];
	st.global.f64 	[%rd14+20480], %fd3990;
	bra.uni 	$L__BB41_113;
$L__BB41_112:
	ld.shared.f64 	%fd3958, [%r34];
	st.global.f64 	[%rd13], %fd3958;
	ld.shared.f64 	%fd3959, [%r34+1280];
	st.global.f64 	[%rd13+1280], %fd3959;
	ld.shared.f64 	%fd3960, [%r34+2560];
	st.global.f64 	[%rd13+2560], %fd3960;
	ld.shared.f64 	%fd3961, [%r34+3840];
	st.global.f64 	[%rd13+3840], %fd3961;
	ld.shared.f64 	%fd3962, [%r34+5120];
	st.global.f64 	[%rd13+5120], %fd3962;
	ld.shared.f64 	%fd3963, [%r34+6400];
	st.global.f64 	[%rd13+6400], %fd3963;
	ld.shared.f64 	%fd3964, [%r34+7680];
	st.global.f64 	[%rd13+7680], %fd3964;
	ld.shared.f64 	%fd3965, [%r34+8960];
	st.global.f64 	[%rd13+8960], %fd3965;
	ld.shared.f64 	%fd3966, [%r34+10240];
	st.global.f64 	[%rd13+10240], %fd3966;
	ld.shared.f64 	%fd3967, [%r34+11520];
	st.global.f64 	[%rd13+11520], %fd3967;
	ld.shared.f64 	%fd3968, [%r34+12800];
	st.global.f64 	[%rd13+12800], %fd3968;
	ld.shared.f64 	%fd3969, [%r34+14080];
	st.global.f64 	[%rd13+14080], %fd3969;
	ld.shared.f64 	%fd3970, [%r34+15360];
	st.global.f64 	[%rd13+15360], %fd3970;
	ld.shared.f64 	%fd3971, [%r34+16640];
	st.global.f64 	[%rd13+16640], %fd3971;
	ld.shared.f64 	%fd3972, [%r34+17920];
	st.global.f64 	[%rd13+17920], %fd3972;
	ld.shared.f64 	%fd3973, [%r34+19200];
	st.global.f64 	[%rd13+19200], %fd3973;
$L__BB41_113:
	bar.sync 	0;
$L__BB41_114:
	mov.u32 	%r35, %tid.x;
	setp.ne.s32 	%p64, %r35, 0;
	bar.sync 	0;
	@%p64 bra 	$L__BB41_117;
	ld.param.u32 	%r300, [_Z21cu_mtxmq_integral_204PKdiS0_iPdiiddS0_PKaS0_S1_iPKlS0__param_6];
	mul.wide.s32 	%rd96, %r300, 4;
	mov.u64 	%rd97, count;
	add.s64 	%rd17, %rd97, %rd96;
	atom.global.add.u32 	%r203, [%rd17], 1;
$L__BB41_116:
	ld.volatile.global.u32 	%r204, [%rd17];
	setp.lt.s32 	%p65, %r204, 3;
	@%p65 bra 	$L__BB41_116;
$L__BB41_117:
	ld.param.u64 	%rd141, [_Z21cu_mtxmq_integral_204PKdiS0_iPdiiddS0_PKaS0_S1_iPKlS0__param_4];
	mov.u32 	%r37, %ctaid.x;
	mov.u32 	%r205, %nctaid.x;
	add.s32 	%r206, %r205, -1;
	setp.eq.s32 	%p66, %r37, %r206;
	selp.b32 	%r36, 128, 136, %p66;
	cvta.to.global.u64 	%rd98, %rd141;
	mad.lo.s32 	%r207, %r37, 136, %r35;
	mul.wide.s32 	%rd99, %r207, 8;
	add.s64 	%rd18, %rd98, %rd99;
	bar.sync 	0;
	mov.u32 	%r208, _ZZ21cu_mtxmq_integral_204PKdiS0_iPdiiddS0_PKaS0_S1_iPKlS0_E5doitS;
	add.s32 	%r209, %r208, %r306;
	ld.shared.u8 	%rs5, [%r209];
	and.b16  	%rs6, %rs5, 2;
	setp.eq.s16 	%p67, %rs6, 0;
	@%p67 bra 	$L__BB41_132;
	ld.param.u64 	%rd148, [_Z21cu_mtxmq_integral_204PKdiS0_iPdiiddS0_PKaS0_S1_iPKlS0__param_9];
	shl.b32 	%r210, %r35, 3;
	mov.u32 	%r211, Bs;
	add.s32 	%r38, %r211, %r210;
	cvta.to.global.u64 	%rd100, %rd148;
	mad.lo.s32 	%r212, %r306, 1200, %r35;
	mul.wide.u32 	%rd101, %r212, 8;
	add.s64 	%rd19, %rd100, %rd101;
	setp.gt.u32 	%p68, %r35, 399;
	@%p68 bra 	$L__BB41_120;
	ld.global.f64 	%fd3991, [%rd19+3200];
	st.shared.f64 	[%r38], %fd3991;
$L__BB41_120:
	setp.gt.u32 	%p69, %r35, 239;
	@%p69 bra 	$L__BB41_122;
	ld.global.f64 	%fd3992, [%rd19+4480];
	st.shared.f64 	[%r38+1280], %fd3992;
$L__BB41_122:
	setp.gt.u32 	%p70, %r35, 79;
	@%p70 bra 	$L__BB41_124;
	ld.global.f64 	%fd3993, [%rd19+5760];
	st.shared.f64 	[%r38+2560], %fd3993;
$L__BB41_124:
	setp.ge.u32 	%p71, %r35, %r36;
	bar.sync 	0;
	@%p71 bra 	$L__BB41_126;
	ld.global.f64 	%fd5743, [%rd18];
	ld.global.f64 	%fd5742, [%rd18+3200];
	ld.global.f64 	%fd5741, [%rd18+6400];
	ld.global.f64 	%fd5740, [%rd18+9600];
	ld.global.f64 	%fd5739, [%rd18+12800];
	ld.global.f64 	%fd5738, [%rd18+16000];
	ld.global.f64 	%fd5737, [%rd18+19200];
	ld.global.f64 	%fd5736, [%rd18+22400];
	ld.global.f64 	%fd5735, [%rd18+25600];
	ld.global.f64 	%fd5734, [%rd18+28800];
	ld.global.f64 	%fd5733, [%rd18+32000];
	ld.global.f64 	%fd5732, [%rd18+35200];
	ld.global.f64 	%fd5731, [%rd18+38400];
	ld.global.f64 	%fd5730, [%rd18+41600];
	ld.global.f64 	%fd5729, [%rd18+44800];
	ld.global.f64 	%fd5728, [%rd18+48000];
	ld.global.f64 	%fd5727, [%rd18+51200];
	ld.global.f64 	%fd5726, [%rd18+54400];
	ld.global.f64 	%fd5725, [%rd18+57600];
	ld.global.f64 	%fd5724, [%rd18+60800];
$L__BB41_126:
	bar.sync 	0;
	@%p71 bra 	$L__BB41_128;
	ld.shared.v2.f64 	{%fd3994, %fd3995}, [Bs];
	fma.rn.f64 	%fd3996, %fd5743, %fd3994, 0d0000000000000000;
	ld.shared.v2.f64 	{%fd3997, %fd3998}, [Bs+160];
	fma.rn.f64 	%fd3999, %fd5742, %fd3997, %fd3996;
	ld.shared.v2.f64 	{%fd4000, %fd4001}, [Bs+320];
	fma.rn.f64 	%fd4002, %fd5741, %fd4000, %fd3999;
	ld.shared.v2.f64 	{%fd4003, %fd4004}, [Bs+480];
	fma.rn.f64 	%fd4005, %fd5740, %fd4003, %fd4002;
	ld.shared.v2.f64 	{%fd4006, %fd4007}, [Bs+640];
	fma.rn.f64 	%fd4008, %fd5739, %fd4006, %fd4005;
	ld.shared.v2.f64 	{%fd4009, %fd4010}, [Bs+800];
	fma.rn.f64 	%fd4011, %fd5738, %fd4009, %fd4008;
	ld.shared.v2.f64 	{%fd4012, %fd4013}, [Bs+960];
	fma.rn.f64 	%fd4014, %fd5737, %fd4012, %fd4011;
	ld.shared.v2.f64 	{%fd4015, %fd4016}, [Bs+1120];
	fma.rn.f64 	%fd4017, %fd5736, %fd4015, %fd4014;
	ld.shared.v2.f64 	{%fd4018, %fd4019}, [Bs+1280];
	fma.rn.f64 	%fd4020, %fd5735, %fd4018, %fd4017;
	ld.shared.v2.f64 	{%fd4021, %fd4022}, [Bs+1440];
	fma.rn.f64 	%fd4023, %fd5734, %fd4021, %fd4020;
	ld.shared.v2.f64 	{%fd4024, %fd4025}, [Bs+1600];
	fma.rn.f64 	%fd4026, %fd5733, %fd4024, %fd4023;
	ld.shared.v2.f64 	{%fd4027, %fd4028}, [Bs+1760];
	fma.rn.f64 	%fd4029, %fd5732, %fd4027, %fd4026;
	ld.shared.v2.f64 	{%fd4030, %fd4031}, [Bs+1920];
	fma.rn.f64 	%fd4032, %fd5731, %fd4030, %fd4029;
	ld.shared.v2.f64 	{%fd4033, %fd4034}, [Bs+2080];
	fma.rn.f64 	%fd4035, %fd5730, %fd4033, %fd4032;
	ld.shared.v2.f64 	{%fd4036, %fd4037}, [Bs+2240];
	fma.rn.f64 	%fd4038, %fd5729, %fd4036, %fd4035;
	ld.shared.v2.f64 	{%fd4039, %fd4040}, [Bs+2400];
	fma.rn.f64 	%fd4041, %fd5728, %fd4039, %fd4038;
	ld.shared.v2.f64 	{%fd4042, %fd4043}, [Bs+2560];
	fma.rn.f64 	%fd4044, %fd5727, %fd4042, %fd4041;
	ld.shared.v2.f64 	{%fd4045, %fd4046}, [Bs+2720];
	fma.rn.f64 	%fd4047, %fd5726, %fd4045, %fd4044;
	ld.shared.v2.f64 	{%fd4048, %fd4049}, [Bs+2880];
	fma.rn.f64 	%fd4050, %fd5725, %fd4048, %fd4047;
	ld.shared.v2.f64 	{%fd4051, %fd4052}, [Bs+3040];
	fma.rn.f64 	%fd4053, %fd5724, %fd4051, %fd4050;
	mov.u32 	%r213, %tid.x;
	mul.lo.s32 	%r214, %r213, 152;
	mov.u32 	%r215, _ZZ21cu_mtxmq_integral_204PKdiS0_iPdiiddS0_PKaS0_S1_iPKlS0_E2Cs;
	mad.lo.s32 	%r216, %r213, 160, %r215;
	mul.lo.s32 	%r217, %r213, -152;
	add.s32 	%r218, %r216, %r217;
	add.s32 	%r219, %r218, %r214;
	add.s32 	%r220, %r219, %r217;
	add.s32 	%r221, %r220, %r214;
	add.s32 	%r222, %r221, %r217;
	add.s32 	%r223, %r222, %r214;
	add.s32 	%r224, %r223, %r217;
	add.s32 	%r225, %r224, %r214;
	add.s32 	%r226, %r225, %r217;
	add.s32 	%r227, %r226, %r214;
	st.shared.f64 	[%r227], %fd4053;
	fma.rn.f64 	%fd4054, %fd5743, %fd3995, 0d0000000000000000;
	fma.rn.f64 	%fd4055, %fd5742, %fd3998, %fd4054;
	fma.rn.f64 	%fd4056, %fd5741, %fd4001, %fd4055;
	fma.rn.f64 	%fd4057, %fd5740, %fd4004, %fd4056;
	fma.rn.f64 	%fd4058, %fd5739, %fd4007, %fd4057;
	fma.rn.f64 	%fd4059, %fd5738, %fd4010, %fd4058;
	fma.rn.f64 	%fd4060, %fd5737, %fd4013, %fd4059;
	fma.rn.f64 	%fd4061, %fd5736, %fd4016, %fd4060;
	fma.rn.f64 	%fd4062, %fd5735, %fd4019, %fd4061;
	fma.rn.f64 	%fd4063, %fd5734, %fd4022, %fd4062;
	fma.rn.f64 	%fd4064, %fd5733, %fd4025, %fd4063;
	fma.rn.f64 	%fd4065, %fd5732, %fd4028, %fd4064;
	fma.rn.f64 	%fd4066, %fd5731, %fd4031, %fd4065;
	fma.rn.f64 	%fd4067, %fd5730, %fd4034, %fd4066;
	fma.rn.f64 	%fd4068, %fd5729, %fd4037, %fd4067;
	fma.rn.f64 	%fd4069, %fd5728, %fd4040, %fd4068;
	fma.rn.f64 	%fd4070, %fd5727, %fd4043, %fd4069;
	fma.rn.f64 	%fd4071, %fd5726, %fd4046, %fd4070;
	fma.rn.f64 	%fd4072, %fd5725, %fd4049, %fd4071;
	fma.rn.f64 	%fd4073, %fd5724, %fd4052, %fd4072;
	st.shared.f64 	[%r227+8], %fd4073;
	ld.shared.v2.f64 	{%fd4074, %fd4075}, [Bs+16];
	fma.rn.f64 	%fd4076, %fd5743, %fd4074, 0d0000000000000000;
	ld.shared.v2.f64 	{%fd4077, %fd4078}, [Bs+176];
	fma.rn.f64 	%fd4079, %fd5742, %fd4077, %fd4076;
	ld.shared.v2.f64 	{%fd4080, %fd4081}, [Bs+336];
	fma.rn.f64 	%fd4082, %fd5741, %fd4080, %fd4079;
	ld.shared.v2.f64 	{%fd4083, %fd4084}, [Bs+496];
	fma.rn.f64 	%fd4085, %fd5740, %fd4083, %fd4082;
	ld.shared.v2.f64 	{%fd4086, %fd4087}, [Bs+656];
	fma.rn.f64 	%fd4088, %fd5739, %fd4086, %fd4085;
	ld.shared.v2.f64 	{%fd4089, %fd4090}, [Bs+816];
	fma.rn.f64 	%fd4091, %fd5738, %fd4089, %fd4088;
	ld.shared.v2.f64 	{%fd4092, %fd4093}, [Bs+976];
	fma.rn.f64 	%fd4094, %fd5737, %fd4092, %fd4091;
	ld.shared.v2.f64 	{%fd4095, %fd4096}, [Bs+1136];
	fma.rn.f64 	%fd4097, %fd5736, %fd4095, %fd4094;
	ld.shared.v2.f64 	{%fd4098, %fd4099}, [Bs+1296];
	fma.rn.f64 	%fd4100, %fd5735, %fd4098, %fd4097;
	ld.shared.v2.f64 	{%fd4101, %fd4102}, [Bs+1456];
	fma.rn.f64 	%fd4103, %fd5734, %fd4101, %fd4100;
	ld.shared.v2.f64 	{%fd4104, %fd4105}, [Bs+1616];
	fma.rn.f64 	%fd4106, %fd5733, %fd4104, %fd4103;
	ld.shared.v2.f64 	{%fd4107, %fd4108}, [Bs+1776];
	fma.rn.f64 	%fd4109, %fd5732, %fd4107, %fd4106;
	ld.shared.v2.f64 	{%fd4110, %fd4111}, [Bs+1936];
	fma.rn.f64 	%fd4112, %fd5731, %fd4110, %fd4109;
	ld.shared.v2.f64 	{%fd4113, %fd4114}, [Bs+2096];
	fma.rn.f64 	%fd4115, %fd5730, %fd4113, %fd4112;
	ld.shared.v2.f64 	{%fd4116, %fd4117}, [Bs+2256];
	fma.rn.f64 	%fd4118, %fd5729, %fd4116, %fd4115;
	ld.shared.v2.f64 	{%fd4119, %fd4120}, [Bs+2416];
	fma.rn.f64 	%fd4121, %fd5728, %fd4119, %fd4118;
	ld.shared.v2.f64 	{%fd4122, %fd4123}, [Bs+2576];
	fma.rn.f64 	%fd4124, %fd5727, %fd4122, %fd4121;
	ld.shared.v2.f64 	{%fd4125, %fd4126}, [Bs+2736];
	fma.rn.f64 	%fd4127, %fd5726, %fd4125, %fd4124;
	ld.shared.v2.f64 	{%fd4128, %fd4129}, [Bs+2896];
	fma.rn.f64 	%fd4130, %fd5725, %fd4128, %fd4127;
	ld.shared.v2.f64 	{%fd4131, %fd4132}, [Bs+3056];
	fma.rn.f64 	%fd4133, %fd5724, %fd4131, %fd4130;
	st.shared.f64 	[%r227+16], %fd4133;
	fma.rn.f64 	%fd4134, %fd5743, %fd4075, 0d0000000000000000;
	fma.rn.f64 	%fd4135, %fd5742, %fd4078, %fd4134;
	fma.rn.f64 	%fd4136, %fd5741, %fd4081, %fd4135;
	fma.rn.f64 	%fd4137, %fd5740, %fd4084, %fd4136;
	fma.rn.f64 	%fd4138, %fd5739, %fd4087, %fd4137;
	fma.rn.f64 	%fd4139, %fd5738, %fd4090, %fd4138;
	fma.rn.f64 	%fd4140, %fd5737, %fd4093, %fd4139;
	fma.rn.f64 	%fd4141, %fd5736, %fd4096, %fd4140;
	fma.rn.f64 	%fd4142, %fd5735, %fd4099, %fd4141;
	fma.rn.f64 	%fd4143, %fd5734, %fd4102, %fd4142;
	fma.rn.f64 	%fd4144, %fd5733, %fd4105, %fd4143;
	fma.rn.f64 	%fd4145, %fd5732, %fd4108, %fd4144;
	fma.rn.f64 	%fd4146, %fd5731, %fd4111, %fd4145;
	fma.rn.f64 	%fd4147, %fd5730, %fd4114, %fd4146;
	fma.rn.f64 	%fd4148, %fd5729, %fd4117, %fd4147;
	fma.rn.f64 	%fd4149, %fd5728, %fd4120, %fd4148;
	fma.rn.f64 	%fd4150, %fd5727, %fd4123, %fd4149;
	fma.rn.f64 	%fd4151, %fd5726, %fd4126, %fd4150;
	fma.rn.f64 	%fd4152, %fd5725, %fd4129, %fd4151;
	fma.rn.f64 	%fd4153, %fd5724, %fd4132, %fd4152;
	st.shared.f64 	[%r227+24], %fd4153;
	ld.shared.v2.f64 	{%fd4154, %fd4155}, [Bs+32];
	fma.rn.f64 	%fd4156, %fd5743, %fd4154, 0d0000000000000000;
	ld.shared.v2.f64 	{%fd4157, %fd4158}, [Bs+192];
	fma.rn.f64 	%fd4159, %fd5742, %fd4157, %fd4156;
	ld.shared.v2.f64 	{%fd4160, %fd4161}, [Bs+352];
	fma.rn.f64 	%fd4162, %fd5741, %fd4160, %fd4159;
	ld.shared.v2.f64 	{%fd4163, %fd4164}, [Bs+512];
	fma.rn.f64 	%fd4165, %fd5740, %fd4163, %fd4162;
	ld.shared.v2.f64 	{%fd4166, %fd4167}, [Bs+672];
	fma.rn.f64 	%fd4168, %fd5739, %fd4166, %fd4165;
	ld.shared.v2.f64 	{%fd4169, %fd4170}, [Bs+832];
	fma.rn.f64 	%fd4171, %fd5738, %fd4169, %fd4168;
	ld.shared.v2.f64 	{%fd4172, %fd4173}, [Bs+992];
	fma.rn.f64 	%fd4174, %fd5737, %fd4172, %fd4171;
	ld.shared.v2.f64 	{%fd4175, %fd4176}, [Bs+1152];
	fma.rn.f64 	%fd4177, %fd5736, %fd4175, %fd4174;
	ld.shared.v2.f64 	{%fd4178, %fd4179}, [Bs+1312];
	fma.rn.f64 	%fd4180, %fd5735, %fd4178, %fd4177;
	ld.shared.v2.f64 	{%fd4181, %fd4182}, [Bs+1472];
	fma.rn.f64 	%fd4183, %fd5734, %fd4181, %fd4180;
	ld.shared.v2.f64 	{%fd4184, %fd4185}, [Bs+1632];
	fma.rn.f64 	%fd4186, %fd5733, %fd4184, %fd4183;
	ld.shared.v2.f64 	{%fd4187, %fd4188}, [Bs+1792];
	fma.rn.f64 	%fd4189, %fd5732, %fd4187, %fd4186;
	ld.shared.v2.f64 	{%fd4190, %fd4191}, [Bs+1952];
	fma.rn.f64 	%fd4192, %fd5731, %fd4190, %fd4189;
	ld.shared.v2.f64 	{%fd4193, %fd4194}, [Bs+2112];
	fma.rn.f64 	%fd4195, %fd5730, %fd4193, %fd4192;
	ld.shared.v2.f64 	{%fd4196, %fd4197}, [Bs+2272];
	fma.rn.f64 	%fd4198, %fd5729, %fd4196, %fd4195;
	ld.shared.v2.f64 	{%fd4199, %fd4200}, [Bs+2432];
	fma.rn.f64 	%fd4201, %fd5728, %fd4199, %fd4198;
	ld.shared.v2.f64 	{%fd4202, %fd4203}, [Bs+2592];
	fma.rn.f64 	%fd4204, %fd5727, %fd4202, %fd4201;
	ld.shared.v2.f64 	{%fd4205, %fd4206}, [Bs+2752];
	fma.rn.f64 	%fd4207, %fd5726, %fd4205, %fd4204;
	ld.shared.v2.f64 	{%fd4208, %fd4209}, [Bs+2912];
	fma.rn.f64 	%fd4210, %fd5725, %fd4208, %fd4207;
	ld.shared.v2.f64 	{%fd4211, %fd4212}, [Bs+3072];
	fma.rn.f64 	%fd4213, %fd5724, %fd4211, %fd4210;
	st.shared.f64 	[%r227+32], %fd4213;
	fma.rn.f64 	%fd4214, %fd5743, %fd4155, 0d0000000000000000;
	fma.rn.f64 	%fd4215, %fd5742, %fd4158, %fd4214;
	fma.rn.f64 	%fd4216, %fd5741, %fd4161, %fd4215;
	fma.rn.f64 	%fd4217, %fd5740, %fd4164, %fd4216;
	fma.rn.f64 	%fd4218, %fd5739, %fd4167, %fd4217;
	fma.rn.f64 	%fd4219, %fd5738, %fd4170, %fd4218;
	fma.rn.f64 	%fd4220, %fd5737, %fd4173, %fd4219;
	fma.rn.f64 	%fd4221, %fd5736, %fd4176, %fd4220;
	fma.rn.f64 	%fd4222, %fd5735, %fd4179, %fd4221;
	fma.rn.f64 	%fd4223, %fd5734, %fd4182, %fd4222;
	fma.rn.f64 	%fd4224, %fd5733, %fd4185, %fd4223;
	fma.rn.f64 	%fd4225, %fd5732, %fd4188, %fd4224;
	fma.rn.f64 	%fd4226, %fd5731, %fd4191, %fd4225;
	fma.rn.f64 	%fd4227, %fd5730, %fd4194, %fd4226;
	fma.rn.f64 	%fd4228, %fd5729, %fd4197, %fd4227;
	fma.rn.f64 	%fd4229, %fd5728, %fd4200, %fd4228;
	fma.rn.f64 	%fd4230, %fd5727, %fd4203, %fd4229;
	fma.rn.f64 	%fd4231, %fd5726, %fd4206, %fd4230;
	fma.rn.f64 	%fd4232, %fd5725, %fd4209, %fd4231;
	fma.rn.f64 	%fd4233, %fd5724, %fd4212, %fd4232;
	st.shared.f64 	[%r227+40], %fd4233;
	ld.shared.v2.f64 	{%fd4234, %fd4235}, [Bs+48];
	fma.rn.f64 	%fd4236, %fd5743, %fd4234, 0d0000000000000000;
	ld.shared.v2.f64 	{%fd4237, %fd4238}, [Bs+208];
	fma.rn.f64 	%fd4239, %fd5742, %fd4237, %fd4236;
	ld.shared.v2.f64 	{%fd4240, %fd4241}, [Bs+368];
	fma.rn.f64 	%fd4242, %fd5741, %fd4240, %fd4239;
	ld.shared.v2.f64 	{%fd4243, %fd4244}, [Bs+528];
	fma.rn.f64 	%fd4245, %fd5740, %fd4243, %fd4242;
	ld.shared.v2.f64 	{%fd4246, %fd4247}, [Bs+688];
	fma.rn.f64 	%fd4248, %fd5739, %fd4246, %fd4245;
	ld.shared.v2.f64 	{%fd4249, %fd4250}, [Bs+848];
	fma.rn.f64 	%fd4251, %fd5738, %fd4249, %fd4248;
	ld.shared.v2.f64 	{%fd4252, %fd4253}, [Bs+1008];
	fma.rn.f64 	%fd4254, %fd5737, %fd4252, %fd4251;
	ld.shared.v2.f64 	{%fd4255, %fd4256}, [Bs+1168];
	fma.rn.f64 	%fd4257, %fd5736, %fd4255, %fd4254;
	ld.shared.v2.f64 	{%fd4258, %fd4259}, [Bs+1328];
	fma.rn.f64 	%fd4260, %fd5735, %fd4258, %fd4257;
	ld.shared.v2.f64 	{%fd4261, %fd4262}, [Bs+1488];
	fma.rn.f64 	%fd4263, %fd5734, %fd4261, %fd4260;
	ld.shared.v2.f64 	{%fd4264, %fd4265}, [Bs+1648];
	fma.rn.f64 	%fd4266, %fd5733, %fd4264, %fd4263;
	ld.shared.v2.f64 	{%fd4267, %fd4268}, [Bs+1808];
	fma.rn.f64 	%fd4269, %fd5732, %fd4267, %fd4266;
	ld.shared.v2.f64 	{%fd4270, %fd4271}, [Bs+1968];
	fma.rn.f64 	%fd4272, %fd5731, %fd4270, %fd4269;
	ld.shared.v2.f64 	{%fd4273, %fd4274}, [Bs+2128];
	fma.rn.f64 	%fd4275, %fd5730, %fd4273, %fd4272;
	ld.shared.v2.f64 	{%fd4276, %fd4277}, [Bs+2288];
	fma.rn.f64 	%fd4278, %fd5729, %fd4276, %fd4275;
	ld.shared.v2.f64 	{%fd4279, %fd4280}, [Bs+2448];
	fma.rn.f64 	%fd4281, %fd5728, %fd4279, %fd4278;
	ld.shared.v2.f64 	{%fd4282, %fd4283}, [Bs+2608];
	fma.rn.f64 	%fd4284, %fd5727, %fd4282, %fd4281;
	ld.shared.v2.f64 	{%fd4285, %fd4286}, [Bs+2768];
	fma.rn.f64 	%fd4287, %fd5726, %fd4285, %fd4284;
	ld.shared.v2.f64 	{%fd4288, %fd4289}, [Bs+2928];
	fma.rn.f64 	%fd4290, %fd5725, %fd4288, %fd4287;
	ld.shared.v2.f64 	{%fd4291, %fd4292}, [Bs+3088];
	fma.rn.f64 	%fd4293, %fd5724, %fd4291, %fd4290;
	st.shared.f64 	[%r227+48], %fd4293;
	fma.rn.f64 	%fd4294, %fd5743, %fd4235, 0d0000000000000000;
	fma.rn.f64 	%fd4295, %fd5742, %fd4238, %fd4294;
	fma.rn.f64 	%fd4296, %fd5741, %fd4241, %fd4295;
	fma.rn.f64 	%fd4297, %fd5740, %fd4244, %fd4296;
	fma.rn.f64 	%fd4298, %fd5739, %fd4247, %fd4297;
	fma.rn.f64 	%fd4299, %fd5738, %fd4250, %fd4298;
	fma.rn.f64 	%fd4300, %fd5737, %fd4253, %fd4299;
	fma.rn.f64 	%fd4301, %fd5736, %fd4256, %fd4300;
	fma.rn.f64 	%fd4302, %fd5735, %fd4259, %fd4301;
	fma.rn.f64 	%fd4303, %fd5734, %fd4262, %fd4302;
	fma.rn.f64 	%fd4304, %fd5733, %fd4265, %fd4303;
	fma.rn.f64 	%fd4305, %fd5732, %fd4268, %fd4304;
	fma.rn.f64 	%fd4306, %fd5731, %fd4271, %fd4305;
	fma.rn.f64 	%fd4307, %fd5730, %fd4274, %fd4306;
	fma.rn.f64 	%fd4308, %fd5729, %fd4277, %fd4307;
	fma.rn.f64 	%fd4309, %fd5728, %fd4280, %fd4308;
	fma.rn.f64 	%fd4310, %fd5727, %fd4283, %fd4309;
	fma.rn.f64 	%fd4311, %fd5726, %fd4286, %fd4310;
	fma.rn.f64 	%fd4312, %fd5725, %fd4289, %fd4311;
	fma.rn.f64 	%fd4313, %fd5724, %fd4292, %fd4312;
	st.shared.f64 	[%r227+56], %fd4313;
	ld.shared.v2.f64 	{%fd4314, %fd4315}, [Bs+64];
	fma.rn.f64 	%fd4316, %fd5743, %fd4314, 0d0000000000000000;
	ld.shared.v2.f64 	{%fd4317, %fd4318}, [Bs+224];
	fma.rn.f64 	%fd4319, %fd5742, %fd4317, %fd4316;
	ld.shared.v2.f64 	{%fd4320, %fd4321}, [Bs+384];
	fma.rn.f64 	%fd4322, %fd5741, %fd4320, %fd4319;
	ld.shared.v2.f64 	{%fd4323, %fd4324}, [Bs+544];
	fma.rn.f64 	%fd4325, %fd5740, %fd4323, %fd4322;
	ld.shared.v2.f64 	{%fd4326, %fd4327}, [Bs+704];
	fma.rn.f64 	%fd4328, %fd5739, %fd4326, %fd4325;
	ld.shared.v2.f64 	{%fd4329, %fd4330}, [Bs+864];
	fma.rn.f64 	%fd4331, %fd5738, %fd4329, %fd4328;
	ld.shared.v2.f64 	{%fd4332, %fd4333}, [Bs+1024];
	fma.rn.f64 	%fd4334, %fd5737, %fd4332, %fd4331;
	ld.shared.v2.f64 	{%fd4335, %fd4336}, [Bs+1184];
	fma.rn.f64 	%fd4337, %fd5736, %fd4335, %fd4334;
	ld.shared.v2.f64 	{%fd4338, %fd4339}, [Bs+1344];
	fma.rn.f64 	%fd4340, %fd5735, %fd4338, %fd4337;
	ld.shared.v2.f64 	{%fd4341, %fd4342}, [Bs+1504];
	fma.rn.f64 	%fd4343, %fd5734, %fd4341, %fd4340;
	ld.shared.v2.f64 	{%fd4344, %fd4345}, [Bs+1664];
	fma.rn.f64 	%fd4346, %fd5733, %fd4344, %fd4343;
	ld.shared.v2.f64 	{%fd4347, %fd4348}, [Bs+1824];
	fma.rn.f64 	%fd4349, %fd5732, %fd4347, %fd4346;
	ld.shared.v2.f64 	{%fd4350, %fd4351}, [Bs+1984];
	fma.rn.f64 	%fd4352, %fd5731, %fd4350, %fd4349;
	ld.shared.v2.f64 	{%fd4353, %fd4354}, [Bs+2144];
	fma.rn.f64 	%fd4355, %fd5730, %fd4353, %fd4352;
	ld.shared.v2.f64 	{%fd4356, %fd4357}, [Bs+2304];
	fma.rn.f64 	%fd4358, %fd5729, %fd4356, %fd4355;
	ld.shared.v2.f64 	{%fd4359, %fd4360}, [Bs+2464];
	fma.rn.f64 	%fd4361, %fd5728, %fd4359, %fd4358;
	ld.shared.v2.f64 	{%fd4362, %fd4363}, [Bs+2624];
	fma.rn.f64 	%fd4364, %fd5727, %fd4362, %fd4361;
	ld.shared.v2.f64 	{%fd4365, %fd4366}, [Bs+2784];
	fma.rn.f64 	%fd4367, %fd5726, %fd4365, %fd4364;
	ld.shared.v2.f64 	{%fd4368, %fd4369}, [Bs+2944];
	fma.rn.f64 	%fd4370, %fd5725, %fd4368, %fd4367;
	ld.shared.v2.f64 	{%fd4371, %fd4372}, [Bs+3104];
	fma.rn.f64 	%fd4373, %fd5724, %fd4371, %fd4370;
	st.shared.f64 	[%r227+64], %fd4373;
	fma.rn.f64 	%fd4374, %fd5743, %fd4315, 0d0000000000000000;
	fma.rn.f64 	%fd4375, %fd5742, %fd4318, %fd4374;
	fma.rn.f64 	%fd4376, %fd5741, %fd4321, %fd4375;
	fma.rn.f64 	%fd4377, %fd5740, %fd4324, %fd4376;
	fma.rn.f64 	%fd4378, %fd5739, %fd4327, %fd4377;
	fma.rn.f64 	%fd4379, %fd5738, %fd4330, %fd4378;
	fma.rn.f64 	%fd4380, %fd5737, %fd4333, %fd4379;
	fma.rn.f64 	%fd4381, %fd5736, %fd4336, %fd4380;
	fma.rn.f64 	%fd4382, %fd5735, %fd4339, %fd4381;
	fma.rn.f64 	%fd4383, %fd5734, %fd4342, %fd4382;
	fma.rn.f64 	%fd4384, %fd5733, %fd4345, %fd4383;
	fma.rn.f64 	%fd4385, %fd5732, %fd4348, %fd4384;
	fma.rn.f64 	%fd4386, %fd5731, %fd4351, %fd4385;
	fma.rn.f64 	%fd4387, %fd5730, %fd4354, %fd4386;
	fma.rn.f64 	%fd4388, %fd5729, %fd4357, %fd4387;
	fma.rn.f64 	%fd4389, %fd5728, %fd4360, %fd4388;
	fma.rn.f64 	%fd4390, %fd5727, %fd4363, %fd4389;
	fma.rn.f64 	%fd4391, %fd5726, %fd4366, %fd4390;
	fma.rn.f64 	%fd4392, %fd5725, %fd4369, %fd4391;
	fma.rn.f64 	%fd4393, %fd5724, %fd4372, %fd4392;
	st.shared.f64 	[%r227+72], %fd4393;
	ld.shared.v2.f64 	{%fd4394, %fd4395}, [Bs+80];
	fma.rn.f64 	%fd4396, %fd5743, %fd4394, 0d0000000000000000;
	ld.shared.v2.f64 	{%fd4397, %fd4398}, [Bs+240];
	fma.rn.f64 	%fd4399, %fd5742, %fd4397, %fd4396;
	ld.shared.v2.f64 	{%fd4400, %fd4401}, [Bs+400];
	fma.rn.f64 	%fd4402, %fd5741, %fd4400, %fd4399;
	ld.shared.v2.f64 	{%fd4403, %fd4404}, [Bs+560];
	fma.rn.f64 	%fd4405, %fd5740, %fd4403, %fd4402;
	ld.shared.v2.f64 	{%fd4406, %fd4407}, [Bs+720];
	fma.rn.f64 	%fd4408, %fd5739, %fd4406, %fd4405;
	ld.shared.v2.f64 	{%fd4409, %fd4410}, [Bs+880];
	fma.rn.f64 	%fd4411, %fd5738, %fd4409, %fd4408;
	ld.shared.v2.f64 	{%fd4412, %fd4413}, [Bs+1040];
	fma.rn.f64 	%fd4414, %fd5737, %fd4412, %fd4411;
	ld.shared.v2.f64 	{%fd4415, %fd4416}, [Bs+1200];
	fma.rn.f64 	%fd4417, %fd5736, %fd4415, %fd4414;
	ld.shared.v2.f64 	{%fd4418, %fd4419}, [Bs+1360];
	fma.rn.f64 	%fd4420, %fd5735, %fd4418, %fd4417;
	ld.shared.v2.f64 	{%fd4421, %fd4422}, [Bs+1520];
	fma.rn.f64 	%fd4423, %fd5734, %fd4421, %fd4420;
	ld.shared.v2.f64 	{%fd4424, %fd4425}, [Bs+1680];
	fma.rn.f64 	%fd4426, %fd5733, %fd4424, %fd4423;
	ld.shared.v2.f64 	{%fd4427, %fd4428}, [Bs+1840];
	fma.rn.f64 	%fd4429, %fd5732, %fd4427, %fd4426;
	ld.shared.v2.f64 	{%fd4430, %fd4431}, [Bs+2000];
	fma.rn.f64 	%fd4432, %fd5731, %fd4430, %fd4429;
	ld.shared.v2.f64 	{%fd4433, %fd4434}, [Bs+2160];
	fma.rn.f64 	%fd4435, %fd5730, %fd4433, %fd4432;
	ld.shared.v2.f64 	{%fd4436, %fd4437}, [Bs+2320];
	fma.rn.f64 	%fd4438, %fd5729, %fd4436, %fd4435;
	ld.shared.v2.f64 	{%fd4439, %fd4440}, [Bs+2480];
	fma.rn.f64 	%fd4441, %fd5728, %fd4439, %fd4438;
	ld.shared.v2.f64 	{%fd4442, %fd4443}, [Bs+2640];
	fma.rn.f64 	%fd4444, %fd5727, %fd4442, %fd4441;
	ld.shared.v2.f64 	{%fd4445, %fd4446}, [Bs+2800];
	fma.rn.f64 	%fd4447, %fd5726, %fd4445, %fd4444;
	ld.shared.v2.f64 	{%fd4448, %fd4449}, [Bs+2960];
	fma.rn.f64 	%fd4450, %fd5725, %fd4448, %fd4447;
	ld.shared.v2.f64 	{%fd4451, %fd4452}, [Bs+3120];
	fma.rn.f64 	%fd4453, %fd5724, %fd4451, %fd4450;
	st.shared.f64 	[%r227+80], %fd4453;
	fma.rn.f64 	%fd4454, %fd5743, %fd4395, 0d0000000000000000;
	fma.rn.f64 	%fd4455, %fd5742, %fd4398, %fd4454;
	fma.rn.f64 	%fd4456, %fd5741, %fd4401, %fd4455;
	fma.rn.f64 	%fd4457, %fd5740, %fd4404, %fd4456;
	fma.rn.f64 	%fd4458, %fd5739, %fd4407, %fd4457;
	fma.rn.f64 	%fd4459, %fd5738, %fd4410, %fd4458;
	fma.rn.f64 	%fd4460, %fd5737, %fd4413, %fd4459;
	fma.rn.f64 	%fd4461, %fd5736, %fd4416, %fd4460;
	fma.rn.f64 	%fd4462, %fd5735, %fd4419, %fd4461;
	fma.rn.f64 	%fd4463, %fd5734, %fd4422, %fd4462;
	fma.rn.f64 	%fd4464, %fd5733, %fd4425, %fd4463;
	fma.rn.f64 	%fd4465, %fd5732, %fd4428, %fd4464;
	fma.rn.f64 	%fd4466, %fd5731, %fd4431, %fd4465;
	fma.rn.f64 	%fd4467, %fd5730, %fd4434, %fd4466;
	fma.rn.f64 	%fd4468, %fd5729, %fd4437, %fd4467;
	fma.rn.f64 	%fd4469, %fd5728, %fd4440, %fd4468;
	fma.rn.f64 	%fd4470, %fd5727, %fd4443, %fd4469;
	fma.rn.f64 	%fd4471, %fd5726, %fd4446, %fd4470;
	fma.rn.f64 	%fd4472, %fd5725, %fd4449, %fd4471;
	fma.rn.f64 	%fd4473, %fd5724, %fd4452, %fd4472;
	st.shared.f64 	[%r227+88], %fd4473;
	ld.shared.v2.f64 	{%fd4474, %fd4475}, [Bs+96];
	fma.rn.f64 	%fd4476, %fd5743, %fd4474, 0d0000000000000000;
	ld.shared.v2.f64 	{%fd4477, %fd4478}, [Bs+256];
	fma.rn.f64 	%fd4479, %fd5742, %fd4477, %fd4476;
	ld.shared.v2.f64 	{%fd4480, %fd4481}, [Bs+416];
	fma.rn.f64 	%fd4482, %fd5741, %fd4480, %fd4479;
	ld.shared.v2.f64 	{%fd4483, %fd4484}, [Bs+576];
	fma.rn.f64 	%fd4485, %fd5740, %fd4483, %fd4482;
	ld.shared.v2.f64 	{%fd4486, %fd4487}, [Bs+736];
	fma.rn.f64 	%fd4488, %fd5739, %fd4486, %fd4485;
	ld.shared.v2.f64 	{%fd4489, %fd4490}, [Bs+896];
	fma.rn.f64 	%fd4491, %fd5738, %fd4489, %fd4488;
	ld.shared.v2.f64 	{%fd4492, %fd4493}, [Bs+1056];
	fma.rn.f64 	%fd4494, %fd5737, %fd4492, %fd4491;
	ld.shared.v2.f64 	{%fd4495, %fd4496}, [Bs+1216];
	fma.rn.f64 	%fd4497, %fd5736, %fd4495, %fd4494;
	ld.shared.v2.f64 	{%fd4498, %fd4499}, [Bs+1376];
	fma.rn.f64 	%fd4500, %fd5735, %fd4498, %fd4497;
	ld.shared.v2.f64 	{%fd4501, %fd4502}, [Bs+1536];
	fma.rn.f64 	%fd4503, %fd5734, %fd4501, %fd4500;
	ld.shared.v2.f64 	{%fd4504, %fd4505}, [Bs+1696];
	fma.rn.f64 	%fd4506, %fd5733, %fd4504, %fd4503;
	ld.shared.v2.f64 	{%fd4507, %fd4508}, [Bs+1856];
	fma.rn.f64 	%fd4509, %fd5732, %fd4507, %fd4506;
	ld.shared.v2.f64 	{%fd4510, %fd4511}, [Bs+2016];
	fma.rn.f64 	%fd4512, %fd5731, %fd4510, %fd4509;
	ld.shared.v2.f64 	{%fd4513, %fd4514}, [Bs+2176];
	fma.rn.f64 	%fd4515, %fd5730, %fd4513, %fd4512;
	ld.shared.v2.f64 	{%fd4516, %fd4517}, [Bs+2336];
	fma.rn.f64 	%fd4518, %fd5729, %fd4516, %fd4515;
	ld.shared.v2.f64 	{%fd4519, %fd4520}, [Bs+2496];
	fma.rn.f64 	%fd4521, %fd5728, %fd4519, %fd4518;
	ld.shared.v2.f64 	{%fd4522, %fd4523}, [Bs+2656];
	fma.rn.f64 	%fd4524, %fd5727, %fd4522, %fd4521;
	ld.shared.v2.f64 	{%fd4525, %fd4526}, [Bs+2816];
	fma.rn.f64 	%fd4527, %fd5726, %fd4525, %fd4524;
	ld.shared.v2.f64 	{%fd4528, %fd4529}, [Bs+2976];
	fma.rn.f64 	%fd4530, %fd5725, %fd4528, %fd4527;
	ld.shared.v2.f64 	{%fd4531, %fd4532}, [Bs+3136];
	fma.rn.f64 	%fd4533, %fd5724, %fd4531, %fd4530;
	st.shared.f64 	[%r227+96], %fd4533;
	fma.rn.f64 	%fd4534, %fd5743, %fd4475, 0d0000000000000000;
	fma.rn.f64 	%fd4535, %fd5742, %fd4478, %fd4534;
	fma.rn.f64 	%fd4536, %fd5741, %fd4481, %fd4535;
	fma.rn.f64 	%fd4537, %fd5740, %fd4484, %fd4536;
	fma.rn.f64 	%fd4538, %fd5739, %fd4487, %fd4537;
	fma.rn.f64 	%fd4539, %fd5738, %fd4490, %fd4538;
	fma.rn.f64 	%fd4540, %fd5737, %fd4493, %fd4539;
	fma.rn.f64 	%fd4541, %fd5736, %fd4496, %fd4540;
	fma.rn.f64 	%fd4542, %fd5735, %fd4499, %fd4541;
	fma.rn.f64 	%fd4543, %fd5734, %fd4502, %fd4542;
	fma.rn.f64 	%fd4544, %fd5733, %fd4505, %fd4543;
	fma.rn.f64 	%fd4545, %fd5732, %fd4508, %fd4544;
	fma.rn.f64 	%fd4546, %fd5731, %fd4511, %fd4545;
	fma.rn.f64 	%fd4547, %fd5730, %fd4514, %fd4546;
	fma.rn.f64 	%fd4548, %fd5729, %fd4517, %fd4547;
	fma.rn.f64 	%fd4549, %fd5728, %fd4520, %fd4548;
	fma.rn.f64 	%fd4550, %fd5727, %fd4523, %fd4549;
	fma.rn.f64 	%fd4551, %fd5726, %fd4526, %fd4550;
	fma.rn.f64 	%fd4552, %fd5725, %fd4529, %fd4551;
	fma.rn.f64 	%fd4553, %fd5724, %fd4532, %fd4552;
	st.shared.f64 	[%r227+104], %fd4553;
	ld.shared.v2.f64 	{%fd4554, %fd4555}, [Bs+112];
	fma.rn.f64 	%fd4556, %fd5743, %fd4554, 0d0000000000000000;
	ld.shared.v2.f64 	{%fd4557, %fd4558}, [Bs+272];
	fma.rn.f64 	%fd4559, %fd5742, %fd4557, %fd4556;
	ld.shared.v2.f64 	{%fd4560, %fd4561}, [Bs+432];
	fma.rn.f64 	%fd4562, %fd5741, %fd4560, %fd4559;
	ld.shared.v2.f64 	{%fd4563, %fd4564}, [Bs+592];
	fma.rn.f64 	%fd4565, %fd5740, %fd4563, %fd4562;
	ld.shared.v2.f64 	{%fd4566, %fd4567}, [Bs+752];
	fma.rn.f64 	%fd4568, %fd5739, %fd4566, %fd4565;
	ld.shared.v2.f64 	{%fd4569, %fd4570}, [Bs+912];
	fma.rn.f64 	%fd4571, %fd5738, %fd4569, %fd4568;
	ld.shared.v2.f64 	{%fd4572, %fd4573}, [Bs+1072];
	fma.rn.f64 	%fd4574, %fd5737, %fd4572, %fd4571;
	ld.shared.v2.f64 	{%fd4575, %fd4576}, [Bs+1232];
	fma.rn.f64 	%fd4577, %fd5736, %fd4575, %fd4574;
	ld.shared.v2.f64 	{%fd4578, %fd4579}, [Bs+1392];
	fma.rn.f64 	%fd4580, %fd5735, %fd4578, %fd4577;
	ld.shared.v2.f64 	{%fd4581, %fd4582}, [Bs+1552];
	fma.rn.f64 	%fd4583, %fd5734, %fd4581, %fd4580;
	ld.shared.v2.f64 	{%fd4584, %fd4585}, [Bs+1712];
	fma.rn.f64 	%fd4586, %fd5733, %fd4584, %fd4583;
	ld.shared.v2.f64 	{%fd4587, %fd4588}, [Bs+1872];
	fma.rn.f64 	%fd4589, %fd5732, %fd4587, %fd4586;
	ld.shared.v2.f64 	{%fd4590, %fd4591}, [Bs+2032];
	fma.rn.f64 	%fd4592, %fd5731, %fd4590, %fd4589;
	ld.shared.v2.f64 	{%fd4593, %fd4594}, [Bs+2192];
	fma.rn.f64 	%fd4595, %fd5730, %fd4593, %fd4592;
	ld.shared.v2.f64 	{%fd4596, %fd4597}, [Bs+2352];
	fma.rn.f64 	%fd4598, %fd5729, %fd4596, %fd4595;
	ld.shared.v2.f64 	{%fd4599, %fd4600}, [Bs+2512];
	fma.rn.f64 	%fd4601, %fd5728, %fd4599, %fd4598;
	ld.shared.v2.f64 	{%fd4602, %fd4603}, [Bs+2672];
	fma.rn.f64 	%fd4604, %fd5727, %fd4602, %fd4601;
	ld.shared.v2.f64 	{%fd4605, %fd4606}, [Bs+2832];
	fma.rn.f64 	%fd4607, %fd5726, %fd4605, %fd4604;
	ld.shared.v2.f64 	{%fd4608, %fd4609}, [Bs+2992];
	fma.rn.f64 	%fd4610, %fd5725, %fd4608, %fd4607;
	ld.shared.v2.f64 	{%fd4611, %fd4612}, [Bs+3152];
	fma.rn.f64 	%fd4613, %fd5724, %fd4611, %fd4610;
	st.shared.f64 	[%r227+112], %fd4613;
	fma.rn.f64 	%fd4614, %fd5743, %fd4555, 0d0000000000000000;
	fma.rn.f64 	%fd4615, %fd5742, %fd4558, %fd4614;
	fma.rn.f64 	%fd4616, %fd5741, %fd4561, %fd4615;
	fma.rn.f64 	%fd4617, %fd5740, %fd4564, %fd4616;
	fma.rn.f64 	%fd4618, %fd5739, %fd4567, %fd4617;
	fma.rn.f64 	%fd4619, %fd5738, %fd4570, %fd4618;
	fma.rn.f64 	%fd4620, %fd5737, %fd4573, %fd4619;
	fma.rn.f64 	%fd4621, %fd5736, %fd4576, %fd4620;
	fma.rn.f64 	%fd4622, %fd5735, %fd4579, %fd4621;
	fma.rn.f64 	%fd4623, %fd5734, %fd4582, %fd4622;
	fma.rn.f64 	%fd4624, %fd5733, %fd4585, %fd4623;
	fma.rn.f64 	%fd4625, %fd5732, %fd4588, %fd4624;
	fma.rn.f64 	%fd4626, %fd5731, %fd4591, %fd4625;
	fma.rn.f64 	%fd4627, %fd5730, %fd4594, %fd4626;
	fma.rn.f64 	%fd4628, %fd5729, %fd4597, %fd4627;
	fma.rn.f64 	%fd4629, %fd5728, %fd4600, %fd4628;
	fma.rn.f64 	%fd4630, %fd5727, %fd4603, %fd4629;
	fma.rn.f64 	%fd4631, %fd5726, %fd4606, %fd4630;
	fma.rn.f64 	%fd4632, %fd5725, %fd4609, %fd4631;
	fma.rn.f64 	%fd4633, %fd5724, %fd4612, %fd4632;
	st.shared.f64 	[%r227+120], %fd4633;
	ld.shared.v2.f64 	{%fd4634, %fd4635}, [Bs+128];
	fma.rn.f64 	%fd4636, %fd5743, %fd4634, 0d0000000000000000;
	ld.shared.v2.f64 	{%fd4637, %fd4638}, [Bs+288];
	fma.rn.f64 	%fd4639, %fd5742, %fd4637, %fd4636;
	ld.shared.v2.f64 	{%fd4640, %fd4641}, [Bs+448];
	fma.rn.f64 	%fd4642, %fd5741, %fd4640, %fd4639;
	ld.shared.v2.f64 	{%fd4643, %fd4644}, [Bs+608];
	fma.rn.f64 	%fd4645, %fd5740, %fd4643, %fd4642;
	ld.shared.v2.f64 	{%fd4646, %fd4647}, [Bs+768];
	fma.rn.f64 	%fd4648, %fd5739, %fd4646, %fd4645;
	ld.shared.v2.f64 	{%fd4649, %fd4650}, [Bs+928];
	fma.rn.f64 	%fd4651, %fd5738, %fd4649, %fd4648;
	ld.shared.v2.f64 	{%fd4652, %fd4653}, [Bs+1088];
	fma.rn.f64 	%fd4654, %fd5737, %fd4652, %fd4651;
	ld.shared.v2.f64 	{%fd4655, %fd4656}, [Bs+1248];
	fma.rn.f64 	%fd4657, %fd5736, %fd4655, %fd4654;
	ld.shared.v2.f64 	{%fd4658, %fd4659}, [Bs+1408];
	fma.rn.f64 	%fd4660, %fd5735, %fd4658, %fd4657;
	ld.shared.v2.f64 	{%fd4661, %fd4662}, [Bs+1568];
	fma.rn.f64 	%fd4663, %fd5734, %fd4661, %fd4660;
	ld.shared.v2.f64 	{%fd4664, %fd4665}, [Bs+1728];
	fma.rn.f64 	%fd4666, %fd5733, %fd4664, %fd4663;
	ld.shared.v2.f64 	{%fd4667, %fd4668}, [Bs+1888];
	fma.rn.f64 	%fd4669, %fd5732, %fd4667, %fd4666;
	ld.shared.v2.f64 	{%fd4670, %fd4671}, [Bs+2048];
	fma.rn.f64 	%fd4672, %fd5731, %fd4670, %fd4669;
	ld.shared.v2.f64 	{%fd4673, %fd4674}, [Bs+2208];
	fma.rn.f64 	%fd4675, %fd5730, %fd4673, %fd4672;
	ld.shared.v2.f64 	{%fd4676, %fd4677}, [Bs+2368];
	fma.rn.f64 	%fd4678, %fd5729, %fd4676, %fd4675;
	ld.shared.v2.f64 	{%fd4679, %fd4680}, [Bs+2528];
	fma.rn.f64 	%fd4681, %fd5728, %fd4679, %fd4678;
	ld.shared.v2.f64 	{%fd4682, %fd4683}, [Bs+2688];
	fma.rn.f64 	%fd4684, %fd5727, %fd4682, %fd4681;
	ld.shared.v2.f64 	{%fd4685, %fd4686}, [Bs+2848];
	fma.rn.f64 	%fd4687, %fd5726, %fd4685, %fd4684;
	ld.shared.v2.f64 	{%fd4688, %fd4689}, [Bs+3008];
	fma.rn.f64 	%fd4690, %fd5725, %fd4688, %fd4687;
	ld.shared.v2.f64 	{%fd4691, %fd4692}, [Bs+3168];
	fma.rn.f64 	%fd4693, %fd5724, %fd4691, %fd4690;
	st.shared.f64 	[%r227+128], %fd4693;
	fma.rn.f64 	%fd4694, %fd5743, %fd4635, 0d0000000000000000;
	fma.rn.f64 	%fd4695, %fd5742, %fd4638, %fd4694;
	fma.rn.f64 	%fd4696, %fd5741, %fd4641, %fd4695;
	fma.rn.f64 	%fd4697, %fd5740, %fd4644, %fd4696;
	fma.rn.f64 	%fd4698, %fd5739, %fd4647, %fd4697;
	fma.rn.f64 	%fd4699, %fd5738, %fd4650, %fd4698;
	fma.rn.f64 	%fd4700, %fd5737, %fd4653, %fd4699;
	fma.rn.f64 	%fd4701, %fd5736, %fd4656, %fd4700;
	fma.rn.f64 	%fd4702, %fd5735, %fd4659, %fd4701;
	fma.rn.f64 	%fd4703, %fd5734, %fd4662, %fd4702;
	fma.rn.f64 	%fd4704, %fd5733, %fd4665, %fd4703;
	fma.rn.f64 	%fd4705, %fd5732, %fd4668, %fd4704;
	fma.rn.f64 	%fd4706, %fd5731, %fd4671, %fd4705;
	fma.rn.f64 	%fd4707, %fd5730, %fd4674, %fd4706;
	fma.rn.f64 	%fd4708, %fd5729, %fd4677, %fd4707;
	fma.rn.f64 	%fd4709, %fd5728, %fd4680, %fd4708;
	fma.rn.f64 	%fd4710, %fd5727, %fd4683, %fd4709;
	fma.rn.f64 	%fd4711, %fd5726, %fd4686, %fd4710;
	fma.rn.f64 	%fd4712, %fd5725, %fd4689, %fd4711;
	fma.rn.f64 	%fd4713, %fd5724, %fd4692, %fd4712;
	st.shared.f64 	[%r227+136], %fd4713;
	ld.shared.v2.f64 	{%fd4714, %fd4715}, [Bs+144];
	fma.rn.f64 	%fd4716, %fd5743, %fd4714, 0d0000000000000000;
	ld.shared.v2.f64 	{%fd4717, %fd4718}, [Bs+304];
	fma.rn.f64 	%fd4719, %fd5742, %fd4717, %fd4716;
	ld.shared.v2.f64 	{%fd4720, %fd4721}, [Bs+464];
	fma.rn.f64 	%fd4722, %fd5741, %fd4720, %fd4719;
	ld.shared.v2.f64 	{%fd4723, %fd4724}, [Bs+624];
	fma.rn.f64 	%fd4725, %fd5740, %fd4723, %fd4722;
	ld.shared.v2.f64 	{%fd4726, %fd4727}, [Bs+784];
	fma.rn.f64 	%fd4728, %fd5739, %fd4726, %fd4725;
	ld.shared.v2.f64 	{%fd4729, %fd4730}, [Bs+944];
	fma.rn.f64 	%fd4731, %fd5738, %fd4729, %fd4728;
	ld.shared.v2.f64 	{%fd4732, %fd4733}, [Bs+1104];
	fma.rn.f64 	%fd4734, %fd5737, %fd4732, %fd4731;
	ld.shared.v2.f64 	{%fd4735, %fd4736}, [Bs+1264];
	fma.rn.f64 	%fd4737, %fd5736, %fd4735, %fd4734;
	ld.shared.v2.f64 	{%fd4738, %fd4739}, [Bs+1424];
	fma.rn.f64 	%fd4740, %fd5735, %fd4738, %fd4737;
	ld.shared.v2.f64 	{%fd4741, %fd4742}, [Bs+1584];
	fma.rn.f64 	%fd4743, %fd5734, %fd4741, %fd4740;
	ld.shared.v2.f64 	{%fd4744, %fd4745}, [Bs+1744];
	fma.rn.f64 	%fd4746, %fd5733, %fd4744, %fd4743;
	ld.shared.v2.f64 	{%fd4747, %fd4748}, [Bs+1904];
	fma.rn.f64 	%fd4749, %fd5732, %fd4747, %fd4746;
	ld.shared.v2.f64 	{%fd4750, %fd4751}, [Bs+2064];
	fma.rn.f64 	%fd4752, %fd5731, %fd4750, %fd4749;
	ld.shared.v2.f64 	{%fd4753, %fd4754}, [Bs+2224];
	fma.rn.f64 	%fd4755, %fd5730, %fd4753, %fd4752;
	ld.shared.v2.f64 	{%fd4756, %fd4757}, [Bs+2384];
	fma.rn.f64 	%fd4758, %fd5729, %fd4756, %fd4755;
	ld.shared.v2.f64 	{%fd4759, %fd4760}, [Bs+2544];
	fma.rn.f64 	%fd4761, %fd5728, %fd4759, %fd4758;
	ld.shared.v2.f64 	{%fd4762, %fd4763}, [Bs+2704];
	fma.rn.f64 	%fd4764, %fd5727, %fd4762, %fd4761;
	ld.shared.v2.f64 	{%fd4765, %fd4766}, [Bs+2864];
	fma.rn.f64 	%fd4767, %fd5726, %fd4765, %fd4764;
	ld.shared.v2.f64 	{%fd4768, %fd4769}, [Bs+3024];
	fma.rn.f64 	%fd4770, %fd5725, %fd4768, %fd4767;
	ld.shared.v2.f64 	{%fd4771, %fd4772}, [Bs+3184];
	fma.rn.f64 	%fd4773, %fd5724, %fd4771, %fd4770;
	st.shared.f64 	[%r227+144], %fd4773;
	fma.rn.f64 	%fd4774, %fd5743, %fd4715, 0d0000000000000000;
	fma.rn.f64 	%fd4775, %fd5742, %fd4718, %fd4774;
	fma.rn.f64 	%fd4776, %fd5741, %fd4721, %fd4775;
	fma.rn.f64 	%fd4777, %fd5740, %fd4724, %fd4776;
	fma.rn.f64 	%fd4778, %fd5739, %fd4727, %fd4777;
	fma.rn.f64 	%fd4779, %fd5738, %fd4730, %fd4778;
	fma.rn.f64 	%fd4780, %fd5737, %fd4733, %fd4779;
	fma.rn.f64 	%fd4781, %fd5736, %fd4736, %fd4780;
	fma.rn.f64 	%fd4782, %fd5735, %fd4739, %fd4781;
	fma.rn.f64 	%fd4783, %fd5734, %fd4742, %fd4782;
	fma.rn.f64 	%fd4784, %fd5733, %fd4745, %fd4783;
	fma.rn.f64 	%fd4785, %fd5732, %fd4748, %fd4784;
	fma.rn.f64 	%fd4786, %fd5731, %fd4751, %fd4785;
	fma.rn.f64 	%fd4787, %fd5730, %fd4754, %fd4786;
	fma.rn.f64 	%fd4788, %fd5729, %fd4757, %fd4787;
	fma.rn.f64 	%fd4789, %fd5728, %fd4760, %fd4788;
	fma.rn.f64 	%fd4790, %fd5727, %fd4763, %fd4789;
	fma.rn.f64 	%fd4791, %fd5726, %fd4766, %fd4790;
	fma.rn.f64 	%fd4792, %fd5725, %fd4769, %fd4791;
	fma.rn.f64 	%fd4793, %fd5724, %fd4772, %fd4792;
	st.shared.f64 	[%r227+152], %fd4793;
$L__BB41_128:
	mov.u32 	%r39, %tid.x;
	mul.lo.s32 	%r228, %r39, 152;
	mov.u32 	%r229, _ZZ21cu_mtxmq_integral_204PKdiS0_iPdiiddS0_PKaS0_S1_iPKlS0_E2Cs;
	mad.lo.s32 	%r230, %r39, 160, %r229;
	mul.lo.s32 	%r231, %r39, -152;
	add.s32 	%r232, %r230, %r231;
	add.s32 	%r233, %r232, %r228;
	add.s32 	%r234, %r233, %r231;
	add.s32 	%r235, %r234, %r228;
	add.s32 	%r236, %r235, %r231;
	add.s32 	%r237, %r236, %r228;
	add.s32 	%r238, %r237, %r231;
	add.s32 	%r239, %r238, %r228;
	add.s32 	%r240, %r239, %r231;
	add.s32 	%r241, %r240, %r228;
	add.s32 	%r40, %r241, %r231;
	mov.u32 	%r41, %ctaid.x;
	setp.gt.u32 	%p73, %r41, 1;
	bar.sync 	0;
	@%p73 bra 	$L__BB41_130;
	ld.param.u64 	%rd143, [_Z21cu_mtxmq_integral_204PKdiS0_iPdiiddS0_PKaS0_S1_iPKlS0__param_4];
	ld.shared.f64 	%fd4810, [%r40];
	cvta.to.global.u64 	%rd105, %rd143;
	mad.lo.s32 	%r244, %r41, 136, %r39;
	mad.lo.s32 	%r245, %r41, 2584, %r244;
	mul.wide.u32 	%rd106, %r245, 8;
	add.s64 	%rd107, %rd105, %rd106;
	st.global.f64 	[%rd107], %fd4810;
	ld.shared.f64 	%fd4811, [%r40+1280];
	st.global.f64 	[%rd107+1280], %fd4811;
	ld.shared.f64 	%fd4812, [%r40+2560];
	st.global.f64 	[%rd107+2560], %fd4812;
	ld.shared.f64 	%fd4813, [%r40+3840];
	st.global.f64 	[%rd107+3840], %fd4813;
	ld.shared.f64 	%fd4814, [%r40+5120];
	st.global.f64 	[%rd107+5120], %fd4814;
	ld.shared.f64 	%fd4815, [%r40+6400];
	st.global.f64 	[%rd107+6400], %fd4815;
	ld.shared.f64 	%fd4816, [%r40+7680];
	st.global.f64 	[%rd107+7680], %fd4816;
	ld.shared.f64 	%fd4817, [%r40+8960];
	st.global.f64 	[%rd107+8960], %fd4817;
	ld.shared.f64 	%fd4818, [%r40+10240];
	st.global.f64 	[%rd107+10240], %fd4818;
	ld.shared.f64 	%fd4819, [%r40+11520];
	st.global.f64 	[%rd107+11520], %fd4819;
	ld.shared.f64 	%fd4820, [%r40+12800];
	st.global.f64 	[%rd107+12800], %fd4820;
	ld.shared.f64 	%fd4821, [%r40+14080];
	st.global.f64 	[%rd107+14080], %fd4821;
	ld.shared.f64 	%fd4822, [%r40+15360];
	st.global.f64 	[%rd107+15360], %fd4822;
	ld.shared.f64 	%fd4823, [%r40+16640];
	st.global.f64 	[%rd107+16640], %fd4823;
	ld.shared.f64 	%fd4824, [%r40+17920];
	st.global.f64 	[%rd107+17920], %fd4824;
	ld.shared.f64 	%fd4825, [%r40+19200];
	st.global.f64 	[%rd107+19200], %fd4825;
	ld.shared.f64 	%fd4826, [%r40+20480];
	st.global.f64 	[%rd107+20480], %fd4826;
	bra.uni 	$L__BB41_131;
$L__BB41_130:
	ld.param.u64 	%rd142, [_Z21cu_mtxmq_integral_204PKdiS0_iPdiiddS0_PKaS0_S1_iPKlS0__param_4];
	ld.shared.f64 	%fd4794, [%r40];
	cvta.to.global.u64 	%rd102, %rd142;
	mad.lo.s32 	%r242, %r41, 136, %r39;
	mad.lo.s32 	%r243, %r41, 2584, %r242;
	mul.wide.s32 	%rd103, %r243, 8;
	add.s64 	%rd104, %rd102, %rd103;
	st.global.f64 	[%rd104], %fd4794;
	ld.shared.f64 	%fd4795, [%r40+1280];
	st.global.f64 	[%rd104+1280], %fd4795;
	ld.shared.f64 	%fd4796, [%r40+2560];
	st.global.f64 	[%rd104+2560], %fd4796;
	ld.shared.f64 	%fd4797, [%r40+3840];
	st.global.f64 	[%rd104+3840], %fd4797;
	ld.shared.f64 	%fd4798, [%r40+5120];
	st.global.f64 	[%rd104+5120], %fd4798;
	ld.shared.f64 	%fd4799, [%r40+6400];
	st.global.f64 	[%rd104+6400], %fd4799;
	ld.shared.f64 	%fd4800, [%r40+7680];
	st.global.f64 	[%rd104+7680], %fd4800;
	ld.shared.f64 	%fd4801, [%r40+8960];
	st.global.f64 	[%rd104+8960], %fd4801;
	ld.shared.f64 	%fd4802, [%r40+10240];
	st.global.f64 	[%rd104+10240], %fd4802;
	ld.shared.f64 	%fd4803, [%r40+11520];
	st.global.f64 	[%rd104+11520], %fd4803;
	ld.shared.f64 	%fd4804, [%r40+12800];
	st.global.f64 	[%rd104+12800], %fd4804;
	ld.shared.f64 	%fd4805, [%r40+14080];
	st.global.f64 	[%rd104+14080], %fd4805;
	ld.shared.f64 	%fd4806, [%r40+15360];
	st.global.f64 	[%rd104+15360], %fd4806;
	ld.shared.f64 	%fd4807, [%r40+16640];
	st.global.f64 	[%rd104+16640], %fd4807;
	ld.shared.f64 	%fd4808, [%r40+17920];
	st.global.f64 	[%rd104+17920], %fd4808;
	ld.shared.f64 	%fd4809, [%r40+19200];
	st.global.f64 	[%rd104+19200], %fd4809;
$L__BB41_131:
	bar.sync 	0;
	bra.uni 	$L__BB41_140;
$L__BB41_132:
	setp.ge.u32 	%p74, %r35, %r36;
	@%p74 bra 	$L__BB41_134;
	ld.global.f64 	%fd5743, [%rd18];
	ld.global.f64 	%fd5742, [%rd18+3200];
	ld.global.f64 	%fd5741, [%rd18+6400];
	ld.global.f64 	%fd5740, [%rd18+9600];
	ld.global.f64 	%fd5739, [%rd18+12800];
	ld.global.f64 	%fd5738, [%rd18+16000];
	ld.global.f64 	%fd5737, [%rd18+19200];
	ld.global.f64 	%fd5736, [%rd18+22400];
	ld.global.f64 	%fd5735, [%rd18+25600];
	ld.global.f64 	%fd5734, [%rd18+28800];
	ld.global.f64 	%fd5733, [%rd18+32000];
	ld.global.f64 	%fd5732, [%rd18+35200];
	ld.global.f64 	%fd5731, [%rd18+38400];
	ld.global.f64 	%fd5730, [%rd18+41600];
	ld.global.f64 	%fd5729, [%rd18+44800];
	ld.global.f64 	%fd5728, [%rd18+48000];
	ld.global.f64 	%fd5727, [%rd18+51200];
	ld.global.f64 	%fd5726, [%rd18+54400];
	ld.global.f64 	%fd5725, [%rd18+57600];
	ld.global.f64 	%fd5724, [%rd18+60800];
$L__BB41_134:
	bar.sync 	0;
	@%p74 bra 	$L__BB41_136;
	mul.lo.s32 	%r246, %r35, 152;
	mov.u32 	%r247, _ZZ21cu_mtxmq_integral_204PKdiS0_iPdiiddS0_PKaS0_S1_iPKlS0_E2Cs;
	mad.lo.s32 	%r248, %r35, 160, %r247;
	mul.lo.s32 	%r249, %r35, -152;
	add.s32 	%r250, %r248, %r249;
	add.s32 	%r251, %r250, %r246;
	add.s32 	%r252, %r251, %r249;
	add.s32 	%r253, %r252, %r246;
	add.s32 	%r254, %r253, %r249;
	add.s32 	%r255, %r254, %r246;
	add.s32 	%r256, %r255, %r249;
	add.s32 	%r257, %r256, %r246;
	add.s32 	%r258, %r257, %r249;
	add.s32 	%r259, %r258, %r246;
	add.s32 	%r260, %r259, %r249;
	add.s32 	%r261, %r260, %r246;
	st.shared.f64 	[%r261], %fd5743;
	st.shared.f64 	[%r261+8], %fd5742;
	st.shared.f64 	[%r261+16], %fd5741;
	st.shared.f64 	[%r261+24], %fd5740;
	st.shared.f64 	[%r261+32], %fd5739;
	st.shared.f64 	[%r261+40], %fd5738;
	st.shared.f64 	[%r261+48], %fd5737;
	st.shared.f64 	[%r261+56], %fd5736;
	st.shared.f64 	[%r261+64], %fd5735;
	st.shared.f64 	[%r261+72], %fd5734;
	st.shared.f64 	[%r261+80], %fd5733;
	st.shared.f64 	[%r261+88], %fd5732;
	st.shared.f64 	[%r261+96], %fd5731;
	st.shared.f64 	[%r261+104], %fd5730;
	st.shared.f64 	[%r261+112], %fd5729;
	st.shared.f64 	[%r261+120], %fd5728;
	st.shared.f64 	[%r261+128], %fd5727;
	st.shared.f64 	[%r261+136], %fd5726;
	st.shared.f64 	[%r261+144], %fd5725;
	st.shared.f64 	[%r261+152], %fd5724;
$L__BB41_136:
	setp.gt.u32 	%p76, %r37, 1;
	bar.sync 	0;
	@%p76 bra 	$L__BB41_138;
	ld.param.u64 	%rd145, [_Z21cu_mtxmq_integral_204PKdiS0_iPdiiddS0_PKaS0_S1_iPKlS0__param_4];
	ld.shared.f64 	%fd4843, [%r5];
	cvta.to.global.u64 	%rd111, %rd145;
	mad.lo.s32 	%r264, %r37, 136, %r35;
	mad.lo.s32 	%r265, %r37, 2584, %r264;
	mul.wide.u32 	%rd112, %r265, 8;
	add.s64 	%rd113, %rd111, %rd112;
	st.global.f64 	[%rd113], %fd4843;
	ld.shared.f64 	%fd4844, [%r5+1280];
	st.global.f64 	[%rd113+1280], %fd4844;
	ld.shared.f64 	%fd4845, [%r5+2560];
	st.global.f64 	[%rd113+2560], %fd4845;
	ld.shared.f64 	%fd4846, [%r5+3840];
	st.global.f64 	[%rd113+3840], %fd4846;
	ld.shared.f64 	%fd4847, [%r5+5120];
	st.global.f64 	[%rd113+5120], %fd4847;
	ld.shared.f64 	%fd4848, [%r5+6400];
	st.global.f64 	[%rd113+6400], %fd4848;
	ld.shared.f64 	%fd4849, [%r5+7680];
	st.global.f64 	[%rd113+7680], %fd4849;
	ld.shared.f64 	%fd4850, [%r5+8960];
	st.global.f64 	[%rd113+8960], %fd4850;
	ld.shared.f64 	%fd4851, [%r5+10240];
	st.global.f64 	[%rd113+10240], %fd4851;
	ld.shared.f64 	%fd4852, [%r5+11520];
	st.global.f64 	[%rd113+11520], %fd4852;
	ld.shared.f64 	%fd4853, [%r5+12800];
	st.global.f64 	[%rd113+12800], %fd4853;
	ld.shared.f64 	%fd4854, [%r5+14080];
	st.global.f64 	[%rd113+14080], %fd4854;
	ld.shared.f64 	%fd4855, [%r5+15360];
	st.global.f64 	[%rd113+15360], %fd4855;
	ld.shared.f64 	%fd4856, [%r5+16640];
	st.global.f64 	[%rd113+16640], %fd4856;
	ld.shared.f64 	%fd4857, [%r5+17920];
	st.global.f64 	[%rd113+17920], %fd4857;
	ld.shared.f64 	%fd4858, [%r5+19200];
	st.global.f64 	[%rd113+19200], %fd4858;
	ld.shared.f64 	%fd4859, [%r5+20480];
	st.global.f64 	[%rd113+20480], %fd4859;
	bra.uni 	$L__BB41_139;
$L__BB41_138:
	ld.param.u64 	%rd144, [_Z21cu_mtxmq_integral_204PKdiS0_iPdiiddS0_PKaS0_S1_iPKlS0__param_4];
	ld.shared.f64 	%fd4827, [%r5];
	cvta.to.global.u64 	%rd108, %rd144;
	mad.lo.s32 	%r262, %r37, 136, %r35;
	mad.lo.s32 	%r263, %r37, 2584, %r262;
	mul.wide.s32 	%rd109, %r263, 8;
	add.s64 	%rd110, %rd108, %rd109;
	st.global.f64 	[%rd110], %fd4827;
	ld.shared.f64 	%fd4828, [%r5+1280];
	st.global.f64 	[%rd110+1280], %fd4828;
	ld.shared.f64 	%fd4829, [%r5+2560];
	st.global.f64 	[%rd110+2560], %fd4829;
	ld.shared.f64 	%fd4830, [%r5+3840];
	st.global.f64 	[%rd110+3840], %fd4830;
	ld.shared.f64 	%fd4831, [%r5+5120];
	st.global.f64 	[%rd110+5120], %fd4831;
	ld.shared.f64 	%fd4832, [%r5+6400];
	st.global.f64 	[%rd110+6400], %fd4832;
	ld.shared.f64 	%fd4833, [%r5+7680];
	st.global.f64 	[%rd110+7680], %fd4833;
	ld.shared.f64 	%fd4834, [%r5+8960];
	st.global.f64 	[%rd110+8960], %fd4834;
	ld.shared.f64 	%fd4835, [%r5+10240];
	st.global.f64 	[%rd110+10240], %fd4835;
	ld.shared.f64 	%fd4836, [%r5+11520];
	st.global.f64 	[%rd110+11520], %fd4836;
	ld.shared.f64 	%fd4837, [%r5+12800];
	st.global.f64 	[%rd110+12800], %fd4837;
	ld.shared.f64 	%fd4838, [%r5+14080];
	st.global.f64 	[%rd110+14080], %fd4838;
	ld.shared.f64 	%fd4839, [%r5+15360];
	st.global.f64 	[%rd110+15360], %fd4839;
	ld.shared.f64 	%fd4840, [%r5+16640];
	st.global.f64 	[%rd110+16640], %fd4840;
	ld.shared.f64 	%fd4841, [%r5+17920];
	st.global.f64 	[%rd110+17920], %fd4841;
	ld.shared.f64 	%fd4842, [%r5+19200];
	st.global.f64 	[%rd110+19200], %fd4842;
$L__BB41_139:
	bar.sync 	0;
$L__BB41_140:
	mov.u32 	%r42, %tid.x;
	setp.ne.s32 	%p77, %r42, 0;
	bar.sync 	0;
	@%p77 bra 	$L__BB41_143;
	ld.param.u32 	%r301, [_Z21cu_mtxmq_integral_204PKdiS0_iPdiiddS0_PKaS0_S1_iPKlS0__param_6];
	mul.wide.s32 	%rd114, %r301, 4;
	mov.u64 	%rd115, count;
	add.s64 	%rd20, %rd115, %rd114;
	atom.global.add.u32 	%r266, [%rd20], 1;
$L__BB41_142:
	ld.volatile.global.u32 	%r267, [%rd20];
	setp.lt.s32 	%p78, %r267, 6;
	@%p78 bra 	$L__BB41_142;
$L__BB41_143:
	ld.param.u64 	%rd146, [_Z21cu_mtxmq_integral_204PKdiS0_iPdiiddS0_PKaS0_S1_iPKlS0__param_4];
	mov.u32 	%r268, %ctaid.x;
	mov.u32 	%r269, %nctaid.x;
	add.s32 	%r270, %r269, -1;
	setp.eq.s32 	%p79, %r268, %r270;
	selp.b32 	%r43, 128, 136, %p79;
	cvta.to.global.u64 	%rd116, %rd146;
	mad.lo.s32 	%r271, %r268, 136, %r42;
	mul.wide.s32 	%rd117, %r271, 8;
	add.s64 	%rd21, %rd116, %rd117;
	bar.sync 	0;
	mov.u32 	%r272, _ZZ21cu_mtxmq_integral_204PKdiS0_iPdiiddS0_PKaS0_S1_iPKlS0_E5doitS;
	add.s32 	%r273, %r272, %r306;
	ld.shared.u8 	%rs7, [%r273];
	and.b16  	%rs8, %rs7, 4;
	setp.eq.s16 	%p80, %rs8, 0;
	@%p80 bra 	$L__BB41_155;
	ld.param.u64 	%rd149, [_Z21cu_mtxmq_integral_204PKdiS0_iPdiiddS0_PKaS0_S1_iPKlS0__param_9];
	shl.b32 	%r274, %r42, 3;
	mov.u32 	%r275, Bs;
	add.s32 	%r44, %r275, %r274;
	cvta.to.global.u64 	%rd118, %rd149;
	mad.lo.s32 	%r276, %r306, 1200, %r42;
	mul.wide.u32 	%rd119, %r276, 8;
	add.s64 	%rd22, %rd118, %rd119;
	setp.gt.u32 	%p81, %r42, 399;
	@%p81 bra 	$L__BB41_146;
	ld.global.f64 	%fd4860, [%rd22+6400];
	st.shared.f64 	[%r44], %fd4860;
$L__BB41_146:
	setp.gt.u32 	%p82, %r42, 239;
	@%p82 bra 	$L__BB41_148;
	ld.global.f64 	%fd4861, [%rd22+7680];
	st.shared.f64 	[%r44+1280], %fd4861;
$L__BB41_148:
	setp.gt.u32 	%p83, %r42, 79;
	@%p83 bra 	$L__BB41_150;
	ld.global.f64 	%fd4862, [%rd22+8960];
	st.shared.f64 	[%r44+2560], %fd4862;
$L__BB41_150:
	setp.ge.u32 	%p84, %r42, %r43;
	bar.sync 	0;
	@%p84 bra 	$L__BB41_152;
	ld.global.f64 	%fd5743, [%rd21];
	ld.global.f64 	%fd5742, [%rd21+3200];
	ld.global.f64 	%fd5741, [%rd21+6400];
	ld.global.f64 	%fd5740, [%rd21+9600];
	ld.global.f64 	%fd5739, [%rd21+12800];
	ld.global.f64 	%fd5738, [%rd21+16000];
	ld.global.f64 	%fd5737, [%rd21+19200];
	ld.global.f64 	%fd5736, [%rd21+22400];
	ld.global.f64 	%fd5735, [%rd21+25600];
	ld.global.f64 	%fd5734, [%rd21+28800];
	ld.global.f64 	%fd5733, [%rd21+32000];
	ld.global.f64 	%fd5732, [%rd21+35200];
	ld.global.f64 	%fd5731, [%rd21+38400];
	ld.global.f64 	%fd5730, [%rd21+41600];
	ld.global.f64 	%fd5729, [%rd21+44800];
	ld.global.f64 	%fd5728, [%rd21+48000];
	ld.global.f64 	%fd5727, [%rd21+51200];
	ld.global.f64 	%fd5726, [%rd21+54400];
	ld.global.f64 	%fd5725, [%rd21+57600];
	ld.global.f64 	%fd5724, [%rd21+60800];
$L__BB41_152:
	bar.sync 	0;
	@%p84 bra 	$L__BB41_154;
	ld.shared.v2.f64 	{%fd4863, %fd4864}, [Bs];
	fma.rn.f64 	%fd4865, %fd5743, %fd4863, 0d0000000000000000;
	ld.shared.v2.f64 	{%fd4866, %fd4867}, [Bs+160];
	fma.rn.f64 	%fd4868, %fd5742, %fd4866, %fd4865;
	ld.shared.v2.f64 	{%fd4869, %fd4870}, [Bs+320];
	fma.rn.f64 	%fd4871, %fd5741, %fd4869, %fd4868;
	ld.shared.v2.f64 	{%fd4872, %fd4873}, [Bs+480];
	fma.rn.f64 	%fd4874, %fd5740, %fd4872, %fd4871;
	ld.shared.v2.f64 	{%fd4875, %fd4876}, [Bs+640];
	fma.rn.f64 	%fd4877, %fd5739, %fd4875, %fd4874;
	ld.shared.v2.f64 	{%fd4878, %fd4879}, [Bs+800];
	fma.rn.f64 	%fd4880, %fd5738, %fd4878, %fd4877;
	ld.shared.v2.f64 	{%fd4881, %fd4882}, [Bs+960];
	fma.rn.f64 	%fd4883, %fd5737, %fd4881, %fd4880;
	ld.shared.v2.f64 	{%fd4884, %fd4885}, [Bs+1120];
	fma.rn.f64 	%fd4886, %fd5736, %fd4884, %fd4883;
	ld.shared.v2.f64 	{%fd4887, %fd4888}, [Bs+1280];
	fma.rn.f64 	%fd4889, %fd5735, %fd4887, %fd4886;
	ld.shared.v2.f64 	{%fd4890, %fd4891}, [Bs+1440];
	fma.rn.f64 	%fd4892, %fd5734, %fd4890, %fd4889;
	ld.shared.v2.f64 	{%fd4893, %fd4894}, [Bs+1600];
	fma.rn.f64 	%fd4895, %fd5733, %fd4893, %fd4892;
	ld.shared.v2.f64 	{%fd4896, %fd4897}, [Bs+1760];
	fma.rn.f64 	%fd4898, %fd5732, %fd4896, %fd4895;
	ld.shared.v2.f64 	{%fd4899, %fd4900}, [Bs+1920];
	fma.rn.f64 	%fd4901, %fd5731, %fd4899, %fd4898;
	ld.shared.v2.f64 	{%fd4902, %fd4903}, [Bs+2080];
	fma.rn.f64 	%fd4904, %fd5730, %fd4902, %fd4901;
	ld.shared.v2.f64 	{%fd4905, %fd4906}, [Bs+2240];
	fma.rn.f64 	%fd4907, %fd5729, %fd4905, %fd4904;
	ld.shared.v2.f64 	{%fd4908, %fd4909}, [Bs+2400];
	fma.rn.f64 	%fd4910, %fd5728, %fd4908, %fd4907;
	ld.shared.v2.f64 	{%fd4911, %fd4912}, [Bs+2560];
	fma.rn.f64 	%fd4913, %fd5727, %fd4911, %fd4910;
	ld.shared.v2.f64 	{%fd4914, %fd4915}, [Bs+2720];
	fma.rn.f64 	%fd4916, %fd5726, %fd4914, %fd4913;
	ld.shared.v2.f64 	{%fd4917, %fd4918}, [Bs+2880];
	fma.rn.f64 	%fd4919, %fd5725, %fd4917, %fd4916;
	ld.shared.v2.f64 	{%fd4920, %fd4921}, [Bs+3040];
	fma.rn.f64 	%fd4922, %fd5724, %fd4920, %fd4919;
	mov.u32 	%r277, %tid.x;
	mad.lo.s32 	%r278, %r277, 152, %r5;
	st.shared.f64 	[%r278], %fd4922;
	fma.rn.f64 	%fd4923, %fd5743, %fd4864, 0d0000000000000000;
	fma.rn.f64 	%fd4924, %fd5742, %fd4867, %fd4923;
	fma.rn.f64 	%fd4925, %fd5741, %fd4870, %fd4924;
	fma.rn.f64 	%fd4926, %fd5740, %fd4873, %fd4925;
	fma.rn.f64 	%fd4927, %fd5739, %fd4876, %fd4926;
	fma.rn.f64 	%fd4928, %fd5738, %fd4879, %fd4927;
	fma.rn.f64 	%fd4929, %fd5737, %fd4882, %fd4928;
	fma.rn.f64 	%fd4930, %fd5736, %fd4885, %fd4929;
	fma.rn.f64 	%fd4931, %fd5735, %fd4888, %fd4930;
	fma.rn.f64 	%fd4932, %fd5734, %fd4891, %fd4931;
	fma.rn.f64 	%fd4933, %fd5733, %fd4894, %fd4932;
	fma.rn.f64 	%fd4934, %fd5732, %fd4897, %fd4933;
	fma.rn.f64 	%fd4935, %fd5731, %fd4900, %fd4934;
	fma.rn.f64 	%fd4936, %fd5730, %fd4903, %fd4935;
	fma.rn.f64 	%fd4937, %fd5729, %fd4906, %fd4936;
	fma.rn.f64 	%fd4938, %fd5728, %fd4909, %fd4937;
	fma.rn.f64 	%fd4939, %fd5727, %fd4912, %fd4938;
	fma.rn.f64 	%fd4940, %fd5726, %fd4915, %fd4939;
	fma.rn.f64 	%fd4941, %fd5725, %fd4918, %fd4940;
	fma.rn.f64 	%fd4942, %fd5724, %fd4921, %fd4941;
	st.shared.f64 	[%r278+8], %fd4942;
	ld.shared.v2.f64 	{%fd4943, %fd4944}, [Bs+16];
	fma.rn.f64 	%fd4945, %fd5743, %fd4943, 0d0000000000000000;
	ld.shared.v2.f64 	{%fd4946, %fd4947}, [Bs+176];
	fma.rn.f64 	%fd4948, %fd5742, %fd4946, %fd4945;
	ld.shared.v2.f64 	{%fd4949, %fd4950}, [Bs+336];
	fma.rn.f64 	%fd4951, %fd5741, %fd4949, %fd4948;
	ld.shared.v2.f64 	{%fd4952, %fd4953}, [Bs+496];
	fma.rn.f64 	%fd4954, %fd5740, %fd4952, %fd4951;
	ld.shared.v2.f64 	{%fd4955, %fd4956}, [Bs+656];
	fma.rn.f64 	%fd4957, %fd5739, %fd4955, %fd4954;
	ld.shared.v2.f64 	{%fd4958, %fd4959}, [Bs+816];
	fma.rn.f64 	%fd4960, %fd5738, %fd4958, %fd4957;
	ld.shared.v2.f64 	{%fd4961, %fd4962}, [Bs+976];
	fma.rn.f64 	%fd4963, %fd5737, %fd4961, %fd4960;
	ld.shared.v2.f64 	{%fd4964, %fd4965}, [Bs+1136];
	fma.rn.f64 	%fd4966, %fd5736, %fd4964, %fd4963;
	ld.shared.v2.f64 	{%fd4967, %fd4968}, [Bs+1296];
	fma.rn.f64 	%fd4969, %fd5735, %fd4967, %fd4966;
	ld.shared.v2.f64 	{%fd4970, %fd4971}, [Bs+1456];
	fma.rn.f64 	%fd4972, %fd5734, %fd4970, %fd4969;
	ld.shared.v2.f64 	{%fd4973, %fd4974}, [Bs+1616];
	fma.rn.f64 	%fd4975, %fd5733, %fd4973, %fd4972;
	ld.shared.v2.f64 	{%fd4976, %fd4977}, [Bs+1776];
	fma.rn.f64 	%fd4978, %fd5732, %fd4976, %fd4975;
	ld.shared.v2.f64 	{%fd4979, %fd4980}, [Bs+1936];
	fma.rn.f64 	%fd4981, %fd5731, %fd4979, %fd4978;
	ld.shared.v2.f64 	{%fd4982, %fd4983}, [Bs+2096];
	fma.rn.f64 	%fd4984, %fd5730, %fd4982, %fd4981;
	ld.shared.v2.f64 	{%fd4985, %fd4986}, [Bs+2256];
	fma.rn.f64 	%fd4987, %fd5729, %fd4985, %fd4984;
	ld.shared.v2.f64 	{%fd4988, %fd4989}, [Bs+2416];
	fma.rn.f64 	%fd4990, %fd5728, %fd4988, %fd4987;
	ld.shared.v2.f64 	{%fd4991, %fd4992}, [Bs+2576];
	fma.rn.f64 	%fd4993, %fd5727, %fd4991, %fd4990;
	ld.shared.v2.f64 	{%fd4994, %fd4995}, [Bs+2736];
	fma.rn.f64 	%fd4996, %fd5726, %fd4994, %fd4993;
	ld.shared.v2.f64 	{%fd4997, %fd4998}, [Bs+2896];
	fma.rn.f64 	%fd4999, %fd5725, %fd4997, %fd4996;
	ld.shared.v2.f64 	{%fd5000, %fd5001}, [Bs+3056];
	fma.rn.f64 	%fd5002, %fd5724, %fd5000, %fd4999;
	st.shared.f64 	[%r278+16], %fd5002;
	fma.rn.f64 	%fd5003, %fd5743, %fd4944, 0d0000000000000000;
	fma.rn.f64 	%fd5004, %fd5742, %fd4947, %fd5003;
	fma.rn.f64 	%fd5005, %fd5741, %fd4950, %fd5004;
	fma.rn.f64 	%fd5006, %fd5740, %fd4953, %fd5005;
	fma.rn.f64 	%fd5007, %fd5739, %fd4956, %fd5006;
	fma.rn.f64 	%fd5008, %fd5738, %fd4959, %fd5007;
	fma.rn.f64 	%fd5009, %fd5737, %fd4962, %fd5008;
	fma.rn.f64 	%fd5010, %fd5736, %fd4965, %fd5009;
	fma.rn.f64 	%fd5011, %fd5735, %fd4968, %fd5010;
	fma.rn.f64 	%fd5012, %fd5734, %fd4971, %fd5011;
	fma.rn.f64 	%fd5013, %fd5733, %fd4974, %fd5012;
	fma.rn.f64 	%fd5014, %fd5732, %fd4977, %fd5013;
	fma.rn.f64 	%fd5015, %fd5731, %fd4980, %fd5014;
	fma.rn.f64 	%fd5016, %fd5730, %fd4983, %fd5015;
	fma.rn.f64 	%fd5017, %fd5729, %fd4986, %fd5016;
	fma.rn.f64 	%fd5018, %fd5728, %fd4989, %fd5017;
	fma.rn.f64 	%fd5019, %fd5727, %fd4992, %fd5018;
	fma.rn.f64 	%fd5020, %fd5726, %fd4995, %fd5019;
	fma.rn.f64 	%fd5021, %fd5725, %fd4998, %fd5020;
	fma.rn.f64 	%fd5022, %fd5724, %fd5001, %fd5021;
	st.shared.f64 	[%r278+24], %fd5022;
	ld.shared.v2.f64 	{%fd5023, %fd5024}, [Bs+32];
	fma.rn.f64 	%fd5025, %fd5743, %fd5023, 0d0000000000000000;
	ld.shared.v2.f64 	{%fd5026, %fd5027}, [Bs+192];
	fma.rn.f64 	%fd5028, %fd5742, %fd5026, %fd5025;
	ld.shared.v2.f64 	{%fd5029, %fd5030}, [Bs+352];
	fma.rn.f64 	%fd5031, %fd5741, %fd5029, %fd5028;
	ld.shared.v2.f64 	{%fd5032, %fd5033}, [Bs+512];
	fma.rn.f64 	%fd5034, %fd5740, %fd5032, %fd5031;
	ld.shared.v2.f64 	{%fd5035, %fd5036}, [Bs+672];
	fma.rn.f64 	%fd5037, %fd5739, %fd5035, %fd5034;
	ld.shared.v2.f64 	{%fd5038, %fd5039}, [Bs+832];
	fma.rn.f64 	%fd5040, %fd5738, %fd5038, %fd5037;
	ld.shared.v2.f64 	{%fd5041, %fd5042}, [Bs+992];
	fma.rn.f64 	%fd5043, %fd5737, %fd5041, %fd5040;
	ld.shared.v2.f64 	{%fd5044, %fd5045}, [Bs+1152];
	fma.rn.f64 	%fd5046, %fd5736, %fd5044, %fd5043;
	ld.shared.v2.f64 	{%fd5047, %fd5048}, [Bs+1312];
	fma.rn.f64 	%fd5049, %fd5735, %fd5047, %fd5046;
	ld.shared.v2.f64 	{%fd5050, %fd5051}, [Bs+1472];
	fma.rn.f64 	%fd5052, %fd5734, %fd5050, %fd5049;
	ld.shared.v2.f64 	{%fd5053, %fd5054}, [Bs+1632];
	fma.rn.f64 	%fd5055, %fd5733, %fd5053, %fd5052;
	ld.shared.v2.f64 	{%fd5056, %fd5057}, [Bs+1792];
	fma.rn.f64 	%fd5058, %fd5732, %fd5056, %fd5055;
	ld.shared.v2.f64 	{%fd5059, %fd5060}, [Bs+1952];
	fma.rn.f64 	%fd5061, %fd5731, %fd5059, %fd5058;
	ld.shared.v2.f64 	{%fd5062, %fd5063}, [Bs+2112];
	fma.rn.f64 	%fd5064, %fd5730, %fd5062, %fd5061;
	ld.shared.v2.f64 	{%fd5065, %fd5066}, [Bs+2272];
	fma.rn.f64 	%fd5067, %fd5729, %fd5065, %fd5064;
	ld.shared.v2.f64 	{%fd5068, %fd5069}, [Bs+2432];
	fma.rn.f64 	%fd5070, %fd5728, %fd5068, %fd5067;
	ld.shared.v2.f64 	{%fd5071, %fd5072}, [Bs+2592];
	fma.rn.f64 	%fd5073, %fd5727, %fd5071, %fd5070;
	ld.shared.v2.f64 	{%fd5074, %fd5075}, [Bs+2752];
	fma.rn.f64 	%fd5076, %fd5726, %fd5074, %fd5073;
	ld.shared.v2.f64 	{%fd5077, %fd5078}, [Bs+2912];
	fma.rn.f64 	%fd5079, %fd5725, %fd5077, %fd5076;
	ld.shared.v2.f64 	{%fd5080, %fd5081}, [Bs+3072];
	fma.rn.f64 	%fd5082, %fd5724, %fd5080, %fd5079;
	st.shared.f64 	[%r278+32], %fd5082;
	fma.rn.f64 	%fd5083, %fd5743, %fd5024, 0d0000000000000000;
	fma.rn.f64 	%fd5084, %fd5742, %fd5027, %fd5083;
	fma.rn.f64 	%fd5085, %fd5741, %fd5030, %fd5084;
	fma.rn.f64 	%fd5086, %fd5740, %fd5033, %fd5085;
	fma.rn.f64 	%fd5087, %fd5739, %fd5036, %fd5086;
	fma.rn.f64 	%fd5088, %fd5738, %fd5039, %fd5087;
	fma.rn.f64 	%fd5089, %fd5737, %fd5042, %fd5088;
	fma.rn.f64 	%fd5090, %fd5736, %fd5045, %fd5089;
	fma.rn.f64 	%fd5091, %fd5735, %fd5048, %fd5090;
	fma.rn.f64 	%fd5092, %fd5734, %fd5051, %fd5091;
	fma.rn.f64 	%fd5093, %fd5733, %fd5054, %fd5092;
	fma.rn.f64 	%fd5094, %fd5732, %fd5057, %fd5093;
	fma.rn.f64 	%fd5095, %fd5731, %fd5060, %fd5094;
	fma.rn.f64 	%fd5096, %fd5730, %fd5063, %fd5095;
	fma.rn.f64 	%fd5097, %fd5729, %fd5066, %fd5096;
	fma.rn.f64 	%fd5098, %fd5728, %fd5069, %fd5097;
	fma.rn.f64 	%fd5099, %fd5727, %fd5072, %fd5098;
	fma.rn.f64 	%fd5100, %fd5726, %fd5075, %fd5099;
	fma.rn.f64 	%fd5101, %fd5725, %fd5078, %fd5100;
	fma.rn.f64 	%fd5102, %fd5724, %fd5081, %fd5101;
	st.shared.f64 	[%r278+40], %fd5102;
	ld.shared.v2.f64 	{%fd5103, %fd5104}, [Bs+48];
	fma.rn.f64 	%fd5105, %fd5743, %fd5103, 0d0000000000000000;
	ld.shared.v2.f64 	{%fd5106, %fd5107}, [Bs+208];
	fma.rn.f64 	%fd5108, %fd5742, %fd5106, %fd5105;
	ld.shared.v2.f64 	{%fd5109, %fd5110}, [Bs+368];
	fma.rn.f64 	%fd5111, %fd5741, %fd5109, %fd5108;
	ld.shared.v2.f64 	{%fd5112, %fd5113}, [Bs+528];
	fma.rn.f64 	%fd5114, %fd5740, %fd5112, %fd5111;
	ld.shared.v2.f64 	{%fd5115, %fd5116}, [Bs+688];
	fma.rn.f64 	%fd5117, %fd5739, %fd5115, %fd5114;
	ld.shared.v2.f64 	{%fd5118, %fd5119}, [Bs+848];
	fma.rn.f64 	%fd5120, %fd5738, %fd5118, %fd5117;
	ld.shared.v2.f64 	{%fd5121, %fd5122}, [Bs+1008];
	fma.rn.f64 	%fd5123, %fd5737, %fd5121, %fd5120;
	ld.shared.v2.f64 	{%fd5124, %fd5125}, [Bs+1168];
	fma.rn.f64 	%fd5126, %fd5736, %fd5124, %fd5123;
	ld.shared.v2.f64 	{%fd5127, %fd5128}, [Bs+1328];
	fma.rn.f64 	%fd5129, %fd5735, %fd5127, %fd5126;
	ld.shared.v2.f64 	{%fd5130, %fd5131}, [Bs+1488];
	fma.rn.f64 	%fd5132, %fd5734, %fd5130, %fd5129;
	ld.shared.v2.f64 	{%fd5133, %fd5134}, [Bs+1648];
	fma.rn.f64 	%fd5135, %fd5733, %fd5133, %fd5132;
	ld.shared.v2.f64 	{%fd5136, %fd5137}, [Bs+1808];
	fma.rn.f64 	%fd5138, %fd5732, %fd5136, %fd5135;
	ld.shared.v2.f64 	{%fd5139, %fd5140}, [Bs+1968];
	fma.rn.f64 	%fd5141, %fd5731, %fd5139, %fd5138;
	ld.shared.v2.f64 	{%fd5142, %fd5143}, [Bs+2128];
	fma.rn.f64 	%fd5144, %fd5730, %fd5142, %fd5141;
	ld.shared.v2.f64 	{%fd5145, %fd5146}, [Bs+2288];
	fma.rn.f64 	%fd5147, %fd5729, %fd5145, %fd5144;
	ld.shared.v2.f64 	{%fd5148, %fd5149}, [Bs+2448];
	fma.rn.f64 	%fd5150, %fd5728, %fd5148, %fd5147;
	ld.shared.v2.f64 	{%fd5151, %fd5152}, [Bs+2608];
	fma.rn.f64 	%fd5153, %fd5727, %fd5151, %fd5150;
	ld.shared.v2.f64 	{%fd5154, %fd5155}, [Bs+2768];
	fma.rn.f64 	%fd5156, %fd5726, %fd5154, %fd5153;
	ld.shared.v2.f64 	{%fd5157, %fd5158}, [Bs+2928];
	fma.rn.f64 	%fd5159, %fd5725, %fd5157, %fd5156;
	ld.shared.v2.f64 	{%fd5160, %fd5161}, [Bs+3088];
	fma.rn.f64 	%fd5162, %fd5724, %fd5160, %fd5159;
	st.shared.f64 	[%r278+48], %fd5162;
	fma.rn.f64 	%fd5163, %fd5743, %fd5104, 0d0000000000000000;
	fma.rn.f64 	%fd5164, %fd5742, %fd5107, %fd5163;
	fma.rn.f64 	%fd5165, %fd5741, %fd5110, %fd5164;
	fma.rn.f64 	%fd5166, %fd5740, %fd5113, %fd5165;
	fma.rn.f64 	%fd5167, %fd5739, %fd5116, %fd5166;
	fma.rn.f64 	%fd5168, %fd5738, %fd5119, %fd5167;
	fma.rn.f64 	%fd5169, %fd5737, %fd5122, %fd5168;
	fma.rn.f64 	%fd5170, %fd5736, %fd5125, %fd5169;
	fma.rn.f64 	%fd5171, %fd5735, %fd5128, %fd5170;
	fma.rn.f64 	%fd5172, %fd5734, %fd5131, %fd5171;
	fma.rn.f64 	%fd5173, %fd5733, %fd5134, %fd5172;
	fma.rn.f64 	%fd5174, %fd5732, %fd5137, %fd5173;
	fma.rn.f64 	%fd5175, %fd5731, %fd5140, %fd5174;
	fma.rn.f64 	%fd5176, %fd5730, %fd5143, %fd5175;
	fma.rn.f64 	%fd5177, %fd5729, %fd5146, %fd5176;
	fma.rn.f64 	%fd5178, %fd5728, %fd5149, %fd5177;
	fma.rn.f64 	%fd5179, %fd5727, %fd5152, %fd5178;
	fma.rn.f64 	%fd5180, %fd5726, %fd5155, %fd5179;
	fma.rn.f64 	%fd5181, %fd5725, %fd5158, %fd5180;
	fma.rn.f64 	%fd5182, %fd5724, %fd5161, %fd5181;
	st.shared.f64 	[%r278+56], %fd5182;
	ld.shared.v2.f64 	{%fd5183, %fd5184}, [Bs+64];
	fma.rn.f64 	%fd5185, %fd5743, %fd5183, 0d0000000000000000;
	ld.shared.v2.f64 	{%fd5186, %fd5187}, [Bs+224];
	fma.rn.f64 	%fd5188, %fd5742, %fd5186, %fd5185;
	ld.shared.v2.f64 	{%fd5189, %fd5190}, [Bs+384];
	fma.rn.f64 	%fd5191, %fd5741, %fd5189, %fd5188;
	ld.shared.v2.f64 	{%fd5192, %fd5193}, [Bs+544];
	fma.rn.f64 	%fd5194, %fd5740, %fd5192, %fd5191;
	ld.shared.v2.f64 	{%fd5195, %fd5196}, [Bs+704];
	fma.rn.f64 	%fd5197, %fd5739, %fd5195, %fd5194;
	ld.shared.v2.f64 	{%fd5198, %fd5199}, [Bs+864];
	fma.rn.f64 	%fd5200, %fd5738, %fd5198, %fd5197;
	ld.shared.v2.f64 	{%fd5201, %fd5202}, [Bs+1024];
	fma.rn.f64 	%fd5203, %fd5737, %fd5201, %fd5200;
	ld.shared.v2.f64 	{%fd5204, %fd5205}, [Bs+1184];
	fma.rn.f64 	%fd5206, %fd5736, %fd5204, %fd5203;
	ld.shared.v2.f64 	{%fd5207, %fd5208}, [Bs+1344];
	fma.rn.f64 	%fd5209, %fd5735, %fd5207, %fd5206;
	ld.shared.v2.f64 	{%fd5210, %fd5211}, [Bs+1504];
	fma.rn.f64 	%fd5212, %fd5734, %fd5210, %fd5209;
	ld.shared.v2.f64 	{%fd5213, %fd5214}, [Bs+1664];
	fma.rn.f64 	%fd5215, %fd5733, %fd5213, %fd5212;
	ld.shared.v2.f64 	{%fd5216, %fd5217}, [Bs+1824];
	fma.rn.f64 	%fd5218, %fd5732, %fd5216, %fd5215;
	ld.shared.v2.f64 	{%fd5219, %fd5220}, [Bs+1984];
	fma.rn.f64 	%fd5221, %fd5731, %fd5219, %fd5218;
	ld.shared.v2.f64 	{%fd5222, %fd5223}, [Bs+2144];
	fma.rn.f64 	%fd5224, %fd5730, %fd5222, %fd5221;
	ld.shared.v2.f64 	{%fd5225, %fd5226}, [Bs+2304];
	fma.rn.f64 	%fd5227, %fd5729, %fd5225, %fd5224;
	ld.shared.v2.f64 	{%fd5228, %fd5229}, [Bs+2464];
	fma.rn.f64 	%fd5230, %fd5728, %fd5228, %fd5227;
	ld.shared.v2.f64 	{%fd5231, %fd5232}, [Bs+2624];
	fma.rn.f64 	%fd5233, %fd5727, %fd5231, %fd5230;
	ld.shared.v2.f64 	{%fd5234, %fd5235}, [Bs+2784];
	fma.rn.f64 	%fd5236, %fd5726, %fd5234, %fd5233;
	ld.shared.v2.f64 	{%fd5237, %fd5238}, [Bs+2944];
	fma.rn.f64 	%fd5239, %fd5725, %fd5237, %fd5236;
	ld.shared.v2.f64 	{%fd5240, %fd5241}, [Bs+3104];
	fma.rn.f64 	%fd5242, %fd5724, %fd5240, %fd5239;
	st.shared.f64 	[%r278+64], %fd5242;
	fma.rn.f64 	%fd5243, %fd5743, %fd5184, 0d0000000000000000;
	fma.rn.f64 	%fd5244, %fd5742, %fd5187, %fd5243;
	fma.rn.f64 	%fd5245, %fd5741, %fd5190, %fd5244;
	fma.rn.f64 	%fd5246, %fd5740, %fd5193, %fd5245;
	fma.rn.f64 	%fd5247, %fd5739, %fd5196, %fd5246;
	fma.rn.f64 	%fd5248, %fd5738, %fd5199, %fd5247;
	fma.rn.f64 	%fd5249, %fd5737, %fd5202, %fd5248;
	fma.rn.f64 	%fd5250, %fd5736, %fd5205, %fd5249;
	fma.rn.f64 	%fd5251, %fd5735, %fd5208, %fd5250;
	fma.rn.f64 	%fd5252, %fd5734, %fd5211, %fd5251;
	fma.rn.f64 	%fd5253, %fd5733, %fd5214, %fd5252;
	fma.rn.f64 	%fd5254, %fd5732, %fd5217, %fd5253;
	fma.rn.f64 	%fd5255, %fd5731, %fd5220, %fd5254;
	fma.rn.f64 	%fd5256, %fd5730, %fd5223, %fd5255;
	fma.rn.f64 	%fd5257, %fd5729, %fd5226, %fd5256;
	fma.rn.f64 	%fd5258, %fd5728, %fd5229, %fd5257;
	fma.rn.f64 	%fd5259, %fd5727, %fd5232, %fd5258;
	fma.rn.f64 	%fd5260, %fd5726, %fd5235, %fd5259;
	fma.rn.f64 	%fd5261, %fd5725, %fd5238, %fd5260;
	fma.rn.f64 	%fd5262, %fd5724, %fd5241, %fd5261;
	st.shared.f64 	[%r278+72], %fd5262;
	ld.shared.v2.f64 	{%fd5263, %fd5264}, [Bs+80];
	fma.rn.f64 	%fd5265, %fd5743, %fd5263, 0d0000000000000000;
	ld.shared.v2.f64 	{%fd5266, %fd5267}, [Bs+240];
	fma.rn.f64 	%fd5268, %fd5742, %fd5266, %fd5265;
	ld.shared.v2.f64 	{%fd5269, %fd5270}, [Bs+400];
	fma.rn.f64 	%fd5271, %fd5741, %fd5269, %fd5268;
	ld.shared.v2.f64 	{%fd5272, %fd5273}, [Bs+560];
	fma.rn.f64 	%fd5274, %fd5740, %fd5272, %fd5271;
	ld.shared.v2.f64 	{%fd5275, %fd5276}, [Bs+720];
	fma.rn.f64 	%fd5277, %fd5739, %fd5275, %fd5274;
	ld.shared.v2.f64 	{%fd5278, %fd5279}, [Bs+880];
	fma.rn.f64 	%fd5280, %fd5738, %fd5278, %fd5277;
	ld.shared.v2.f64 	{%fd5281, %fd5282}, [Bs+1040];
	fma.rn.f64 	%fd5283, %fd5737, %fd5281, %fd5280;
	ld.shared.v2.f64 	{%fd5284, %fd5285}, [Bs+1200];
	fma.rn.f64 	%fd5286, %fd5736, %fd5284, %fd5283;
	ld.shared.v2.f64 	{%fd5287, %fd5288}, [Bs+1360];
	fma.rn.f64 	%fd5289, %fd5735, %fd5287, %fd5286;
	ld.shared.v2.f64 	{%fd5290, %fd5291}, [Bs+1520];
	fma.rn.f64 	%fd5292, %fd5734, %fd5290, %fd5289;
	ld.shared.v2.f64 	{%fd5293, %fd5294}, [Bs+1680];
	fma.rn.f64 	%fd5295, %fd5733, %fd5293, %fd5292;
	ld.shared.v2.f64 	{%fd5296, %fd5297}, [Bs+1840];
	fma.rn.f64 	%fd5298, %fd5732, %fd5296, %fd5295;
	ld.shared.v2.f64 	{%fd5299, %fd5300}, [Bs+2000];
	fma.rn.f64 	%fd5301, %fd5731, %fd5299, %fd5298;
	ld.shared.v2.f64 	{%fd5302, %fd5303}, [Bs+2160];
	fma.rn.f64 	%fd5304, %fd5730, %fd5302, %fd5301;
	ld.shared.v2.f64 	{%fd5305, %fd5306}, [Bs+2320];
	fma.rn.f64 	%fd5307, %fd5729, %fd5305, %fd5304;
	ld.shared.v2.f64 	{%fd5308, %fd5309}, [Bs+2480];
	fma.rn.f64 	%fd5310, %fd5728, %fd5308, %fd5307;
	ld.shared.v2.f64 	{%fd5311, %fd5312}, [Bs+2640];
	fma.rn.f64 	%fd5313, %fd5727, %fd5311, %fd5310;
	ld.shared.v2.f64 	{%fd5314, %fd5315}, [Bs+2800];
	fma.rn.f64 	%fd5316, %fd5726, %fd5314, %fd5313;
	ld.shared.v2.f64 	{%fd5317, %fd5318}, [Bs+2960];
	fma.rn.f64 	%fd5319, %fd5725, %fd5317, %fd5316;
	ld.shared.v2.f64 	{%fd5320, %fd5321}, [Bs+3120];
	fma.rn.f64 	%fd5322, %fd5724, %fd5320, %fd5319;
	st.shared.f64 	[%r278+80], %fd5322;
	fma.rn.f64 	%fd5323, %fd5743, %fd5264, 0d0000000000000000;
	fma.rn.f64 	%fd5324, %fd5742, %fd5267, %fd5323;
	fma.rn.f64 	%fd5325, %fd5741, %fd5270, %fd5324;
	fma.rn.f64 	%fd5326, %fd5740, %fd5273, %fd5325;
	fma.rn.f64 	%fd5327, %fd5739, %fd5276, %fd5326;
	fma.rn.f64 	%fd5328, %fd5738, %fd5279, %fd5327;
	fma.rn.f64 	%fd5329, %fd5737, %fd5282, %fd5328;
	fma.rn.f64 	%fd5330, %fd5736, %fd5285, %fd5329;
	fma.rn.f64 	%fd5331, %fd5735, %fd5288, %fd5330;
	fma.rn.f64 	%fd5332, %fd5734, %fd5291, %fd5331;
	fma.rn.f64 	%fd5333, %fd5733, %fd5294, %fd5332;
	fma.rn.f64 	%fd5334, %fd5732, %fd5297, %fd5333;
	fma.rn.f64 	%fd5335, %fd5731, %fd5300, %fd5334;
	fma.rn.f64 	%fd5336, %fd5730, %fd5303, %fd5335;
	fma.rn.f64 	%fd5337, %fd5729, %fd5306, %fd5336;
	fma.rn.f64 	%fd5338, %fd5728, %fd5309, %fd5337;
	fma.rn.f64 	%fd5339, %fd5727, %fd5312, %fd5338;
	fma.rn.f64 	%fd5340, %fd5726, %fd5315, %fd5339;
	fma.rn.f64 	%fd5341, %fd5725, %fd5318, %fd5340;
	fma.rn.f64 	%fd5342, %fd5724, %fd5321, %fd5341;
	st.shared.f64 	[%r278+88], %fd5342;
	ld.shared.v2.f64 	{%fd5343, %fd5344}, [Bs+96];
	fma.rn.f64 	%fd5345, %fd5743, %fd5343, 0d0000000000000000;
	ld.shared.v2.f64 	{%fd5346, %fd5347}, [Bs+256];
	fma.rn.f64 	%fd5348, %fd5742, %fd5346, %fd5345;
	ld.shared.v2.f64 	{%fd5349, %fd5350}, [Bs+416];
	fma.rn.f64 	%fd5351, %fd5741, %fd5349, %fd5348;
	ld.shared.v2.f64 	{%fd5352, %fd5353}, [Bs+576];
	fma.rn.f64 	%fd5354, %fd5740, %fd5352, %fd5351;
	ld.shared.v2.f64 	{%fd5355, %fd5356}, [Bs+736];
	fma.rn.f64 	%fd5357, %fd5739, %fd5355, %fd5354;
	ld.shared.v2.f64 	{%fd5358, %fd5359}, [Bs+896];
	fma.rn.f64 	%fd5360, %fd5738, %fd5358, %fd5357;
	ld.shared.v2.f64 	{%fd5361, %fd5362}, [Bs+1056];
	fma.rn.f64 	%fd5363, %fd5737, %fd5361, %fd5360;
	ld.shared.v2.f64 	{%fd5364, %fd5365}, [Bs+1216];
	fma.rn.f64 	%fd5366, %fd5736, %fd5364, %fd5363;
	ld.shared.v2.f64 	{%fd5367, %fd5368}, [Bs+1376];
	fma.rn.f64 	%fd5369, %fd5735, %fd5367, %fd5366;
	ld.shared.v2.f64 	{%fd5370, %fd5371}, [Bs+1536];
	fma.rn.f64 	%fd5372, %fd5734, %fd5370, %fd5369;
	ld.shared.v2.f64 	{%fd5373, %fd5374}, [Bs+1696];
	fma.rn.f64 	%fd5375, %fd5733, %fd5373, %fd5372;
	ld.shared.v2.f64 	{%fd5376, %fd5377}, [Bs+1856];
	fma.rn.f64 	%fd5378, %fd5732, %fd5376, %fd5375;
	ld.shared.v2.f64 	{%fd5379, %fd5380}, [Bs+2016];
	fma.rn.f64 	%fd5381, %fd5731, %fd5379, %fd5378;
	ld.shared.v2.f64 	{%fd5382, %fd5383}, [Bs+2176];
	fma.rn.f64 	%fd5384, %fd5730, %fd5382, %fd5381;
	ld.shared.v2.f64 	{%fd5385, %fd5386}, [Bs+2336];
	fma.rn.f64 	%fd5387, %fd5729, %fd5385, %fd5384;
	ld.shared.v2.f64 	{%fd5388, %fd5389}, [Bs+2496];
	fma.rn.f64 	%fd5390, %fd5728, %fd5388, %fd5387;
	ld.shared.v2.f64 	{%fd5391, %fd5392}, [Bs+2656];
	fma.rn.f64 	%fd5393, %fd5727, %fd5391, %fd5390;
	ld.shared.v2.f64 	{%fd5394, %fd5395}, [Bs+2816];
	fma.rn.f64 	%fd5396, %fd5726, %fd5394, %fd5393;
	ld.shared.v2.f64 	{%fd5397, %fd5398}, [Bs+2976];
	fma.rn.f64 	%fd5399, %fd5725, %fd5397, %fd5396;
	ld.shared.v2.f64 	{%fd5400, %fd5401}, [Bs+3136];
	fma.rn.f64 	%fd5402, %fd5724, %fd5400, %fd5399;
	st.shared.f64 	[%r278+96], %fd5402;
	fma.rn.f64 	%fd5403, %fd5743, %fd5344, 0d0000000000000000;
	fma.rn.f64 	%fd5404, %fd5742, %fd5347, %fd5403;
	fma.rn.f64 	%fd5405, %fd5741, %fd5350, %fd5404;
	fma.rn.f64 	%fd5406, %fd5740, %fd5353, %fd5405;
	fma.rn.f64 	%fd5407, %fd5739, %fd5356, %fd5406;
	fma.rn.f64 	%fd5408, %fd5738, %fd5359, %fd5407;
	fma.rn.f64 	%fd5409, %fd5737, %fd5362, %fd5408;
	fma.rn.f64 	%fd5410, %fd5736, %fd5365, %fd5409;
	fma.rn.f64 	%fd5411, %fd5735, %fd5368, %fd5410;
	fma.rn.f64 	%fd5412, %fd5734, %fd5371, %fd5411;
	fma.rn.f64 	%fd5413, %fd5733, %fd5374, %fd5412;
	fma.rn.f64 	%fd5414, %fd5732, %fd5377, %fd5413;
	fma.rn.f64 	%fd5415, %fd5731, %fd5380, %fd5414;
	fma.rn.f64 	%fd5416, %fd5730, %fd5383, %fd5415;
	fma.rn.f64 	%fd5417, %fd5729, %fd5386, %fd5416;
	fma.rn.f64 	%fd5418, %fd5728, %fd5389, %fd5417;
	fma.rn.f64 	%fd5419, %fd5727, %fd5392, %fd5418;
	fma.rn.f64 	%fd5420, %fd5726, %fd5395, %fd5419;
	fma.rn.f64 	%fd5421, %fd5725, %fd5398, %fd5420;
	fma.rn.f64 	%fd5422, %fd5724, %fd5401, %fd5421;
	st.shared.f64 	[%r278+104], %fd5422;
	ld.shared.v2.f64 	{%fd5423, %fd5424}, [Bs+112];
	fma.rn.f64 	%fd5425, %fd5743, %fd5423, 0d0000000000000000;
	ld.shared.v2.f64 	{%fd5426, %fd5427}, [Bs+272];
	fma.rn.f64 	%fd5428, %fd5742, %fd5426, %fd5425;
	ld.shared.v2.f64 	{%fd5429, %fd5430}, [Bs+432];
	fma.rn.f64 	%fd5431, %fd5741, %fd5429, %fd5428;
	ld.shared.v2.f64 	{%fd5432, %fd5433}, [Bs+592];
	fma.rn.f64 	%fd5434, %fd5740, %fd5432, %fd5431;
	ld.shared.v2.f64 	{%fd5435, %fd5436}, [Bs+752];
	fma.rn.f64 	%fd5437, %fd5739, %fd5435, %fd5434;
	ld.shared.v2.f64 	{%fd5438, %fd5439}, [Bs+912];
	fma.rn.f64 	%fd5440, %fd5738, %fd5438, %fd5437;
	ld.shared.v2.f64 	{%fd5441, %fd5442}, [Bs+1072];
	fma.rn.f64 	%fd5443, %fd5737, %fd5441, %fd5440;
	ld.shared.v2.f64 	{%fd5444, %fd5445}, [Bs+1232];
	fma.rn.f64 	%fd5446, %fd5736, %fd5444, %fd5443;
	ld.shared.v2.f64 	{%fd5447, %fd5448}, [Bs+1392];
	fma.rn.f64 	%fd5449, %fd5735, %fd5447, %fd5446;
	ld.shared.v2.f64 	{%fd5450, %fd5451}, [Bs+1552];
	fma.rn.f64 	%fd5452, %fd5734, %fd5450, %fd5449;
	ld.shared.v2.f64 	{%fd5453, %fd5454}, [Bs+1712];
	fma.rn.f64 	%fd5455, %fd5733, %fd5453, %fd5452;
	ld.shared.v2.f64 	{%fd5456, %fd5457}, [Bs+1872];
	fma.rn.f64 	%fd5458, %fd5732, %fd5456, %fd5455;
	ld.shared.v2.f64 	{%fd5459, %fd5460}, [Bs+2032];
	fma.rn.f64 	%fd5461, %fd5731, %fd5459, %fd5458;
	ld.shared.v2.f64 	{%fd5462, %fd5463}, [Bs+2192];
	fma.rn.f64 	%fd5464, %fd5730, %fd5462, %fd5461;
	ld.shared.v2.f64 	{%fd5465, %fd5466}, [Bs+2352];
	fma.rn.f64 	%fd5467, %fd5729, %fd5465, %fd5464;
	ld.shared.v2.f64 	{%fd5468, %fd5469}, [Bs+2512];
	fma.rn.f64 	%fd5470, %fd5728, %fd5468, %fd5467;
	ld.shared.v2.f64 	{%fd5471, %fd5472}, [Bs+2672];
	fma.rn.f64 	%fd5473, %fd5727, %fd5471, %fd5470;
	ld.shared.v2.f64 	{%fd5474, %fd5475}, [Bs+2832];
	fma.rn.f64 	%fd5476, %fd5726, %fd5474, %fd5473;
	ld.shared.v2.f64 	{%fd5477, %fd5478}, [Bs+2992];
	fma.rn.f64 	%fd5479, %fd5725, %fd5477, %fd5476;
	ld.shared.v2.f64 	{%fd5480, %fd5481}, [Bs+3152];
	fma.rn.f64 	%fd5482, %fd5724, %fd5480, %fd5479;
	st.shared.f64 	[%r278+112], %fd5482;
	fma.rn.f64 	%fd5483, %fd5743, %fd5424, 0d0000000000000000;
	fma.rn.f64 	%fd5484, %fd5742, %fd5427, %fd5483;
	fma.rn.f64 	%fd5485, %fd5741, %fd5430, %fd5484;
	fma.rn.f64 	%fd5486, %fd5740, %fd5433, %fd5485;
	fma.rn.f64 	%fd5487, %fd5739, %fd5436, %fd5486;
	fma.rn.f64 	%fd5488, %fd5738, %fd5439, %fd5487;
	fma.rn.f64 	%fd5489, %fd5737, %fd5442, %fd5488;
	fma.rn.f64 	%fd5490, %fd5736, %fd5445, %fd5489;
	fma.rn.f64 	%fd5491, %fd5735, %fd5448, %fd5490;
	fma.rn.f64 	%fd5492, %fd5734, %fd5451, %fd5491;
	fma.rn.f64 	%fd5493, %fd5733, %fd5454, %fd5492;
	fma.rn.f64 	%fd5494, %fd5732, %fd5457, %fd5493;
	fma.rn.f64 	%fd5495, %fd5731, %fd5460, %fd5494;
	fma.rn.f64 	%fd5496, %fd5730, %fd5463, %fd5495;
	fma.rn.f64 	%fd5497, %fd5729, %fd5466, %fd5496;
	fma.rn.f64 	%fd5498, %fd5728, %fd5469, %fd5497;
	fma.rn.f64 	%fd5499, %fd5727, %fd5472, %fd5498;
	fma.rn.f64 	%fd5500, %fd5726, %fd5475, %fd5499;
	fma.rn.f64 	%fd5501, %fd5725, %fd5478, %fd5500;
	fma.rn.f64 	%fd5502, %fd5724, %fd5481, %fd5501;
	st.shared.f64 	[%r278+120], %fd5502;
	ld.shared.v2.f64 	{%fd5503, %fd5504}, [Bs+128];
	fma.rn.f64 	%fd5505, %fd5743, %fd5503, 0d0000000000000000;
	ld.shared.v2.f64 	{%fd5506, %fd5507}, [Bs+288];
	fma.rn.f64 	%fd5508, %fd5742, %fd5506, %fd5505;
	ld.shared.v2.f64 	{%fd5509, %fd5510}, [Bs+448];
	fma.rn.f64 	%fd5511, %fd5741, %fd5509, %fd5508;
	ld.shared.v2.f64 	{%fd5512, %fd5513}, [Bs+608];
	fma.rn.f64 	%fd5514, %fd5740, %fd5512, %fd5511;
	ld.shared.v2.f64 	{%fd5515, %fd5516}, [Bs+768];
	fma.rn.f64 	%fd5517, %fd5739, %fd5515, %fd5514;
	ld.shared.v2.f64 	{%fd5518, %fd5519}, [Bs+928];
	fma.rn.f64 	%fd5520, %fd5738, %fd5518, %fd5517;
	ld.shared.v2.f64 	{%fd5521, %fd5522}, [Bs+1088];
	fma.rn.f64 	%fd5523, %fd5737, %fd5521, %fd5520;
	ld.shared.v2.f64 	{%fd5524, %fd5525}, [Bs+1248];
	fma.rn.f64 	%fd5526, %fd5736, %fd5524, %fd5523;
	ld.shared.v2.f64 	{%fd5527, %fd5528}, [Bs+1408];
	fma.rn.f64 	%fd5529, %fd5735, %fd5527, %fd5526;
	ld.shared.v2.f64 	{%fd5530, %fd5531}, [Bs+1568];
	fma.rn.f64 	%fd5532, %fd5734, %fd5530, %fd5529;
	ld.shared.v2.f64 	{%fd5533, %fd5534}, [Bs+1728];
	fma.rn.f64 	%fd5535, %fd5733, %fd5533, %fd5532;
	ld.shared.v2.f64 	{%fd5536, %fd5537}, [Bs+1888];
	fma.rn.f64 	%fd5538, %fd5732, %fd5536, %fd5535;
	ld.shared.v2.f64 	{%fd5539, %fd5540}, [Bs+2048];
	fma.rn.f64 	%fd5541, %fd5731, %fd5539, %fd5538;
	ld.shared.v2.f64 	{%fd5542, %fd5543}, [Bs+2208];
	fma.rn.f64 	%fd5544, %fd5730, %fd5542, %fd5541;
	ld.shared.v2.f64 	{%fd5545, %fd5546}, [Bs+2368];
	fma.rn.f64 	%fd5547, %fd5729, %fd5545, %fd5544;
	ld.shared.v2.f64 	{%fd5548, %fd5549}, [Bs+2528];
	fma.rn.f64 	%fd5550, %fd5728, %fd5548, %fd5547;
	ld.shared.v2.f64 	{%fd5551, %fd5552}, [Bs+2688];
	fma.rn.f64 	%fd5553, %fd5727, %fd5551, %fd5550;
	ld.shared.v2.f64 	{%fd5554, %fd5555}, [Bs+2848];
	fma.rn.f64 	%fd5556, %fd5726, %fd5554, %fd5553;
	ld.shared.v2.f64 	{%fd5557, %fd5558}, [Bs+3008];
	fma.rn.f64 	%fd5559, %fd5725, %fd5557, %fd5556;
	ld.shared.v2.f64 	{%fd5560, %fd5561}, [Bs+3168];
	fma.rn.f64 	%fd5562, %fd5724, %fd5560, %fd5559;
	st.shared.f64 	[%r278+128], %fd5562;
	fma.rn.f64 	%fd5563, %fd5743, %fd5504, 0d0000000000000000;
	fma.rn.f64 	%fd5564, %fd5742, %fd5507, %fd5563;
	fma.rn.f64 	%fd5565, %fd5741, %fd5510, %fd5564;
	fma.rn.f64 	%fd5566, %fd5740, %fd5513, %fd5565;
	fma.rn.f64 	%fd5567, %fd5739, %fd5516, %fd5566;
	fma.rn.f64 	%fd5568, %fd5738, %fd5519, %fd5567;
	fma.rn.f64 	%fd5569, %fd5737, %fd5522, %fd5568;
	fma.rn.f64 	%fd5570, %fd5736, %fd5525, %fd5569;
	fma.rn.f64 	%fd5571, %fd5735, %fd5528, %fd5570;
	fma.rn.f64 	%fd5572, %fd5734, %fd5531, %fd5571;
	fma.rn.f64 	%fd5573, %fd5733, %fd5534, %fd5572;
	fma.rn.f64 	%fd5574, %fd5732, %fd5537, %fd5573;
	fma.rn.f64 	%fd5575, %fd5731, %fd5540, %fd5574;
	fma.rn.f64 	%fd5576, %fd5730, %fd5543, %fd5575;
	fma.rn.f64 	%fd5577, %fd5729, %fd5546, %fd5576;
	fma.rn.f64 	%fd5578, %fd5728, %fd5549, %fd5577;
	fma.rn.f64 	%fd5579, %fd5727, %fd5552, %fd5578;
	fma.rn.f64 	%fd5580, %fd5726, %fd5555, %fd5579;
	fma.rn.f64 	%fd5581, %fd5725, %fd5558, %fd5580;
	fma.rn.f64 	%fd5582, %fd5724, %fd5561, %fd5581;
	st.shared.f64 	[%r278+136], %fd5582;
	ld.shared.v2.f64 	{%fd5583, %fd5584}, [Bs+144];
	fma.rn.f64 	%fd5585, %fd5743, %fd5583, 0d0000000000000000;
	ld.shared.v2.f64 	{%fd5586, %fd5587}, [Bs+304];
	fma.rn.f64 	%fd5588, %fd5742, %fd5586, %fd5585;
	ld.shared.v2.f64 	{%fd5589, %fd5590}, [Bs+464];
	fma.rn.f64 	%fd5591, %fd5741, %fd5589, %fd5588;
	ld.shared.v2.f64 	{%fd5592, %fd5593}, [Bs+624];
	fma.rn.f64 	%fd5594, %fd5740, %fd5592, %fd5591;
	ld.shared.v2.f64 	{%fd5595, %fd5596}, [Bs+784];
	fma.rn.f64 	%fd5597, %fd5739, %fd5595, %fd5594;
	ld.shared.v2.f64 	{%fd5598, %fd5599}, [Bs+944];
	fma.rn.f64 	%fd5600, %fd5738, %fd5598, %fd5597;
	ld.shared.v2.f64 	{%fd5601, %fd5602}, [Bs+1104];
	fma.rn.f64 	%fd5603, %fd5737, %fd5601, %fd5600;
	ld.shared.v2.f64 	{%fd5604, %fd5605}, [Bs+1264];
	fma.rn.f64 	%fd5606, %fd5736, %fd5604, %fd5603;
	ld.shared.v2.f64 	{%fd5607, %fd5608}, [Bs+1424];
	fma.rn.f64 	%fd5609, %fd5735, %fd5607, %fd5606;
	ld.shared.v2.f64 	{%fd5610, %fd5611}, [Bs+1584];
	fma.rn.f64 	%fd5612, %fd5734, %fd5610, %fd5609;
	ld.shared.v2.f64 	{%fd5613, %fd5614}, [Bs+1744];
	fma.rn.f64 	%fd5615, %fd5733, %fd5613, %fd5612;
	ld.shared.v2.f64 	{%fd5616, %fd5617}, [Bs+1904];
	fma.rn.f64 	%fd5618, %fd5732, %fd5616, %fd5615;
	ld.shared.v2.f64 	{%fd5619, %fd5620}, [Bs+2064];
	fma.rn.f64 	%fd5621, %fd5731, %fd5619, %fd5618;
	ld.shared.v2.f64 	{%fd5622, %fd5623}, [Bs+2224];
	fma.rn.f64 	%fd5624, %fd5730, %fd5622, %fd5621;
	ld.shared.v2.f64 	{%fd5625, %fd5626}, [Bs+2384];
	fma.rn.f64 	%fd5627, %fd5729, %fd5625, %fd5624;
	ld.shared.v2.f64 	{%fd5628, %fd5629}, [Bs+2544];
	fma.rn.f64 	%fd5630, %fd5728, %fd5628, %fd5627;
	ld.shared.v2.f64 	{%fd5631, %fd5632}, [Bs+2704];
	fma.rn.f64 	%fd5633, %fd5727, %fd5631, %fd5630;
	ld.shared.v2.f64 	{%fd5634, %fd5635}, [Bs+2864];
	fma.rn.f64 	%fd5636, %fd5726, %fd5634, %fd5633;
	ld.shared.v2.f64 	{%fd5637, %fd5638}, [Bs+3024];
	fma.rn.f64 	%fd5639, %fd5725, %fd5637, %fd5636;
	ld.shared.v2.f64 	{%fd5640, %fd5641}, [Bs+3184];
	fma.rn.f64 	%fd5642, %fd5724, %fd5640, %fd5639;
	st.shared.f64 	[%r278+144], %fd5642;
	fma.rn.f64 	%fd5643, %fd5743, %fd5584, 0d0000000000000000;
	fma.rn.f64 	%fd5644, %fd5742, %fd5587, %fd5643;
	fma.rn.f64 	%fd5645, %fd5741, %fd5590, %fd5644;
	fma.rn.f64 	%fd5646, %fd5740, %fd5593, %fd5645;
	fma.rn.f64 	%fd5647, %fd5739, %fd5596, %fd5646;
	fma.rn.f64 	%fd5648, %fd5738, %fd5599, %fd5647;
	fma.rn.f64 	%fd5649, %fd5737, %fd5602, %fd5648;
	fma.rn.f64 	%fd5650, %fd5736, %fd5605, %fd5649;
	fma.rn.f64 	%fd5651, %fd5735, %fd5608, %fd5650;
	fma.rn.f64 	%fd5652, %fd5734, %fd5611, %fd5651;
	fma.rn.f64 	%fd5653, %fd5733, %fd5614, %fd5652;
	fma.rn.f64 	%fd5654, %fd5732, %fd5617, %fd5653;
	fma.rn.f64 	%fd5655, %fd5731, %fd5620, %fd5654;
	fma.rn.f64 	%fd5656, %fd5730, %fd5623, %fd5655;
	fma.rn.f64 	%fd5657, %fd5729, %fd5626, %fd5656;
	fma.rn.f64 	%fd5658, %fd5728, %fd5629, %fd5657;
	fma.rn.f64 	%fd5659, %fd5727, %fd5632, %fd5658;
	fma.rn.f64 	%fd5660, %fd5726, %fd5635, %fd5659;
	fma.rn.f64 	%fd5661, %fd5725, %fd5638, %fd5660;
	fma.rn.f64 	%fd5662, %fd5724, %fd5641, %fd5661;
	st.shared.f64 	[%r278+152], %fd5662;
$L__BB41_154:
	bar.sync 	0;
	bra.uni 	$L__BB41_160;
$L__BB41_155:
	setp.ge.u32 	%p86, %r42, %r43;
	@%p86 bra 	$L__BB41_157;
	ld.global.f64 	%fd5743, [%rd21];
	ld.global.f64 	%fd5742, [%rd21+3200];
	ld.global.f64 	%fd5741, [%rd21+6400];
	ld.global.f64 	%fd5740, [%rd21+9600];
	ld.global.f64 	%fd5739, [%rd21+12800];
	ld.global.f64 	%fd5738, [%rd21+16000];
	ld.global.f64 	%fd5737, [%rd21+19200];
	ld.global.f64 	%fd5736, [%rd21+22400];
	ld.global.f64 	%fd5735, [%rd21+25600];
	ld.global.f64 	%fd5734, [%rd21+28800];
	ld.global.f64 	%fd5733, [%rd21+32000];
	ld.global.f64 	%fd5732, [%rd21+35200];
	ld.global.f64 	%fd5731, [%rd21+38400];
	ld.global.f64 	%fd5730, [%rd21+41600];
	ld.global.f64 	%fd5729, [%rd21+44800];
	ld.global.f64 	%fd5728, [%rd21+48000];
	ld.global.f64 	%fd5727, [%rd21+51200];
	ld.global.f64 	%fd5726, [%rd21+54400];
	ld.global.f64 	%fd5725, [%rd21+57600];
	ld.global.f64 	%fd5724, [%rd21+60800];
$L__BB41_157:
	bar.sync 	0;
	@%p86 bra 	$L__BB41_159;
	mad.lo.s32 	%r279, %r42, 152, %r5;
	st.shared.f64 	[%r279], %fd5743;
	st.shared.f64 	[%r279+8], %fd5742;
	st.shared.f64 	[%r279+16], %fd5741;
	st.shared.f64 	[%r279+24], %fd5740;
	st.shared.f64 	[%r279+32], %fd5739;
	st.shared.f64 	[%r279+40], %fd5738;
	st.shared.f64 	[%r279+48], %fd5737;
	st.shared.f64 	[%r279+56], %fd5736;
	st.shared.f64 	[%r279+64], %fd5735;
	st.shared.f64 	[%r279+72], %fd5734;
	st.shared.f64 	[%r279+80], %fd5733;
	st.shared.f64 	[%r279+88], %fd5732;
	st.shared.f64 	[%r279+96], %fd5731;
	st.shared.f64 	[%r279+104], %fd5730;
	st.shared.f64 	[%r279+112], %fd5729;
	st.shared.f64 	[%r279+120], %fd5728;
	st.shared.f64 	[%r279+128], %fd5727;
	st.shared.f64 	[%r279+136], %fd5726;
	st.shared.f64 	[%r279+144], %fd5725;
	st.shared.f64 	[%r279+152], %fd5724;
$L__BB41_159:
	bar.sync 	0;
$L__BB41_160:
	mov.u32 	%r280, %tid.x;
	setp.ne.s32 	%p88, %r280, 0;
	@%p88 bra 	$L__BB41_163;
	ld.param.u32 	%r302, [_Z21cu_mtxmq_integral_204PKdiS0_iPdiiddS0_PKaS0_S1_iPKlS0__param_6];
	mul.wide.s32 	%rd120, %r302, 4;
	mov.u64 	%rd121, count;
	add.s64 	%rd23, %rd121, %rd120;
	ld.volatile.global.u32 	%r281, [%rd23];
	setp.ne.s32 	%p89, %r281, 6;
	@%p89 bra 	$L__BB41_163;
	mov.b32 	%r282, 0;
	st.volatile.global.u32 	[%rd23], %r282;
$L__BB41_163:
	bar.sync 	0;
$L__BB41_164:
	mov.u32 	%r283, %ctaid.x;
	mov.u32 	%r284, %nctaid.x;
	add.s32 	%r285, %r284, -1;
	setp.eq.s32 	%p90, %r283, %r285;
	selp.b32 	%r286, 128, 136, %p90;
	mov.u32 	%r45, %tid.x;
	setp.ge.u32 	%p91, %r45, %r286;
	@%p91 bra 	$L__BB41_166;
	ld.param.u64 	%rd151, [_Z21cu_mtxmq_integral_204PKdiS0_iPdiiddS0_PKaS0_S1_iPKlS0__param_11];
	cvta.to.global.u64 	%rd122, %rd151;
	mul.wide.u32 	%rd123, %r306, 8;
	add.s64 	%rd124, %rd122, %rd123;
	ld.global.f64 	%fd5663, [%rd124];
	mad.lo.s32 	%r287, %r45, 152, %r5;
	ld.shared.f64 	%fd5664, [%r287];
	fma.rn.f64 	%fd6043, %fd5664, %fd5663, %fd6043;
	ld.shared.f64 	%fd5665, [%r287+8];
	fma.rn.f64 	%fd6042, %fd5665, %fd5663, %fd6042;
	ld.shared.f64 	%fd5666, [%r287+16];
	fma.rn.f64 	%fd6041, %fd5666, %fd5663, %fd6041;
	ld.shared.f64 	%fd5667, [%r287+24];
	fma.rn.f64 	%fd6040, %fd5667, %fd5663, %fd6040;
	ld.shared.f64 	%fd5668, [%r287+32];
	fma.rn.f64 	%fd6039, %fd5668, %fd5663, %fd6039;
	ld.shared.f64 	%fd5669, [%r287+40];
	fma.rn.f64 	%fd6038, %fd5669, %fd5663, %fd6038;
	ld.shared.f64 	%fd5670, [%r287+48];
	fma.rn.f64 	%fd6037, %fd5670, %fd5663, %fd6037;
	ld.shared.f64 	%fd5671, [%r287+56];
	fma.rn.f64 	%fd6036, %fd5671, %fd5663, %fd6036;
	ld.shared.f64 	%fd5672, [%r287+64];
	fma.rn.f64 	%fd6035, %fd5672, %fd5663, %fd6035;
	ld.shared.f64 	%fd5673, [%r287+72];
	fma.rn.f64 	%fd6034, %fd5673, %fd5663, %fd6034;
	ld.shared.f64 	%fd5674, [%r287+80];
	fma.rn.f64 	%fd6033, %fd5674, %fd5663, %fd6033;
	ld.shared.f64 	%fd5675, [%r287+88];
	fma.rn.f64 	%fd6032, %fd5675, %fd5663, %fd6032;
	ld.shared.f64 	%fd5676, [%r287+96];
	fma.rn.f64 	%fd6031, %fd5676, %fd5663, %fd6031;
	ld.shared.f64 	%fd5677, [%r287+104];
	fma.rn.f64 	%fd6030, %fd5677, %fd5663, %fd6030;
	ld.shared.f64 	%fd5678, [%r287+112];
	fma.rn.f64 	%fd6029, %fd5678, %fd5663, %fd6029;
	ld.shared.f64 	%fd5679, [%r287+120];
	fma.rn.f64 	%fd6028, %fd5679, %fd5663, %fd6028;
	ld.shared.f64 	%fd5680, [%r287+128];
	fma.rn.f64 	%fd6027, %fd5680, %fd5663, %fd6027;
	ld.shared.f64 	%fd5681, [%r287+136];
	fma.rn.f64 	%fd6026, %fd5681, %fd5663, %fd6026;
	ld.shared.f64 	%fd5682, [%r287+144];
	fma.rn.f64 	%fd6025, %fd5682, %fd5663, %fd6025;
	ld.shared.f64 	%fd5683, [%r287+152];
	fma.rn.f64 	%fd6024, %fd5683, %fd5663, %fd6024;
$L__BB41_166:
	bar.sync 	0;
$L__BB41_167:
	ld.param.u32 	%r305, [_Z21cu_mtxmq_integral_204PKdiS0_iPdiiddS0_PKaS0_S1_iPKlS0__param_13];
	add.s32 	%r306, %r306, 1;
	setp.ne.s32 	%p92, %r306, %r305;
	@%p92 bra 	$L__BB41_14;
$L__BB41_168:
	mov.u32 	%r288, %ctaid.x;
	mov.u32 	%r289, %nctaid.x;
	add.s32 	%r290, %r289, -1;
	setp.eq.s32 	%p93, %r288, %r290;
	selp.b32 	%r291, 128, 136, %p93;
	mov.u32 	%r292, %tid.x;
	setp.ge.u32 	%p94, %r292, %r291;
	@%p94 bra 	$L__BB41_170;
	ld.param.u64 	%rd152, [_Z21cu_mtxmq_integral_204PKdiS0_iPdiiddS0_PKaS0_S1_iPKlS0__param_12];
	mad.lo.s32 	%r295, %r288, 136, %r292;
	mul.lo.s32 	%r296, %r295, 20;
	cvta.to.global.u64 	%rd125, %rd152;
	mul.wide.s32 	%rd126, %r296, 8;
	add.s64 	%rd127, %rd125, %rd126;
	st.global.f64 	[%rd127], %fd6043;
	st.global.f64 	[%rd127+8], %fd6042;
	st.global.f64 	[%rd127+16], %fd6041;
	st.global.f64 	[%rd127+24], %fd6040;
	st.global.f64 	[%rd127+32], %fd6039;
	st.global.f64 	[%rd127+40], %fd6038;
	st.global.f64 	[%rd127+48], %fd6037;
	st.global.f64 	[%rd127+56], %fd6036;
	st.global.f64 	[%rd127+64], %fd6035;
	st.global.f64 	[%rd127+72], %fd6034;
	st.global.f64 	[%rd127+80], %fd6033;
	st.global.f64 	[%rd127+88], %fd6032;
	st.global.f64 	[%rd127+96], %fd6031;
	st.global.f64 	[%rd127+104], %fd6030;
	st.global.f64 	[%rd127+112], %fd6029;
	st.global.f64 	[%rd127+120], %fd6028;
	st.global.f64 	[%rd127+128], %fd6027;
	st.global.f64 	[%rd127+136], %fd6026;
	st.global.f64 	[%rd127+144], %fd6025;
	st.global.f64 	[%rd127+152], %fd6024;
$L__BB41_170:
	bar.sync 	0;
	ret;

}
	// .globl	_Z21cu_mtxmq_integral_113PKdiS0_iPdiiddS0_PaS1_S1_iPlS0_
.visible .entry _Z21cu_mtxmq_integral_113PKdiS0_iPdiiddS0_PaS1_S1_iPlS0_(
	.param .u64 .ptr .align 1 _Z21cu_mtxmq_integral_113PKdiS0_iPdiiddS0_PaS1_S1_iPlS0__param_0,
	.param .u32 _Z21cu_mtxmq_integral_113PKdiS0_iPdiiddS0_PaS1_S1_iPlS0__param_1,
	.param .u64 .ptr .align 1 _Z21cu_mtxmq_integral_113PKdiS0_iPdiiddS0_PaS1_S1_iPlS0__param_2,
	.param .u32 _Z21cu_mtxmq_integral_113PKdiS0_iPdiiddS0_PaS1_S1_iPlS0__param_3,
	.param .u64 .ptr .align 1 _Z21cu_mtxmq_integral_113PKdiS0_iPdiiddS0_PaS1_S1_iPlS0__param_4,
	.param .u32 _Z21cu_mtxmq_integral_113PKdiS0_iPdiiddS0_PaS1_S1_iPlS0__param_5,
	.param .u32 _Z21cu_mtxmq_integral_113PKdiS0_iPdiiddS0_PaS1_S1_iPlS0__param_6,
	.param .f64 _Z21cu_mtxmq_integral_113PKdiS0_iPdiiddS0_PaS1_S1_iPlS0__param_7,
	.param .f64 _Z21cu_mtxmq_integral_113PKdiS0_iPdiiddS0_PaS1_S1_iPlS0__param_8,
	.param .u64 .ptr .align 1 _Z21cu_mtxmq_integral_113PKdiS0_iPdiiddS0_PaS1_S1_iPlS0__param_9,
	.param .u64 .ptr .align 1 _Z21cu_mtxmq_integral_113PKdiS0_iPdiiddS0_PaS1_S1_iPlS0__param_10,
	.param .u64 .ptr .align 1 _Z21cu_mtxmq_integral_113PKdiS0_iPdiiddS0_PaS1_S1_iPlS0__param_11,
	.param .u64 .ptr .align 1 _Z21cu_mtxmq_integral_113PKdiS0_iPdiiddS0_PaS1_S1_iPlS0__param_12,
	.param .u32 _Z21cu_mtxmq_integral_113PKdiS0_iPdiiddS0_PaS1_S1_iPlS0__param_13,
	.param .u64 .ptr .align 1 _Z21cu_mtxmq_integral_113PKdiS0_iPdiiddS0_PaS1_S1_iPlS0__param_14,
	.param .u64 .ptr .align 1 _Z21cu_mtxmq_integral_113PKdiS0_iPdiiddS0_PaS1_S1_iPlS0__param_15
)
{
	.reg .pred 	%p<79>;
	.reg .b16 	%rs<8>;
	.reg .b32 	%r<485>;
	.reg .b64 	%rd<83>;
	.reg .b64 	%fd<1274>;
	// demoted variable
	.shared .align 8 .b8 _ZZ21cu_mtxmq_integral_113PKdiS0_iPdiiddS0_PaS1_S1_iPlS0_E2Cs[8192];
	// demoted variable
	.shared .align 8 .b8 _ZZ21cu_mtxmq_integral_113PKdiS0_iPdiiddS0_PaS1_S1_iPlS0_E7resultS[8192];
	// demoted variable
	.shared .align 1 .b8 _ZZ21cu_mtxmq_integral_113PKdiS0_iPdiiddS0_PaS1_S1_iPlS0_E5doitS[128];
	// demoted variable
	.shared .align 8 .b8 _ZZ21cu_mtxmq_integral_113PKdiS0_iPdiiddS0_PaS1_S1_iPlS0_E6mufacS[1024];
	// demoted variable
	.shared .align 8 .b8 _ZZ21cu_mtxmq_integral_113PKdiS0_iPdiiddS0_PaS1_S1_iPlS0_E2As[8192];
	// demoted variable
	.shared .align 4 .b8 _ZZ21cu_mtxmq_integral_113PKdiS0_iPdiiddS0_PaS1_S1_iPlS0_E5trank[2048];
	ld.param.u64 	%rd5, [_Z21cu_mtxmq_integral_113PKdiS0_iPdiiddS0_PaS1_S1_iPlS0__param_0];
	ld.param.u32 	%r77, [_Z21cu_mtxmq_integral_113PKdiS0_iPdiiddS0_PaS1_S1_iPlS0__param_1];
	ld.param.u64 	%rd8, [_Z21cu_mtxmq_integral_113PKdiS0_iPdiiddS0_PaS1_S1_iPlS0__param_10];
	ld.param.u64 	%rd9, [_Z21cu_mtxmq_integral_113PKdiS0_iPdiiddS0_PaS1_S1_iPlS0__param_11];
	ld.param.u32 	%r79, [_Z21cu_mtxmq_integral_113PKdiS0_iPdiiddS0_PaS1_S1_iPlS0__param_13];
	ld.param.u64 	%rd11, [_Z21cu_mtxmq_integral_113PKdiS0_iPdiiddS0_PaS1_S1_iPlS0__param_14];
	mov.u32 	%r1, %tid.x;
	setp.ge.u32 	%p2, %r1, %r79;
	@%p2 bra 	$L__BB42_2;
	cvta.to.global.u64 	%rd13, %rd8;
	cvt.u64.u32 	%rd14, %r1;
	add.s64 	%rd15, %rd13, %rd14;
	ld.global.u8 	%rs2, [%rd15];
	mov.u32 	%r80, _ZZ21cu_mtxmq_integral_113PKdiS0_iPdiiddS0_PaS1_S1_iPlS0_E5doitS;
	add.s32 	%r81, %r80, %r1;
	st.shared.u8 	[%r81], %rs2;
$L__BB42_2:
	setp.ge.u32 	%p3, %r1, %r79;
	bar.sync 	0;
	@%p3 bra 	$L__BB42_4;
	cvta.to.global.u64 	%rd16, %rd9;
	mul.wide.u32 	%rd17, %r1, 8;
	add.s64 	%rd18, %rd16, %rd17;
	ld.global.f64 	%fd231, [%rd18];
	shl.b32 	%r82, %r1, 3;
	mov.u32 	%r83, _ZZ21cu_mtxmq_integral_113PKdiS0_iPdiiddS0_PaS1_S1_iPlS0_E6mufacS;
	add.s32 	%r84, %r83, %r82;
	st.shared.f64 	[%r84], %fd231;
$L__BB42_4:
	bar.sync 	0;
	mul.lo.s32 	%r2, %r79, 3;
	setp.ge.s32 	%p4, %r1, %r2;
	cvta.to.global.u64 	%rd19, %rd11;
	mul.wide.u32 	%rd20, %r1, 8;
	add.s64 	%rd1, %rd19, %rd20;
	shl.b32 	%r85, %r1, 2;
	mov.u32 	%r86, _ZZ21cu_mtxmq_integral_113PKdiS0_iPdiiddS0_PaS1_S1_iPlS0_E5trank;
	add.s32 	%r3, %r86, %r85;
	@%p4 bra 	$L__BB42_6;
	ld.global.u64 	%rd21, [%rd1];
	st.shared.u32 	[%r3], %rd21;
$L__BB42_6:
	add.s32 	%r87, %r1, 128;
	setp.ge.s32 	%p5, %r87, %r2;
	@%p5 bra 	$L__BB42_8;
	ld.global.u64 	%rd22, [%rd1+1024];
	st.shared.u32 	[%r3+512], %rd22;
$L__BB42_8:
	add.s32 	%r88, %r1, 256;
	setp.ge.s32 	%p6, %r88, %r2;
	@%p6 bra 	$L__BB42_10;
	ld.global.u64 	%rd23, [%rd1+2048];
	st.shared.u32 	[%r3+1024], %rd23;
$L__BB42_10:
	add.s32 	%r89, %r1, 384;
	setp.ge.s32 	%p7, %r89, %r2;
	@%p7 bra 	$L__BB42_12;
	ld.global.u64 	%rd24, [%rd1+3072];
	st.shared.u32 	[%r3+1536], %rd24;
$L__BB42_12:
	bar.sync 	0;
	cvta.to.global.u64 	%rd25, %rd5;
	add.s64 	%rd27, %rd25, %rd20;
	ld.global.f64 	%fd232, [%rd27];
	shl.b32 	%r90, %r1, 3;
	mov.u32 	%r91, _ZZ21cu_mtxmq_integral_113PKdiS0_iPdiiddS0_PaS1_S1_iPlS0_E2As;
	add.s32 	%r4, %r91, %r90;
	st.shared.f64 	[%r4], %fd232;
	ld.global.f64 	%fd233, [%rd27+1024];
	st.shared.f64 	[%r4+1024], %fd233;
	ld.global.f64 	%fd234, [%rd27+2048];
	st.shared.f64 	[%r4+2048], %fd234;
	ld.global.f64 	%fd235, [%rd27+3072];
	st.shared.f64 	[%r4+3072], %fd235;
	ld.global.f64 	%fd236, [%rd27+4096];
	st.shared.f64 	[%r4+4096], %fd236;
	ld.global.f64 	%fd237, [%rd27+5120];
	st.shared.f64 	[%r4+5120], %fd237;
	ld.global.f64 	%fd238, [%rd27+6144];
	st.shared.f64 	[%r4+6144], %fd238;
	ld.global.f64 	%fd239, [%rd27+7168];
	st.shared.f64 	[%r4+7168], %fd239;
	bar.sync 	0;
	mov.u32 	%r92, _ZZ21cu_mtxmq_integral_113PKdiS0_iPdiiddS0_PaS1_S1_iPlS0_E7resultS;
	add.s32 	%r5, %r92, %r90;
	mov.b64 	%rd28, 0;
	st.shared.u64 	[%r5], %rd28;
	st.shared.u64 	[%r5+1024], %rd28;
	st.shared.u64 	[%r5+2048], %rd28;
	st.shared.u64 	[%r5+3072], %rd28;
	st.shared.u64 	[%r5+4096], %rd28;
	st.shared.u64 	[%r5+5120], %rd28;
	st.shared.u64 	[%r5+6144], %rd28;
	st.shared.u64 	[%r5+7168], %rd28;
	bar.sync 	0;
	setp.lt.s32 	%p8, %r79, 1;
	@%p8 bra 	$L__BB42_126;
	ld.param.u32 	%r459, [_Z21cu_mtxmq_integral_113PKdiS0_iPdiiddS0_PaS1_S1_iPlS0__param_3];
	setp.lt.u32 	%p9, %r1, %r77;
	setp.gt.s32 	%p10, %r459, 0;
	and.pred  	%p1, %p9, %p10;
	mul.lo.s32 	%r6, %r459, %r1;
	add.s32 	%r7, %r459, -1;
	and.b32  	%r8, %r459, 3;
	shl.b32 	%r94, %r77, 3;
	add.s32 	%r9, %r4, %r94;
	add.s32 	%r10, %r9, %r94;
	add.s32 	%r11, %r10, %r94;
	add.s32 	%r12, %r11, %r94;
	add.s32 	%r13, %r12, %r94;
	add.s32 	%r14, %r13, %r94;
	add.s32 	%r15, %r14, %r94;
	add.s32 	%r16, %r15, %r94;
	and.b32  	%r17, %r459, 2147483644;
	and.b32  	%r18, %r459, 1;
	mov.u32 	%r96, _ZZ21cu_mtxmq_integral_113PKdiS0_iPdiiddS0_PaS1_S1_iPlS0_E2Cs;
	add.s32 	%r19, %r96, %r90;
	add.s32 	%r20, %r19, %r94;
	add.s32 	%r21, %r20, %r94;
	add.s32 	%r22, %r21, %r94;
	add.s32 	%r23, %r22, %r94;
	add.s32 	%r24, %r23, %r94;
	add.s32 	%r25, %r24, %r94;
	add.s32 	%r26, %r25, %r94;
	add.s32 	%r27, %r26, %r94;
	add.s32 	%r28, %r27, %r94;
	mul.lo.s32 	%r97, %r1, 72;
	add.s32 	%r98, %r19, %r97;
	mul.lo.s32 	%r99, %r1, -72;
	add.s32 	%r29, %r98, %r99;
	add.s32 	%r100, %r29, %r97;
	add.s32 	%r30, %r100, %r99;
	shl.b32 	%r31, %r459, 3;
	mov.b32 	%r464, 0;
	not.pred 	%p16, %p1;
$L__BB42_14:
	shl.b32 	%r101, %r464, 3;
	mov.u32 	%r102, _ZZ21cu_mtxmq_integral_113PKdiS0_iPdiiddS0_PaS1_S1_iPlS0_E6mufacS;
	add.s32 	%r103, %r102, %r101;
	ld.shared.f64 	%fd241, [%r103];
	setp.eq.f64 	%p11, %fd241, 0d0000000000000000;
	@%p11 bra 	$L__BB42_125;
	ld.param.u64 	%rd80, [_Z21cu_mtxmq_integral_113PKdiS0_iPdiiddS0_PaS1_S1_iPlS0__param_15];
	ld.param.u32 	%r460, [_Z21cu_mtxmq_integral_113PKdiS0_iPdiiddS0_PaS1_S1_iPlS0__param_3];
	ld.param.u64 	%rd73, [_Z21cu_mtxmq_integral_113PKdiS0_iPdiiddS0_PaS1_S1_iPlS0__param_2];
	shl.b32 	%r104, %r1, 3;
	mov.u32 	%r105, Bs;
	add.s32 	%r33, %r105, %r104;
	mov.u32 	%r106, _ZZ21cu_mtxmq_integral_113PKdiS0_iPdiiddS0_PaS1_S1_iPlS0_E5trank;
	mad.lo.s32 	%r34, %r464, 12, %r106;
	ld.shared.u32 	%r107, [%r34];
	setp.ne.s32 	%p12, %r107, %r460;
	mad.lo.s32 	%r108, %r464, 300, %r1;
	cvta.to.global.u64 	%rd29, %rd73;
	mul.wide.u32 	%rd30, %r108, 8;
	add.s64 	%rd2, %rd29, %rd30;
	cvta.to.global.u64 	%rd31, %rd80;
	add.s64 	%rd3, %rd31, %rd30;
	@%p12 bra 	$L__BB42_18;
	setp.gt.u32 	%p14, %r1, 99;
	@%p14 bra 	$L__BB42_20;
	ld.global.f64 	%fd243, [%rd2];
	st.shared.f64 	[%r33], %fd243;
	bra.uni 	$L__BB42_20;
$L__BB42_18:
	setp.gt.u32 	%p13, %r1, 99;
	@%p13 bra 	$L__BB42_20;
	ld.global.f64 	%fd242, [%rd3];
	st.shared.f64 	[%r33], %fd242;
$L__BB42_20:
	setp.ge.u32 	%p15, %r1, %r77;
	bar.sync 	0;
	@%p15 bra 	$L__BB42_22;
	mov.u32 	%r110, _ZZ21cu_mtxmq_integral_113PKdiS0_iPdiiddS0_PaS1_S1_iPlS0_E2As;
	add.s32 	%r111, %r110, %r104;
	ld.shared.f64 	%fd1153, [%r111];
	ld.shared.f64 	%fd1152, [%r9];
	ld.shared.f64 	%fd1151, [%r10];
	ld.shared.f64 	%fd1150, [%r11];
	ld.shared.f64 	%fd1149, [%r12];
	ld.shared.f64 	%fd1148, [%r13];
	ld.shared.f64 	%fd1147, [%r14];
	ld.shared.f64 	%fd1146, [%r15];
	ld.shared.f64 	%fd1145, [%r16];
	shl.b32 	%r112, %r77, 3;
	add.s32 	%r113, %r16, %r112;
	ld.shared.f64 	%fd1144, [%r113];
$L__BB42_22:
	bar.sync 	0;
	@%p16 bra 	$L__BB42_31;
	setp.lt.u32 	%p17, %r7, 3;
	mov.b32 	%r469, 0;
	@%p17 bra 	$L__BB42_26;
	ld.param.u32 	%r461, [_Z21cu_mtxmq_integral_113PKdiS0_iPdiiddS0_PaS1_S1_iPlS0__param_3];
	and.b32  	%r116, %r461, 2147483644;
	neg.s32 	%r467, %r116;
	shl.b32 	%r117, %r6, 3;
	mov.u32 	%r118, _ZZ21cu_mtxmq_integral_113PKdiS0_iPdiiddS0_PaS1_S1_iPlS0_E2Cs;
	add.s32 	%r119, %r117, %r118;
	add.s32 	%r466, %r119, 16;
	add.s32 	%r465, %r105, 16;
$L__BB42_25:
	.pragma "nounroll";
	add.s32 	%r121, %r465, -16;
	ld.shared.v2.f64 	{%fd244, %fd245}, [%r465+-16];
	fma.rn.f64 	%fd246, %fd1153, %fd244, 0d0000000000000000;
	add.s32 	%r122, %r121, %r31;
	ld.shared.f64 	%fd247, [%r122];
	fma.rn.f64 	%fd248, %fd1152, %fd247, %fd246;
	add.s32 	%r123, %r122, %r31;
	ld.shared.v2.f64 	{%fd249, %fd250}, [%r123];
	fma.rn.f64 	%fd251, %fd1151, %fd249, %fd248;
	add.s32 	%r124, %r123, %r31;
	ld.shared.f64 	%fd252, [%r124];
	fma.rn.f64 	%fd253, %fd1150, %fd252, %fd251;
	add.s32 	%r125, %r124, %r31;
	ld.shared.v2.f64 	{%fd254, %fd255}, [%r125];
	fma.rn.f64 	%fd256, %fd1149, %fd254, %fd253;
	add.s32 	%r126, %r125, %r31;
	ld.shared.f64 	%fd257, [%r126];
	fma.rn.f64 	%fd258, %fd1148, %fd257, %fd256;
	add.s32 	%r127, %r126, %r31;
	ld.shared.v2.f64 	{%fd259, %fd260}, [%r127];
	fma.rn.f64 	%fd261, %fd1147, %fd259, %fd258;
	add.s32 	%r128, %r127, %r31;
	ld.shared.f64 	%fd262, [%r128];
	fma.rn.f64 	%fd263, %fd1146, %fd262, %fd261;
	add.s32 	%r129, %r128, %r31;
	ld.shared.v2.f64 	{%fd264, %fd265}, [%r129];
	fma.rn.f64 	%fd266, %fd1145, %fd264, %fd263;
	add.s32 	%r130, %r129, %r31;
	ld.shared.f64 	%fd267, [%r130];
	fma.rn.f64 	%fd268, %fd1144, %fd267, %fd266;
	st.shared.f64 	[%r466+-16], %fd268;
	fma.rn.f64 	%fd269, %fd1153, %fd245, 0d0000000000000000;
	ld.shared.f64 	%fd270, [%r122+8];
	fma.rn.f64 	%fd271, %fd1152, %fd270, %fd269;
	fma.rn.f64 	%fd272, %fd1151, %fd250, %fd271;
	ld.shared.f64 	%fd273, [%r124+8];
	fma.rn.f64 	%fd274, %fd1150, %fd273, %fd272;
	fma.rn.f64 	%fd275, %fd1149, %fd255, %fd274;
	ld.shared.f64 	%fd276, [%r126+8];
	fma.rn.f64 	%fd277, %fd1148, %fd276, %fd275;
	fma.rn.f64 	%fd278, %fd1147, %fd260, %fd277;
	ld.shared.f64 	%fd279, [%r128+8];
	fma.rn.f64 	%fd280, %fd1146, %fd279, %fd278;
	fma.rn.f64 	%fd281, %fd1145, %fd265, %fd280;
	ld.shared.f64 	%fd282, [%r130+8];
	fma.rn.f64 	%fd283, %fd1144, %fd282, %fd281;
	st.shared.f64 	[%r466+-8], %fd283;
	ld.shared.v2.f64 	{%fd284, %fd285}, [%r465];
	fma.rn.f64 	%fd286, %fd1153, %fd284, 0d0000000000000000;
	ld.shared.f64 	%fd287, [%r122+16];
	fma.rn.f64 	%fd288, %fd1152, %fd287, %fd286;
	ld.shared.v2.f64 	{%fd289, %fd290}, [%r123+16];
	fma.rn.f64 	%fd291, %fd1151, %fd289, %fd288;
	ld.shared.f64 	%fd292, [%r124+16];
	fma.rn.f64 	%fd293, %fd1150, %fd292, %fd291;
	ld.shared.v2.f64 	{%fd294, %fd295}, [%r125+16];
	fma.rn.f64 	%fd296, %fd1149, %fd294, %fd293;
	ld.shared.f64 	%fd297, [%r126+16];
	fma.rn.f64 	%fd298, %fd1148, %fd297, %fd296;
	ld.shared.v2.f64 	{%fd299, %fd300}, [%r127+16];
	fma.rn.f64 	%fd301, %fd1147, %fd299, %fd298;
	ld.shared.f64 	%fd302, [%r128+16];
	fma.rn.f64 	%fd303, %fd1146, %fd302, %fd301;
	ld.shared.v2.f64 	{%fd304, %fd305}, [%r129+16];
	fma.rn.f64 	%fd306, %fd1145, %fd304, %fd303;
	ld.shared.f64 	%fd307, [%r130+16];
	fma.rn.f64 	%fd308, %fd1144, %fd307, %fd306;
	st.shared.f64 	[%r466], %fd308;
	fma.rn.f64 	%fd309, %fd1153, %fd285, 0d0000000000000000;
	ld.shared.f64 	%fd310, [%r122+24];
	fma.rn.f64 	%fd311, %fd1152, %fd310, %fd309;
	fma.rn.f64 	%fd312, %fd1151, %fd290, %fd311;
	ld.shared.f64 	%fd313, [%r124+24];
	fma.rn.f64 	%fd314, %fd1150, %fd313, %fd312;
	fma.rn.f64 	%fd315, %fd1149, %fd295, %fd314;
	ld.shared.f64 	%fd316, [%r126+24];
	fma.rn.f64 	%fd317, %fd1148, %fd316, %fd315;
	fma.rn.f64 	%fd318, %fd1147, %fd300, %fd317;
	ld.shared.f64 	%fd319, [%r128+24];
	fma.rn.f64 	%fd320, %fd1146, %fd319, %fd318;
	fma.rn.f64 	%fd321, %fd1145, %fd305, %fd320;
	ld.shared.f64 	%fd322, [%r130+24];
	fma.rn.f64 	%fd323, %fd1144, %fd322, %fd321;
	st.shared.f64 	[%r466+8], %fd323;
	add.s32 	%r467, %r467, 4;
	add.s32 	%r466, %r466, 32;
	add.s32 	%r465, %r465, 32;
	setp.ne.s32 	%p18, %r467, 0;
	mov.u32 	%r469, %r17;
	@%p18 bra 	$L__BB42_25;
$L__BB42_26:
	setp.eq.s32 	%p19, %r8, 0;
	@%p19 bra 	$L__BB42_31;
	setp.eq.s32 	%p20, %r8, 1;
	@%p20 bra 	$L__BB42_29;
	shl.b32 	%r131, %r469, 3;
	mov.u32 	%r132, Bs;
	add.s32 	%r133, %r132, %r131;
	ld.shared.f64 	%fd324, [%r133];
	fma.rn.f64 	%fd325, %fd1153, %fd324, 0d0000000000000000;
	add.s32 	%r134, %r133, %r31;
	ld.shared.f64 	%fd326, [%r134];
	fma.rn.f64 	%fd327, %fd1152, %fd326, %fd325;
	add.s32 	%r135, %r134, %r31;
	ld.shared.f64 	%fd328, [%r135];
	fma.rn.f64 	%fd329, %fd1151, %fd328, %fd327;
	add.s32 	%r136, %r135, %r31;
	ld.shared.f64 	%fd330, [%r136];
	fma.rn.f64 	%fd331, %fd1150, %fd330, %fd329;
	add.s32 	%r137, %r136, %r31;
	ld.shared.f64 	%fd332, [%r137];
	fma.rn.f64 	%fd333, %fd1149, %fd332, %fd331;
	add.s32 	%r138, %r137, %r31;
	ld.shared.f64 	%fd334, [%r138];
	fma.rn.f64 	%fd335, %fd1148, %fd334, %fd333;
	add.s32 	%r139, %r138, %r31;
	ld.shared.f64 	%fd336, [%r139];
	fma.rn.f64 	%fd337, %fd1147, %fd336, %fd335;
	add.s32 	%r140, %r139, %r31;
	ld.shared.f64 	%fd338, [%r140];
	fma.rn.f64 	%fd339, %fd1146, %fd338, %fd337;
	add.s32 	%r141, %r140, %r31;
	ld.shared.f64 	%fd340, [%r141];
	fma.rn.f64 	%fd341, %fd1145, %fd340, %fd339;
	add.s32 	%r142, %r141, %r31;
	ld.shared.f64 	%fd342, [%r142];
	fma.rn.f64 	%fd343, %fd1144, %fd342, %fd341;
	add.s32 	%r143, %r469, %r6;
	shl.b32 	%r144, %r143, 3;
	mov.u32 	%r145, _ZZ21cu_mtxmq_integral_113PKdiS0_iPdiiddS0_PaS1_S1_iPlS0_E2Cs;
	add.s32 	%r146, %r145, %r144;
	st.shared.f64 	[%r146], %fd343;
	ld.shared.f64 	%fd344, [%r133+8];
	fma.rn.f64 	%fd345, %fd1153, %fd344, 0d0000000000000000;
	ld.shared.f64 	%fd346, [%r134+8];
	fma.rn.f64 	%fd347, %fd1152, %fd346, %fd345;
	ld.shared.f64 	%fd348, [%r135+8];
	fma.rn.f64 	%fd349, %fd1151, %fd348, %fd347;
	ld.shared.f64 	%fd350, [%r136+8];
	fma.rn.f64 	%fd351, %fd1150, %fd350, %fd349;
	ld.shared.f64 	%fd352, [%r137+8];
	fma.rn.f64 	%fd353, %fd1149, %fd352, %fd351;
	ld.shared.f64 	%fd354, [%r138+8];
	fma.rn.f64 	%fd355, %fd1148, %fd354, %fd353;
	ld.shared.f64 	%fd356, [%r139+8];
	fma.rn.f64 	%fd357, %fd1147, %fd356, %fd355;
	ld.shared.f64 	%fd358, [%r140+8];
	fma.rn.f64 	%fd359, %fd1146, %fd358, %fd357;
	ld.shared.f64 	%fd360, [%r141+8];
	fma.rn.f64 	%fd361, %fd1145, %fd360, %fd359;
	ld.shared.f64 	%fd362, [%r142+8];
	fma.rn.f64 	%fd363, %fd1144, %fd362, %fd361;
	st.shared.f64 	[%r146+8], %fd363;
	add.s32 	%r469, %r469, 2;
$L__BB42_29:
	setp.eq.s32 	%p21, %r18, 0;
	@%p21 bra 	$L__BB42_31;
	shl.b32 	%r147, %r469, 3;
	mov.u32 	%r148, Bs;
	add.s32 	%r149, %r148, %r147;
	ld.shared.f64 	%fd364, [%r149];
	fma.rn.f64 	%fd365, %fd1153, %fd364, 0d0000000000000000;
	add.s32 	%r150, %r149, %r31;
	ld.shared.f64 	%fd366, [%r150];
	fma.rn.f64 	%fd367, %fd1152, %fd366, %fd365;
	add.s32 	%r151, %r150, %r31;
	ld.shared.f64 	%fd368, [%r151];
	fma.rn.f64 	%fd369, %fd1151, %fd368, %fd367;
	add.s32 	%r152, %r151, %r31;
	ld.shared.f64 	%fd370, [%r152];
	fma.rn.f64 	%fd371, %fd1150, %fd370, %fd369;
	add.s32 	%r153, %r152, %r31;
	ld.shared.f64 	%fd372, [%r153];
	fma.rn.f64 	%fd373, %fd1149, %fd372, %fd371;
	add.s32 	%r154, %r153, %r31;
	ld.shared.f64 	%fd374, [%r154];
	fma.rn.f64 	%fd375, %fd1148, %fd374, %fd373;
	add.s32 	%r155, %r154, %r31;
	ld.shared.f64 	%fd376, [%r155];
	fma.rn.f64 	%fd377, %fd1147, %fd376, %fd375;
	add.s32 	%r156, %r155, %r31;
	ld.shared.f64 	%fd378, [%r156];
	fma.rn.f64 	%fd379, %fd1146, %fd378, %fd377;
	add.s32 	%r157, %r156, %r31;
	ld.shared.f64 	%fd380, [%r157];
	fma.rn.f64 	%fd381, %fd1145, %fd380, %fd379;
	add.s32 	%r158, %r157, %r31;
	ld.shared.f64 	%fd382, [%r158];
	fma.rn.f64 	%fd383, %fd1144, %fd382, %fd381;
	add.s32 	%r159, %r469, %r6;
	shl.b32 	%r160, %r159, 3;
	mov.u32 	%r161, _ZZ21cu_mtxmq_integral_113PKdiS0_iPdiiddS0_PaS1_S1_iPlS0_E2Cs;
	add.s32 	%r162, %r161, %r160;
	st.shared.f64 	[%r162], %fd383;
$L__BB42_31:
	ld.param.u32 	%r462, [_Z21cu_mtxmq_integral_113PKdiS0_iPdiiddS0_PaS1_S1_iPlS0__param_3];
	mad.lo.s32 	%r46, %r464, 300, %r1;
	shl.b32 	%r163, %r1, 3;
	mov.u32 	%r164, Bs;
	add.s32 	%r47, %r164, %r163;
	bar.sync 	0;
	ld.shared.u32 	%r165, [%r34+4];
	setp.ne.s32 	%p22, %r165, %r462;
	@%p22 bra 	$L__BB42_34;
	setp.gt.u32 	%p24, %r1, 99;
	@%p24 bra 	$L__BB42_36;
	ld.param.u64 	%rd74, [_Z21cu_mtxmq_integral_113PKdiS0_iPdiiddS0_PaS1_S1_iPlS0__param_2];
	cvta.to.global.u64 	%rd35, %rd74;
	mul.wide.u32 	%rd36, %r46, 8;
	add.s64 	%rd37, %rd35, %rd36;
	ld.global.f64 	%fd385, [%rd37+800];
	st.shared.f64 	[%r47], %fd385;
	bra.uni 	$L__BB42_36;
$L__BB42_34:
	setp.gt.u32 	%p23, %r1, 99;
	@%p23 bra 	$L__BB42_36;
	ld.param.u64 	%rd81, [_Z21cu_mtxmq_integral_113PKdiS0_iPdiiddS0_PaS1_S1_iPlS0__param_15];
	cvta.to.global.u64 	%rd32, %rd81;
	mul.wide.u32 	%rd33, %r46, 8;
	add.s64 	%rd34, %rd32, %rd33;
	ld.global.f64 	%fd384, [%rd34+800];
	st.shared.f64 	[%r47], %fd384;
$L__BB42_36:
	bar.sync 	0;
	@%p15 bra 	$L__BB42_38;
	ld.shared.f64 	%fd1153, [%r19];
	ld.shared.f64 	%fd1152, [%r20];
	ld.shared.f64 	%fd1151, [%r21];
	ld.shared.f64 	%fd1150, [%r22];
	ld.shared.f64 	%fd1149, [%r23];
	ld.shared.f64 	%fd1148, [%r24];
	ld.shared.f64 	%fd1147, [%r25];
	ld.shared.f64 	%fd1146, [%r26];
	ld.shared.f64 	%fd1145, [%r27];
	ld.shared.f64 	%fd1144, [%r28];
$L__BB42_38:
	bar.sync 	0;
	@%p16 bra 	$L__BB42_47;
	setp.lt.u32 	%p27, %r7, 3;
	mov.b32 	%r472, 0;
	@%p27 bra 	$L__BB42_42;
	mov.b32 	%r470, 0;
$L__BB42_41:
	.pragma "nounroll";
	shl.b32 	%r168, %r470, 3;
	mov.u32 	%r169, Bs;
	add.s32 	%r170, %r169, %r168;
	ld.shared.v2.f64 	{%fd386, %fd387}, [%r170];
	fma.rn.f64 	%fd388, %fd1153, %fd386, 0d0000000000000000;
	add.s32 	%r171, %r170, %r31;
	ld.shared.f64 	%fd389, [%r171];
	fma.rn.f64 	%fd390, %fd1152, %fd389, %fd388;
	add.s32 	%r172, %r171, %r31;
	ld.shared.v2.f64 	{%fd391, %fd392}, [%r172];
	fma.rn.f64 	%fd393, %fd1151, %fd391, %fd390;
	add.s32 	%r173, %r172, %r31;
	ld.shared.f64 	%fd394, [%r173];
	fma.rn.f64 	%fd395, %fd1150, %fd394, %fd393;
	add.s32 	%r174, %r173, %r31;
	ld.shared.v2.f64 	{%fd396, %fd397}, [%r174];
	fma.rn.f64 	%fd398, %fd1149, %fd396, %fd395;
	add.s32 	%r175, %r174, %r31;
	ld.shared.f64 	%fd399, [%r175];
	fma.rn.f64 	%fd400, %fd1148, %fd399, %fd398;
	add.s32 	%r176, %r175, %r31;
	ld.shared.v2.f64 	{%fd401, %fd402}, [%r176];
	fma.rn.f64 	%fd403, %fd1147, %fd401, %fd400;
	add.s32 	%r177, %r176, %r31;
	ld.shared.f64 	%fd404, [%r177];
	fma.rn.f64 	%fd405, %fd1146, %fd404, %fd403;
	add.s32 	%r178, %r177, %r31;
	ld.shared.v2.f64 	{%fd406, %fd407}, [%r178];
	fma.rn.f64 	%fd408, %fd1145, %fd406, %fd405;
	add.s32 	%r179, %r178, %r31;
	ld.shared.f64 	%fd409, [%r179];
	fma.rn.f64 	%fd410, %fd1144, %fd409, %fd408;
	add.s32 	%r180, %r470, %r6;
	shl.b32 	%r181, %r180, 3;
	mov.u32 	%r182, _ZZ21cu_mtxmq_integral_113PKdiS0_iPdiiddS0_PaS1_S1_iPlS0_E2Cs;
	add.s32 	%r183, %r182, %r181;
	st.shared.f64 	[%r183], %fd410;
	fma.rn.f64 	%fd411, %fd1153, %fd387, 0d0000000000000000;
	ld.shared.f64 	%fd412, [%r171+8];
	fma.rn.f64 	%fd413, %fd1152, %fd412, %fd411;
	fma.rn.f64 	%fd414, %fd1151, %fd392, %fd413;
	ld.shared.f64 	%fd415, [%r173+8];
	fma.rn.f64 	%fd416, %fd1150, %fd415, %fd414;
	fma.rn.f64 	%fd417, %fd1149, %fd397, %fd416;
	ld.shared.f64 	%fd418, [%r175+8];
	fma.rn.f64 	%fd419, %fd1148, %fd418, %fd417;
	fma.rn.f64 	%fd420, %fd1147, %fd402, %fd419;
	ld.shared.f64 	%fd421, [%r177+8];
	fma.rn.f64 	%fd422, %fd1146, %fd421, %fd420;
	fma.rn.f64 	%fd423, %fd1145, %fd407, %fd422;
	ld.shared.f64 	%fd424, [%r179+8];
	fma.rn.f64 	%fd425, %fd1144, %fd424, %fd423;
	st.shared.f64 	[%r183+8], %fd425;
	ld.shared.v2.f64 	{%fd426, %fd427}, [%r170+16];
	fma.rn.f64 	%fd428, %fd1153, %fd426, 0d0000000000000000;
	ld.shared.f64 	%fd429, [%r171+16];
	fma.rn.f64 	%fd430, %fd1152, %fd429, %fd428;
	ld.shared.v2.f64 	{%fd431, %fd432}, [%r172+16];
	fma.rn.f64 	%fd433, %fd1151, %fd431, %fd430;
	ld.shared.f64 	%fd434, [%r173+16];
	fma.rn.f64 	%fd435, %fd1150, %fd434, %fd433;
	ld.shared.v2.f64 	{%fd436, %fd437}, [%r174+16];
	fma.rn.f64 	%fd438, %fd1149, %fd436, %fd435;
	ld.shared.f64 	%fd439, [%r175+16];
	fma.rn.f64 	%fd440, %fd1148, %fd439, %fd438;
	ld.shared.v2.f64 	{%fd441, %fd442}, [%r176+16];
	fma.rn.f64 	%fd443, %fd1147, %fd441, %fd440;
	ld.shared.f64 	%fd444, [%r177+16];
	fma.rn.f64 	%fd445, %fd1146, %fd444, %fd443;
	ld.shared.v2.f64 	{%fd446, %fd447}, [%r178+16];
	fma.rn.f64 	%fd448, %fd1145, %fd446, %fd445;
	ld.shared.f64 	%fd449, [%r179+16];
	fma.rn.f64 	%fd450, %fd1144, %fd449, %fd448;
	st.shared.f64 	[%r183+16], %fd450;
	fma.rn.f64 	%fd451, %fd1153, %fd427, 0d0000000000000000;
	ld.shared.f64 	%fd452, [%r171+24];
	fma.rn.f64 	%fd453, %fd1152, %fd452, %fd451;
	fma.rn.f64 	%fd454, %fd1151, %fd432, %fd453;
	ld.shared.f64 	%fd455, [%r173+24];
	fma.rn.f64 	%fd456, %fd1150, %fd455, %fd454;
	fma.rn.f64 	%fd457, %fd1149, %fd437, %fd456;
	ld.shared.f64 	%fd458, [%r175+24];
	fma.rn.f64 	%fd459, %fd1148, %fd458, %fd457;
	fma.rn.f64 	%fd460, %fd1147, %fd442, %fd459;
	ld.shared.f64 	%fd461, [%r177+24];
	fma.rn.f64 	%fd462, %fd1146, %fd461, %fd460;
	fma.rn.f64 	%fd463, %fd1145, %fd447, %fd462;
	ld.shared.f64 	%fd464, [%r179+24];
	fma.rn.f64 	%fd465, %fd1144, %fd464, %fd463;
	st.shared.f64 	[%r183+24], %fd465;
	add.s32 	%r470, %r470, 4;
	setp.ne.s32 	%p28, %r470, %r17;
	mov.u32 	%r472, %r17;
	@%p28 bra 	$L__BB42_41;
$L__BB42_42:
	setp.eq.s32 	%p29, %r8, 0;
	@%p29 bra 	$L__BB42_47;
	setp.eq.s32 	%p30, %r8, 1;
	@%p30 bra 	$L__BB42_45;
	shl.b32 	%r184, %r472, 3;
	mov.u32 	%r185, Bs;
	add.s32 	%r186, %r185, %r184;
	ld.shared.f64 	%fd466, [%r186];
	fma.rn.f64 	%fd467, %fd1153, %fd466, 0d0000000000000000;
	add.s32 	%r187, %r186, %r31;
	ld.shared.f64 	%fd468, [%r187];
	fma.rn.f64 	%fd469, %fd1152, %fd468, %fd467;
	add.s32 	%r188, %r187, %r31;
	ld.shared.f64 	%fd470, [%r188];
	fma.rn.f64 	%fd471, %fd1151, %fd470, %fd469;
	add.s32 	%r189, %r188, %r31;
	ld.shared.f64 	%fd472, [%r189];
	fma.rn.f64 	%fd473, %fd1150, %fd472, %fd471;
	add.s32 	%r190, %r189, %r31;
	ld.shared.f64 	%fd474, [%r190];
	fma.rn.f64 	%fd475, %fd1149, %fd474, %fd473;
	add.s32 	%r191, %r190, %r31;
	ld.shared.f64 	%fd476, [%r191];
	fma.rn.f64 	%fd477, %fd1148, %fd476, %fd475;
	add.s32 	%r192, %r191, %r31;
	ld.shared.f64 	%fd478, [%r192];
	fma.rn.f64 	%fd479, %fd1147, %fd478, %fd477;
	add.s32 	%r193, %r192, %r31;
	ld.shared.f64 	%fd480, [%r193];
	fma.rn.f64 	%fd481, %fd1146, %fd480, %fd479;
	add.s32 	%r194, %r193, %r31;
	ld.shared.f64 	%fd482, [%r194];
	fma.rn.f64 	%fd483, %fd1145, %fd482, %fd481;
	add.s32 	%r195, %r194, %r31;
	ld.shared.f64 	%fd484, [%r195];
	fma.rn.f64 	%fd485, %fd1144, %fd484, %fd483;
	add.s32 	%r196, %r472, %r6;
	shl.b32 	%r197, %r196, 3;
	mov.u32 	%r198, _ZZ21cu_mtxmq_integral_113PKdiS0_iPdiiddS0_PaS1_S1_iPlS0_E2Cs;
	add.s32 	%r199, %r198, %r197;
	st.shared.f64 	[%r199], %fd485;
	ld.shared.f64 	%fd486, [%r186+8];
	fma.rn.f64 	%fd487, %fd1153, %fd486, 0d0000000000000000;
	ld.shared.f64 	%fd488, [%r187+8];
	fma.rn.f64 	%fd489, %fd1152, %fd488, %fd487;
	ld.shared.f64 	%fd490, [%r188+8];
	fma.rn.f64 	%fd491, %fd1151, %fd490, %fd489;
	ld.shared.f64 	%fd492, [%r189+8];
	fma.rn.f64 	%fd493, %fd1150, %fd492, %fd491;
	ld.shared.f64 	%fd494, [%r190+8];
	fma.rn.f64 	%fd495, %fd1149, %fd494, %fd493;
	ld.shared.f64 	%fd496, [%r191+8];
	fma.rn.f64 	%fd497, %fd1148, %fd496, %fd495;
	ld.shared.f64 	%fd498, [%r192+8];
	fma.rn.f64 	%fd499, %fd1147, %fd498, %fd497;
	ld.shared.f64 	%fd500, [%r193+8];
	fma.rn.f64 	%fd501, %fd1146, %fd500, %fd499;
	ld.shared.f64 	%fd502, [%r194+8];
	fma.rn.f64 	%fd503, %fd1145, %fd502, %fd501;
	ld.shared.f64 	%fd504, [%r195+8];
	fma.rn.f64 	%fd505, %fd1144, %fd504, %fd503;
	st.shared.f64 	[%r199+8], %fd505;
	add.s32 	%r472, %r472, 2;
$L__BB42_45:
	setp.eq.s32 	%p31, %r18, 0;
	@%p31 bra 	$L__BB42_47;
	shl.b32 	%r200, %r472, 3;
	mov.u32 	%r201, Bs;
	add.s32 	%r202, %r201, %r200;
	ld.shared.f64 	%fd506, [%r202];
	fma.rn.f64 	%fd507, %fd1153, %fd506, 0d0000000000000000;
	add.s32 	%r203, %r202, %r31;
	ld.shared.f64 	%fd508, [%r203];
	fma.rn.f64 	%fd509, %fd1152, %fd508, %fd507;
	add.s32 	%r204, %r203, %r31;
	ld.shared.f64 	%fd510, [%r204];
	fma.rn.f64 	%fd511, %fd1151, %fd510, %fd509;
	add.s32 	%r205, %r204, %r31;
	ld.shared.f64 	%fd512, [%r205];
	fma.rn.f64 	%fd513, %fd1150, %fd512, %fd511;
	add.s32 	%r206, %r205, %r31;
	ld.shared.f64 	%fd514, [%r206];
	fma.rn.f64 	%fd515, %fd1149, %fd514, %fd513;
	add.s32 	%r207, %r206, %r31;
	ld.shared.f64 	%fd516, [%r207];
	fma.rn.f64 	%fd517, %fd1148, %fd516, %fd515;
	add.s32 	%r208, %r207, %r31;
	ld.shared.f64 	%fd518, [%r208];
	fma.rn.f64 	%fd519, %fd1147, %fd518, %fd517;
	add.s32 	%r209, %r208, %r31;
	ld.shared.f64 	%fd520, [%r209];
	fma.rn.f64 	%fd521, %fd1146, %fd520, %fd519;
	add.s32 	%r210, %r209, %r31;
	ld.shared.f64 	%fd522, [%r210];
	fma.rn.f64 	%fd523, %fd1145, %fd522, %fd521;
	add.s32 	%r211, %r210, %r31;
	ld.shared.f64 	%fd524, [%r211];
	fma.rn.f64 	%fd525, %fd1144, %fd524, %fd523;
	add.s32 	%r212, %r472, %r6;
	shl.b32 	%r213, %r212, 3;
	mov.u32 	%r214, _ZZ21cu_mtxmq_integral_113PKdiS0_iPdiiddS0_PaS1_S1_iPlS0_E2Cs;
	add.s32 	%r215, %r214, %r213;
	st.shared.f64 	[%r215], %fd525;
$L__BB42_47:
	ld.param.u32 	%r463, [_Z21cu_mtxmq_integral_113PKdiS0_iPdiiddS0_PaS1_S1_iPlS0__param_3];
	mad.lo.s32 	%r53, %r464, 300, %r1;
	shl.b32 	%r216, %r1, 3;
	mov.u32 	%r217, Bs;
	add.s32 	%r54, %r217, %r216;
	bar.sync 	0;
	ld.shared.u32 	%r218, [%r34+8];
	setp.ne.s32 	%p32, %r218, %r463;
	@%p32 bra 	$L__BB42_50;
	setp.gt.u32 	%p34, %r1, 99;
	@%p34 bra 	$L__BB42_52;
	ld.param.u64 	%rd75, [_Z21cu_mtxmq_integral_113PKdiS0_iPdiiddS0_PaS1_S1_iPlS0__param_2];
	cvta.to.global.u64 	%rd41, %rd75;
	mul.wide.u32 	%rd42, %r53, 8;
	add.s64 	%rd43, %rd41, %rd42;
	ld.global.f64 	%fd527, [%rd43+1600];
	st.shared.f64 	[%r54], %fd527;
	bra.uni 	$L__BB42_52;
$L__BB42_50:
	setp.gt.u32 	%p33, %r1, 99;
	@%p33 bra 	$L__BB42_52;
	ld.param.u64 	%rd82, [_Z21cu_mtxmq_integral_113PKdiS0_iPdiiddS0_PaS1_S1_iPlS0__param_15];
	cvta.to.global.u64 	%rd38, %rd82;
	mul.wide.u32 	%rd39, %r53, 8;
	add.s64 	%rd40, %rd38, %rd39;
	ld.global.f64 	%fd526, [%rd40+1600];
	st.shared.f64 	[%r54], %fd526;
$L__BB42_52:
	setp.ge.u32 	%p35, %r1, %r77;
	bar.sync 	0;
	@%p35 bra 	$L__BB42_54;
	ld.shared.f64 	%fd1153, [%r19];
	ld.shared.f64 	%fd1152, [%r20];
	ld.shared.f64 	%fd1151, [%r21];
	ld.shared.f64 	%fd1150, [%r22];
	ld.shared.f64 	%fd1149, [%r23];
	ld.shared.f64 	%fd1148, [%r24];
	ld.shared.f64 	%fd1147, [%r25];
	ld.shared.f64 	%fd1146, [%r26];
	ld.shared.f64 	%fd1145, [%r27];
	ld.shared.f64 	%fd1144, [%r28];
$L__BB42_54:
	bar.sync 	0;
	@%p16 bra 	$L__BB42_63;
	setp.lt.u32 	%p37, %r7, 3;
	mov.b32 	%r475, 0;
	@%p37 bra 	$L__BB42_58;
	mov.b32 	%r473, 0;
$L__BB42_57:
	.pragma "nounroll";
	shl.b32 	%r221, %r473, 3;
	mov.u32 	%r222, Bs;
	add.s32 	%r223, %r222, %r221;
	ld.shared.v2.f64 	{%fd528, %fd529}, [%r223];
	fma.rn.f64 	%fd530, %fd1153, %fd528, 0d0000000000000000;
	add.s32 	%r224, %r223, %r31;
	ld.shared.f64 	%fd531, [%r224];
	fma.rn.f64 	%fd532, %fd1152, %fd531, %fd530;
	add.s32 	%r225, %r224, %r31;
	ld.shared.v2.f64 	{%fd533, %fd534}, [%r225];
	fma.rn.f64 	%fd535, %fd1151, %fd533, %fd532;
	add.s32 	%r226, %r225, %r31;
	ld.shared.f64 	%fd536, [%r226];
	fma.rn.f64 	%fd537, %fd1150, %fd536, %fd535;
	add.s32 	%r227, %r226, %r31;
	ld.shared.v2.f64 	{%fd538, %fd539}, [%r227];
	fma.rn.f64 	%fd540, %fd1149, %fd538, %fd537;
	add.s32 	%r228, %r227, %r31;
	ld.shared.f64 	%fd541, [%r228];
	fma.rn.f64 	%fd542, %fd1148, %fd541, %fd540;
	add.s32 	%r229, %r228, %r31;
	ld.shared.v2.f64 	{%fd543, %fd544}, [%r229];
	fma.rn.f64 	%fd545, %fd1147, %fd543, %fd542;
	add.s32 	%r230, %r229, %r31;
	ld.shared.f64 	%fd546, [%r230];
	fma.rn.f64 	%fd547, %fd1146, %fd546, %fd545;
	add.s32 	%r231, %r230, %r31;
	ld.shared.v2.f64 	{%fd548, %fd549}, [%r231];
	fma.rn.f64 	%fd550, %fd1145, %fd548, %fd547;
	add.s32 	%r232, %r231, %r31;
	ld.shared.f64 	%fd551, [%r232];
	fma.rn.f64 	%fd552, %fd1144, %fd551, %fd550;
	add.s32 	%r233, %r473, %r6;
	shl.b32 	%r234, %r233, 3;
	mov.u32 	%r235, _ZZ21cu_mtxmq_integral_113PKdiS0_iPdiiddS0_PaS1_S1_iPlS0_E2Cs;
	add.s32 	%r236, %r235, %r234;
	st.shared.f64 	[%r236], %fd552;
	fma.rn.f64 	%fd553, %fd1153, %fd529, 0d0000000000000000;
	ld.shared.f64 	%fd554, [%r224+8];
	fma.rn.f64 	%fd555, %fd1152, %fd554, %fd553;
	fma.rn.f64 	%fd556, %fd1151, %fd534, %fd555;
	ld.shared.f64 	%fd557, [%r226+8];
	fma.rn.f64 	%fd558, %fd1150, %fd557, %fd556;
	fma.rn.f64 	%fd559, %fd1149, %fd539, %fd558;
	ld.shared.f64 	%fd560, [%r228+8];
	fma.rn.f64 	%fd561, %fd1148, %fd560, %fd559;
	fma.rn.f64 	%fd562, %fd1147, %fd544, %fd561;
	ld.shared.f64 	%fd563, [%r230+8];
	fma.rn.f64 	%fd564, %fd1146, %fd563, %fd562;
	fma.rn.f64 	%fd565, %fd1145, %fd549, %fd564;
	ld.shared.f64 	%fd566, [%r232+8];
	fma.rn.f64 	%fd567, %fd1144, %fd566, %fd565;
	st.shared.f64 	[%r236+8], %fd567;
	ld.shared.v2.f64 	{%fd568, %fd569}, [%r223+16];
	fma.rn.f64 	%fd570, %fd1153, %fd568, 0d0000000000000000;
	ld.shared.f64 	%fd571, [%r224+16];
	fma.rn.f64 	%fd572, %fd1152, %fd571, %fd570;
	ld.shared.v2.f64 	{%fd573, %fd574}, [%r225+16];
	fma.rn.f64 	%fd575, %fd1151, %fd573, %fd572;
	ld.shared.f64 	%fd576, [%r226+16];
	fma.rn.f64 	%fd577, %fd1150, %fd576, %fd575;
	ld.shared.v2.f64 	{%fd578, %fd579}, [%r227+16];
	fma.rn.f64 	%fd580, %fd1149, %fd578, %fd577;
	ld.shared.f64 	%fd581, [%r228+16];
	fma.rn.f64 	%fd582, %fd1148, %fd581, %fd580;
	ld.shared.v2.f64 	{%fd583, %fd584}, [%r229+16];
	fma.rn.f64 	%fd585, %fd1147, %fd583, %fd582;
	ld.shared.f64 	%fd586, [%r230+16];
	fma.rn.f64 	%fd587, %fd1146, %fd586, %fd585;
	ld.shared.v2.f64 	{%fd588, %fd589}, [%r231+16];
	fma.rn.f64 	%fd590, %fd1145, %fd588, %fd587;
	ld.shared.f64 	%fd591, [%r232+16];
	fma.rn.f64 	%fd592, %fd1144, %fd591, %fd590;
	st.shared.f64 	[%r236+16], %fd592;
	fma.rn.f64 	%fd593, %fd1153, %fd569, 0d0000000000000000;
	ld.shared.f64 	%fd594, [%r224+24];
	fma.rn.f64 	%fd595, %fd1152, %fd594, %fd593;
	fma.rn.f64 	%fd596, %fd1151, %fd574, %fd595;
	ld.shared.f64 	%fd597, [%r226+24];
	fma.rn.f64 	%fd598, %fd1150, %fd597, %fd596;
	fma.rn.f64 	%fd599, %fd1149, %fd579, %fd598;
	ld.shared.f64 	%fd600, [%r228+24];
	fma.rn.f64 	%fd601, %fd1148, %fd600, %fd599;
	fma.rn.f64 	%fd602, %fd1147, %fd584, %fd601;
	ld.shared.f64 	%fd603, [%r230+24];
	fma.rn.f64 	%fd604, %fd1146, %fd603, %fd602;
	fma.rn.f64 	%fd605, %fd1145, %fd589, %fd604;
	ld.shared.f64 	%fd606, [%r232+24];
	fma.rn.f64 	%fd607, %fd1144, %fd606, %fd605;
	st.shared.f64 	[%r236+24], %fd607;
	add.s32 	%r473, %r473, 4;
	setp.ne.s32 	%p38, %r473, %r17;
	mov.u32 	%r475, %r17;
	@%p38 bra 	$L__BB42_57;
$L__BB42_58:
	setp.eq.s32 	%p39, %r8, 0;
	@%p39 bra 	$L__BB42_63;
	setp.eq.s32 	%p40, %r8, 1;
	@%p40 bra 	$L__BB42_61;
	shl.b32 	%r237, %r475, 3;
	mov.u32 	%r238, Bs;
	add.s32 	%r239, %r238, %r237;
	ld.shared.f64 	%fd608, [%r239];
	fma.rn.f64 	%fd609, %fd1153, %fd608, 0d0000000000000000;
	add.s32 	%r240, %r239, %r31;
	ld.shared.f64 	%fd610, [%r240];
	fma.rn.f64 	%fd611, %fd1152, %fd610, %fd609;
	add.s32 	%r241, %r240, %r31;
	ld.shared.f64 	%fd612, [%r241];
	fma.rn.f64 	%fd613, %fd1151, %fd612, %fd611;
	add.s32 	%r242, %r241, %r31;
	ld.shared.f64 	%fd614, [%r242];
	fma.rn.f64 	%fd615, %fd1150, %fd614, %fd613;
	add.s32 	%r243, %r242, %r31;
	ld.shared.f64 	%fd616, [%r243];
	fma.rn.f64 	%fd617, %fd1149, %fd616, %fd615;
	add.s32 	%r244, %r243, %r31;
	ld.shared.f64 	%fd618, [%r244];
	fma.rn.f64 	%fd619, %fd1148, %fd618, %fd617;
	add.s32 	%r245, %r244, %r31;
	ld.shared.f64 	%fd620, [%r245];
	fma.rn.f64 	%fd621, %fd1147, %fd620, %fd619;
	add.s32 	%r246, %r245, %r31;
	ld.shared.f64 	%fd622, [%r246];
	fma.rn.f64 	%fd623, %fd1146, %fd622, %fd621;
	add.s32 	%r247, %r246, %r31;
	ld.shared.f64 	%fd624, [%r247];
	fma.rn.f64 	%fd625, %fd1145, %fd624, %fd623;
	add.s32 	%r248, %r247, %r31;
	ld.shared.f64 	%fd626, [%r248];
	fma.rn.f64 	%fd627, %fd1144, %fd626, %fd625;
	add.s32 	%r249, %r475, %r6;
	shl.b32 	%r250, %r249, 3;
	mov.u32 	%r251, _ZZ21cu_mtxmq_integral_113PKdiS0_iPdiiddS0_PaS1_S1_iPlS0_E2Cs;
	add.s32 	%r252, %r251, %r250;
	st.shared.f64 	[%r252], %fd627;
	ld.shared.f64 	%fd628, [%r239+8];
	fma.rn.f64 	%fd629, %fd1153, %fd628, 0d0000000000000000;
	ld.shared.f64 	%fd630, [%r240+8];
	fma.rn.f64 	%fd631, %fd1152, %fd630, %fd629;
	ld.shared.f64 	%fd632, [%r241+8];
	fma.rn.f64 	%fd633, %fd1151, %fd632, %fd631;
	ld.shared.f64 	%fd634, [%r242+8];
	fma.rn.f64 	%fd635, %fd1150, %fd634, %fd633;
	ld.shared.f64 	%fd636, [%r243+8];
	fma.rn.f64 	%fd637, %fd1149, %fd636, %fd635;
	ld.shared.f64 	%fd638, [%r244+8];
	fma.rn.f64 	%fd639, %fd1148, %fd638, %fd637;
	ld.shared.f64 	%fd640, [%r245+8];
	fma.rn.f64 	%fd641, %fd1147, %fd640, %fd639;
	ld.shared.f64 	%fd642, [%r246+8];
	fma.rn.f64 	%fd643, %fd1146, %fd642, %fd641;
	ld.shared.f64 	%fd644, [%r247+8];
	fma.rn.f64 	%fd645, %fd1145, %fd644, %fd643;
	ld.shared.f64 	%fd646, [%r248+8];
	fma.rn.f64 	%fd647, %fd1144, %fd646, %fd645;
	st.shared.f64 	[%r252+8], %fd647;
	add.s32 	%r475, %r475, 2;
$L__BB42_61:
	setp.eq.s32 	%p41, %r18, 0;
	@%p41 bra 	$L__BB42_63;
	shl.b32 	%r253, %r475, 3;
	mov.u32 	%r254, Bs;
	add.s32 	%r255, %r254, %r253;
	ld.shared.f64 	%fd648, [%r255];
	fma.rn.f64 	%fd649, %fd1153, %fd648, 0d0000000000000000;
	add.s32 	%r256, %r255, %r31;
	ld.shared.f64 	%fd650, [%r256];
	fma.rn.f64 	%fd651, %fd1152, %fd650, %fd649;
	add.s32 	%r257, %r256, %r31;
	ld.shared.f64 	%fd652, [%r257];
	fma.rn.f64 	%fd653, %fd1151, %fd652, %fd651;
	add.s32 	%r258, %r257, %r31;
	ld.shared.f64 	%fd654, [%r258];
	fma.rn.f64 	%fd655, %fd1150, %fd654, %fd653;
	add.s32 	%r259, %r258, %r31;
	ld.shared.f64 	%fd656, [%r259];
	fma.rn.f64 	%fd657, %fd1149, %fd656, %fd655;
	add.s32 	%r260, %r259, %r31;
	ld.shared.f64 	%fd658, [%r260];
	fma.rn.f64 	%fd659, %fd1148, %fd658, %fd657;
	add.s32 	%r261, %r260, %r31;
	ld.shared.f64 	%fd660, [%r261];
	fma.rn.f64 	%fd661, %fd1147, %fd660, %fd659;
	add.s32 	%r262, %r261, %r31;
	ld.shared.f64 	%fd662, [%r262];
	fma.rn.f64 	%fd663, %fd1146, %fd662, %fd661;
	add.s32 	%r263, %r262, %r31;
	ld.shared.f64 	%fd664, [%r263];
	fma.rn.f64 	%fd665, %fd1145, %fd664, %fd663;
	add.s32 	%r264, %r263, %r31;
	ld.shared.f64 	%fd666, [%r264];
	fma.rn.f64 	%fd667, %fd1144, %fd666, %fd665;
	add.s32 	%r265, %r475, %r6;
	shl.b32 	%r266, %r265, 3;
	mov.u32 	%r267, _ZZ21cu_mtxmq_integral_113PKdiS0_iPdiiddS0_PaS1_S1_iPlS0_E2Cs;
	add.s32 	%r268, %r267, %r266;
	st.shared.f64 	[%r268], %fd667;
$L__BB42_63:
	bar.sync 	0;
	mov.u32 	%r269, _ZZ21cu_mtxmq_integral_113PKdiS0_iPdiiddS0_PaS1_S1_iPlS0_E5doitS;
	add.s32 	%r60, %r269, %r464;
	ld.shared.u8 	%rs1, [%r60];
	setp.eq.s16 	%p42, %rs1, 0;
	@%p42 bra 	$L__BB42_124;
	ld.param.u64 	%rd76, [_Z21cu_mtxmq_integral_113PKdiS0_iPdiiddS0_PaS1_S1_iPlS0__param_9];
	mad.lo.s32 	%r270, %r464, 300, %r1;
	and.b16  	%rs3, %rs1, 1;
	setp.eq.b16 	%p43, %rs3, 1;
	not.pred 	%p44, %p43;
	cvta.to.global.u64 	%rd44, %rd76;
	mul.wide.u32 	%rd45, %r270, 8;
	add.s64 	%rd4, %rd44, %rd45;
	@%p44 bra 	$L__BB42_79;
	setp.gt.u32 	%p45, %r1, 99;
	@%p45 bra 	$L__BB42_67;
	ld.global.f64 	%fd668, [%rd4];
	shl.b32 	%r271, %r1, 3;
	mov.u32 	%r272, Bs;
	add.s32 	%r273, %r272, %r271;
	st.shared.f64 	[%r273], %fd668;
$L__BB42_67:
	setp.ge.u32 	%p46, %r1, %r77;
	bar.sync 	0;
	@%p46 bra 	$L__BB42_69;
	ld.shared.f64 	%fd1153, [%r19];
	ld.shared.f64 	%fd1152, [%r20];
	ld.shared.f64 	%fd1151, [%r21];
	ld.shared.f64 	%fd1150, [%r22];
	ld.shared.f64 	%fd1149, [%r23];
	ld.shared.f64 	%fd1148, [%r24];
	ld.shared.f64 	%fd1147, [%r25];
	ld.shared.f64 	%fd1146, [%r26];
	ld.shared.f64 	%fd1145, [%r27];
	ld.shared.f64 	%fd1144, [%r28];
$L__BB42_69:
	bar.sync 	0;
	@%p16 bra 	$L__BB42_78;
	setp.lt.u32 	%p48, %r7, 3;
	mov.b32 	%r478, 0;
	@%p48 bra 	$L__BB42_73;
	mov.b32 	%r476, 0;
$L__BB42_72:
	.pragma "nounroll";
	shl.b32 	%r276, %r476, 3;
	mov.u32 	%r277, Bs;
	add.s32 	%r278, %r277, %r276;
	ld.shared.v2.f64 	{%fd669, %fd670}, [%r278];
	fma.rn.f64 	%fd671, %fd1153, %fd669, 0d0000000000000000;
	add.s32 	%r279, %r278, %r31;
	ld.shared.f64 	%fd672, [%r279];
	fma.rn.f64 	%fd673, %fd1152, %fd672, %fd671;
	add.s32 	%r280, %r279, %r31;
	ld.shared.v2.f64 	{%fd674, %fd675}, [%r280];
	fma.rn.f64 	%fd676, %fd1151, %fd674, %fd673;
	add.s32 	%r281, %r280, %r31;
	ld.shared.f64 	%fd677, [%r281];
	fma.rn.f64 	%fd678, %fd1150, %fd677, %fd676;
	add.s32 	%r282, %r281, %r31;
	ld.shared.v2.f64 	{%fd679, %fd680}, [%r282];
	fma.rn.f64 	%fd681, %fd1149, %fd679, %fd678;
	add.s32 	%r283, %r282, %r31;
	ld.shared.f64 	%fd682, [%r283];
	fma.rn.f64 	%fd683, %fd1148, %fd682, %fd681;
	add.s32 	%r284, %r283, %r31;
	ld.shared.v2.f64 	{%fd684, %fd685}, [%r284];
	fma.rn.f64 	%fd686, %fd1147, %fd684, %fd683;
	add.s32 	%r285, %r284, %r31;
	ld.shared.f64 	%fd687, [%r285];
	fma.rn.f64 	%fd688, %fd1146, %fd687, %fd686;
	add.s32 	%r286, %r285, %r31;
	ld.shared.v2.f64 	{%fd689, %fd690}, [%r286];
	fma.rn.f64 	%fd691, %fd1145, %fd689, %fd688;
	add.s32 	%r287, %r286, %r31;
	ld.shared.f64 	%fd692, [%r287];
	fma.rn.f64 	%fd693, %fd1144, %fd692, %fd691;
	add.s32 	%r288, %r476, %r6;
	shl.b32 	%r289, %r288, 3;
	mov.u32 	%r290, _ZZ21cu_mtxmq_integral_113PKdiS0_iPdiiddS0_PaS1_S1_iPlS0_E2Cs;
	add.s32 	%r291, %r290, %r289;
	st.shared.f64 	[%r291], %fd693;
	fma.rn.f64 	%fd694, %fd1153, %fd670, 0d0000000000000000;
	ld.shared.f64 	%fd695, [%r279+8];
	fma.rn.f64 	%fd696, %fd1152, %fd695, %fd694;
	fma.rn.f64 	%fd697, %fd1151, %fd675, %fd696;
	ld.shared.f64 	%fd698, [%r281+8];
	fma.rn.f64 	%fd699, %fd1150, %fd698, %fd697;
	fma.rn.f64 	%fd700, %fd1149, %fd680, %fd699;
	ld.shared.f64 	%fd701, [%r283+8];
	fma.rn.f64 	%fd702, %fd1148, %fd701, %fd700;
	fma.rn.f64 	%fd703, %fd1147, %fd685, %fd702;
	ld.shared.f64 	%fd704, [%r285+8];
	fma.rn.f64 	%fd705, %fd1146, %fd704, %fd703;
	fma.rn.f64 	%fd706, %fd1145, %fd690, %fd705;
	ld.shared.f64 	%fd707, [%r287+8];
	fma.rn.f64 	%fd708, %fd1144, %fd707, %fd706;
	st.shared.f64 	[%r291+8], %fd708;
	ld.shared.v2.f64 	{%fd709, %fd710}, [%r278+16];
	fma.rn.f64 	%fd711, %fd1153, %fd709, 0d0000000000000000;
	ld.shared.f64 	%fd712, [%r279+16];
	fma.rn.f64 	%fd713, %fd1152, %fd712, %fd711;
	ld.shared.v2.f64 	{%fd714, %fd715}, [%r280+16];
	fma.rn.f64 	%fd716, %fd1151, %fd714, %fd713;
	ld.shared.f64 	%fd717, [%r281+16];
	fma.rn.f64 	%fd718, %fd1150, %fd717, %fd716;
	ld.shared.v2.f64 	{%fd719, %fd720}, [%r282+16];
	fma.rn.f64 	%fd721, %fd1149, %fd719, %fd718;
	ld.shared.f64 	%fd722, [%r283+16];
	fma.rn.f64 	%fd723, %fd1148, %fd722, %fd721;
	ld.shared.v2.f64 	{%fd724, %fd725}, [%r284+16];
	fma.rn.f64 	%fd726, %fd1147, %fd724, %fd723;
	ld.shared.f64 	%fd727, [%r285+16];
	fma.rn.f64 	%fd728, %fd1146, %fd727, %fd726;
	ld.shared.v2.f64 	{%fd729, %fd730}, [%r286+16];
	fma.rn.f64 	%fd731, %fd1145, %fd729, %fd728;
	ld.shared.f64 	%fd732, [%r287+16];
	fma.rn.f64 	%fd733, %fd1144, %fd732, %fd731;
	st.shared.f64 	[%r291+16], %fd733;
	fma.rn.f64 	%fd734, %fd1153, %fd710, 0d0000000000000000;
	ld.shared.f64 	%fd735, [%r279+24];
	fma.rn.f64 	%fd736, %fd1152, %fd735, %fd734;
	fma.rn.f64 	%fd737, %fd1151, %fd715, %fd736;
	ld.shared.f64 	%fd738, [%r281+24];
	fma.rn.f64 	%fd739, %fd1150, %fd738, %fd737;
	fma.rn.f64 	%fd740, %fd1149, %fd720, %fd739;
	ld.shared.f64 	%fd741, [%r283+24];
	fma.rn.f64 	%fd742, %fd1148, %fd741, %fd740;
	fma.rn.f64 	%fd743, %fd1147, %fd725, %fd742;
	ld.shared.f64 	%fd744, [%r285+24];
	fma.rn.f64 	%fd745, %fd1146, %fd744, %fd743;
	fma.rn.f64 	%fd746, %fd1145, %fd730, %fd745;
	ld.shared.f64 	%fd747, [%r287+24];
	fma.rn.f64 	%fd748, %fd1144, %fd747, %fd746;
	st.shared.f64 	[%r291+24], %fd748;
	add.s32 	%r476, %r476, 4;
	setp.ne.s32 	%p49, %r476, %r17;
	mov.u32 	%r478, %r17;
	@%p49 bra 	$L__BB42_72;
$L__BB42_73:
	setp.eq.s32 	%p50, %r8, 0;
	@%p50 bra 	$L__BB42_78;
	setp.eq.s32 	%p51, %r8, 1;
	@%p51 bra 	$L__BB42_76;
	shl.b32 	%r292, %r478, 3;
	mov.u32 	%r293, Bs;
	add.s32 	%r294, %r293, %r292;
	ld.shared.f64 	%fd749, [%r294];
	fma.rn.f64 	%fd750, %fd1153, %fd749, 0d0000000000000000;
	add.s32 	%r295, %r294, %r31;
	ld.shared.f64 	%fd751, [%r295];
	fma.rn.f64 	%fd752, %fd1152, %fd751, %fd750;
	add.s32 	%r296, %r295, %r31;
	ld.shared.f64 	%fd753, [%r296];
	fma.rn.f64 	%fd754, %fd1151, %fd753, %fd752;
	add.s32 	%r297, %r296, %r31;
	ld.shared.f64 	%fd755, [%r297];
	fma.rn.f64 	%fd756, %fd1150, %fd755, %fd754;
	add.s32 	%r298, %r297, %r31;
	ld.shared.f64 	%fd757, [%r298];
	fma.rn.f64 	%fd758, %fd1149, %fd757, %fd756;
	add.s32 	%r299, %r298, %r31;
	ld.shared.f64 	%fd759, [%r299];
	fma.rn.f64 	%fd760, %fd1148, %fd759, %fd758;
	add.s32 	%r300, %r299, %r31;
	ld.shared.f64 	%fd761, [%r300];
	fma.rn.f64 	%fd762, %fd1147, %fd761, %fd760;
	add.s32 	%r301, %r300, %r31;
	ld.shared.f64 	%fd763, [%r301];
	fma.rn.f64 	%fd764, %fd1146, %fd763, %fd762;
	add.s32 	%r302, %r301, %r31;
	ld.shared.f64 	%fd765, [%r302];
	fma.rn.f64 	%fd766, %fd1145, %fd765, %fd764;
	add.s32 	%r303, %r302, %r31;
	ld.shared.f64 	%fd767, [%r303];
	fma.rn.f64 	%fd768, %fd1144, %fd767, %fd766;
	add.s32 	%r304, %r478, %r6;
	shl.b32 	%r305, %r304, 3;
	mov.u32 	%r306, _ZZ21cu_mtxmq_integral_113PKdiS0_iPdiiddS0_PaS1_S1_iPlS0_E2Cs;
	add.s32 	%r307, %r306, %r305;
	st.shared.f64 	[%r307], %fd768;
	ld.shared.f64 	%fd769, [%r294+8];
	fma.rn.f64 	%fd770, %fd1153, %fd769, 0d0000000000000000;
	ld.shared.f64 	%fd771, [%r295+8];
	fma.rn.f64 	%fd772, %fd1152, %fd771, %fd770;
	ld.shared.f64 	%fd773, [%r296+8];
	fma.rn.f64 	%fd774, %fd1151, %fd773, %fd772;
	ld.shared.f64 	%fd775, [%r297+8];
	fma.rn.f64 	%fd776, %fd1150, %fd775, %fd774;
	ld.shared.f64 	%fd777, [%r298+8];
	fma.rn.f64 	%fd778, %fd1149, %fd777, %fd776;
	ld.shared.f64 	%fd779, [%r299+8];
	fma.rn.f64 	%fd780, %fd1148, %fd779, %fd778;
	ld.shared.f64 	%fd781, [%r300+8];
	fma.rn.f64 	%fd782, %fd1147, %fd781, %fd780;
	ld.shared.f64 	%fd783, [%r301+8];
	fma.rn.f64 	%fd784, %fd1146, %fd783, %fd782;
	ld.shared.f64 	%fd785, [%r302+8];
	fma.rn.f64 	%fd786, %fd1145, %fd785, %fd784;
	ld.shared.f64 	%fd787, [%r303+8];
	fma.rn.f64 	%fd788, %fd1144, %fd787, %fd786;
	st.shared.f64 	[%r307+8], %fd788;
	add.s32 	%r478, %r478, 2;
$L__BB42_76:
	setp.eq.s32 	%p52, %r18, 0;
	@%p52 bra 	$L__BB42_78;
	shl.b32 	%r308, %r478, 3;
	mov.u32 	%r309, Bs;
	add.s32 	%r310, %r309, %r308;
	ld.shared.f64 	%fd789, [%r310];
	fma.rn.f64 	%fd790, %fd1153, %fd789, 0d0000000000000000;
	add.s32 	%r311, %r310, %r31;
	ld.shared.f64 	%fd791, [%r311];
	fma.rn.f64 	%fd792, %fd1152, %fd791, %fd790;
	add.s32 	%r312, %r311, %r31;
	ld.shared.f64 	%fd793, [%r312];
	fma.rn.f64 	%fd794, %fd1151, %fd793, %fd792;
	add.s32 	%r313, %r312, %r31;
	ld.shared.f64 	%fd795, [%r313];
	fma.rn.f64 	%fd796, %fd1150, %fd795, %fd794;
	add.s32 	%r314, %r313, %r31;
	ld.shared.f64 	%fd797, [%r314];
	fma.rn.f64 	%fd798, %fd1149, %fd797, %fd796;
	add.s32 	%r315, %r314, %r31;
	ld.shared.f64 	%fd799, [%r315];
	fma.rn.f64 	%fd800, %fd1148, %fd799, %fd798;
	add.s32 	%r316, %r315, %r31;
	ld.shared.f64 	%fd801, [%r316];
	fma.rn.f64 	%fd802, %fd1147, %fd801, %fd800;
	add.s32 	%r317, %r316, %r31;
	ld.shared.f64 	%fd803, [%r317];
	fma.rn.f64 	%fd804, %fd1146, %fd803, %fd802;
	add.s32 	%r318, %r317, %r31;
	ld.shared.f64 	%fd805, [%r318];
	fma.rn.f64 	%fd806, %fd1145, %fd805, %fd804;
	add.s32 	%r319, %r318, %r31;
	ld.shared.f64 	%fd807, [%r319];
	fma.rn.f64 	%fd808, %fd1144, %fd807, %fd806;
	add.s32 	%r320, %r478, %r6;
	shl.b32 	%r321, %r320, 3;
	mov.u32 	%r322, _ZZ21cu_mtxmq_integral_113PKdiS0_iPdiiddS0_PaS1_S1_iPlS0_E2Cs;
	add.s32 	%r323, %r322, %r321;
	st.shared.f64 	[%r323], %fd808;
$L__BB42_78:
	bar.sync 	0;
	bra.uni 	$L__BB42_84;
$L__BB42_79:
	setp.gt.u32 	%p53, %r1, 99;
	@%p53 bra 	$L__BB42_81;
	ld.shared.f64 	%fd1153, [%r19];
	ld.shared.f64 	%fd1152, [%r19+800];
	ld.shared.f64 	%fd1151, [%r19+1600];
	ld.shared.f64 	%fd1150, [%r19+2400];
	ld.shared.f64 	%fd1149, [%r19+3200];
	ld.shared.f64 	%fd1148, [%r19+4000];
	ld.shared.f64 	%fd1147, [%r19+4800];
	ld.shared.f64 	%fd1146, [%r19+5600];
	ld.shared.f64 	%fd1145, [%r19+6400];
	ld.shared.f64 	%fd1144, [%r19+7200];
$L__BB42_81:
	bar.sync 	0;
	@%p53 bra 	$L__BB42_83;
	mad.lo.s32 	%r324, %r1, 72, %r19;
	st.shared.f64 	[%r324], %fd1153;
	st.shared.f64 	[%r324+8], %fd1152;
	st.shared.f64 	[%r324+16], %fd1151;
	st.shared.f64 	[%r324+24], %fd1150;
	st.shared.f64 	[%r324+32], %fd1149;
	st.shared.f64 	[%r324+40], %fd1148;
	st.shared.f64 	[%r324+48], %fd1147;
	st.shared.f64 	[%r324+56], %fd1146;
	st.shared.f64 	[%r324+64], %fd1145;
	st.shared.f64 	[%r324+72], %fd1144;
$L__BB42_83:
	bar.sync 	0;
$L__BB42_84:
	ld.shared.u8 	%rs4, [%r60];
	and.b16  	%rs5, %rs4, 2;
	setp.eq.s16 	%p55, %rs5, 0;
	@%p55 bra 	$L__BB42_99;
	setp.gt.u32 	%p56, %r1, 99;
	@%p56 bra 	$L__BB42_87;
	ld.param.u64 	%rd77, [_Z21cu_mtxmq_integral_113PKdiS0_iPdiiddS0_PaS1_S1_iPlS0__param_9];
	cvta.to.global.u64 	%rd46, %rd77;
	mad.lo.s32 	%r325, %r464, 300, %r1;
	mul.wide.u32 	%rd47, %r325, 8;
	add.s64 	%rd48, %rd46, %rd47;
	ld.global.f64 	%fd809, [%rd48+800];
	shl.b32 	%r326, %r1, 3;
	mov.u32 	%r327, Bs;
	add.s32 	%r328, %r327, %r326;
	st.shared.f64 	[%r328], %fd809;
$L__BB42_87:
	setp.ge.u32 	%p57, %r1, %r77;
	bar.sync 	0;
	@%p57 bra 	$L__BB42_89;
	ld.shared.f64 	%fd1153, [%r29];
	ld.shared.f64 	%fd1152, [%r20];
	ld.shared.f64 	%fd1151, [%r21];
	ld.shared.f64 	%fd1150, [%r22];
	ld.shared.f64 	%fd1149, [%r23];
	ld.shared.f64 	%fd1148, [%r24];
	ld.shared.f64 	%fd1147, [%r25];
	ld.shared.f64 	%fd1146, [%r26];
	ld.shared.f64 	%fd1145, [%r27];
	ld.shared.f64 	%fd1144, [%r28];
$L__BB42_89:
	bar.sync 	0;
	@%p16 bra 	$L__BB42_98;
	setp.lt.u32 	%p59, %r7, 3;
	mov.b32 	%r481, 0;
	@%p59 bra 	$L__BB42_93;
	mov.b32 	%r479, 0;
$L__BB42_92:
	.pragma "nounroll";
	shl.b32 	%r331, %r479, 3;
	mov.u32 	%r332, Bs;
	add.s32 	%r333, %r332, %r331;
	ld.shared.v2.f64 	{%fd810, %fd811}, [%r333];
	fma.rn.f64 	%fd812, %fd1153, %fd810, 0d0000000000000000;
	add.s32 	%r334, %r333, %r31;
	ld.shared.f64 	%fd813, [%r334];
	fma.rn.f64 	%fd814, %fd1152, %fd813, %fd812;
	add.s32 	%r335, %r334, %r31;
	ld.shared.v2.f64 	{%fd815, %fd816}, [%r335];
	fma.rn.f64 	%fd817, %fd1151, %fd815, %fd814;
	add.s32 	%r336, %r335, %r31;
	ld.shared.f64 	%fd818, [%r336];
	fma.rn.f64 	%fd819, %fd1150, %fd818, %fd817;
	add.s32 	%r337, %r336, %r31;
	ld.shared.v2.f64 	{%fd820, %fd821}, [%r337];
	fma.rn.f64 	%fd822, %fd1149, %fd820, %fd819;
	add.s32 	%r338, %r337, %r31;
	ld.shared.f64 	%fd823, [%r338];
	fma.rn.f64 	%fd824, %fd1148, %fd823, %fd822;
	add.s32 	%r339, %r338, %r31;
	ld.shared.v2.f64 	{%fd825, %fd826}, [%r339];
	fma.rn.f64 	%fd827, %fd1147, %fd825, %fd824;
	add.s32 	%r340, %r339, %r31;
	ld.shared.f64 	%fd828, [%r340];
	fma.rn.f64 	%fd829, %fd1146, %fd828, %fd827;
	add.s32 	%r341, %r340, %r31;
	ld.shared.v2.f64 	{%fd830, %fd831}, [%r341];
	fma.rn.f64 	%fd832, %fd1145, %fd830, %fd829;
	add.s32 	%r342, %r341, %r31;
	ld.shared.f64 	%fd833, [%r342];
	fma.rn.f64 	%fd834, %fd1144, %fd833, %fd832;
	add.s32 	%r343, %r479, %r6;
	shl.b32 	%r344, %r343, 3;
	mov.u32 	%r345, _ZZ21cu_mtxmq_integral_113PKdiS0_iPdiiddS0_PaS1_S1_iPlS0_E2Cs;
	add.s32 	%r346, %r345, %r344;
	st.shared.f64 	[%r346], %fd834;
	fma.rn.f64 	%fd835, %fd1153, %fd811, 0d0000000000000000;
	ld.shared.f64 	%fd836, [%r334+8];
	fma.rn.f64 	%fd837, %fd1152, %fd836, %fd835;
	fma.rn.f64 	%fd838, %fd1151, %fd816, %fd837;
	ld.shared.f64 	%fd839, [%r336+8];
	fma.rn.f64 	%fd840, %fd1150, %fd839, %fd838;
	fma.rn.f64 	%fd841, %fd1149, %fd821, %fd840;
	ld.shared.f64 	%fd842, [%r338+8];
	fma.rn.f64 	%fd843, %fd1148, %fd842, %fd841;
	fma.rn.f64 	%fd844, %fd1147, %fd826, %fd843;
	ld.shared.f64 	%fd845, [%r340+8];
	fma.rn.f64 	%fd846, %fd1146, %fd845, %fd844;
	fma.rn.f64 	%fd847, %fd1145, %fd831, %fd846;
	ld.shared.f64 	%fd848, [%r342+8];
	fma.rn.f64 	%fd849, %fd1144, %fd848, %fd847;
	st.shared.f64 	[%r346+8], %fd849;
	ld.shared.v2.f64 	{%fd850, %fd851}, [%r333+16];
	fma.rn.f64 	%fd852, %fd1153, %fd850, 0d0000000000000000;
	ld.shared.f64 	%fd853, [%r334+16];
	fma.rn.f64 	%fd854, %fd1152, %fd853, %fd852;
	ld.shared.v2.f64 	{%fd855, %fd856}, [%r335+16];
	fma.rn.f64 	%fd857, %fd1151, %fd855, %fd854;
	ld.shared.f64 	%fd858, [%r336+16];
	fma.rn.f64 	%fd859, %fd1150, %fd858, %fd857;
	ld.shared.v2.f64 	{%fd860, %fd861}, [%r337+16];
	fma.rn.f64 	%fd862, %fd1149, %fd860, %fd859;
	ld.shared.f64 	%fd863, [%r338+16];
	fma.rn.f64 	%fd864, %fd1148, %fd863, %fd862;
	ld.shared.v2.f64 	{%fd865, %fd866}, [%r339+16];
	fma.rn.f64 	%fd867, %fd1147, %fd865, %fd864;
	ld.shared.f64 	%fd868, [%r340+16];
	fma.rn.f64 	%fd869, %fd1146, %fd868, %fd867;
	ld.shared.v2.f64 	{%fd870, %fd871}, [%r341+16];
	fma.rn.f64 	%fd872, %fd1145, %fd870, %fd869;
	ld.shared.f64 	%fd873, [%r342+16];
	fma.rn.f64 	%fd874, %fd1144, %fd873, %fd872;
	st.shared.f64 	[%r346+16], %fd874;
	fma.rn.f64 	%fd875, %fd1153, %fd851, 0d0000000000000000;
	ld.shared.f64 	%fd876, [%r334+24];
	fma.rn.f64 	%fd877, %fd1152, %fd876, %fd875;
	fma.rn.f64 	%fd878, %fd1151, %fd856, %fd877;
	ld.shared.f64 	%fd879, [%r336+24];
	fma.rn.f64 	%fd880, %fd1150, %fd879, %fd878;
	fma.rn.f64 	%fd881, %fd1149, %fd861, %fd880;
	ld.shared.f64 	%fd882, [%r338+24];
	fma.rn.f64 	%fd883, %fd1148, %fd882, %fd881;
	fma.rn.f64 	%fd884, %fd1147, %fd866, %fd883;
	ld.shared.f64 	%fd885, [%r340+24];
	fma.rn.f64 	%fd886, %fd1146, %fd885, %fd884;
	fma.rn.f64 	%fd887, %fd1145, %fd871, %fd886;
	ld.shared.f64 	%fd888, [%r342+24];
	fma.rn.f64 	%fd889, %fd1144, %fd888, %fd887;
	st.shared.f64 	[%r346+24], %fd889;
	add.s32 	%r479, %r479, 4;
	setp.ne.s32 	%p60, %r479, %r17;
	mov.u32 	%r481, %r17;
	@%p60 bra 	$L__BB42_92;
$L__BB42_93:
	setp.eq.s32 	%p61, %r8, 0;
	@%p61 bra 	$L__BB42_98;
	setp.eq.s32 	%p62, %r8, 1;
	@%p62 bra 	$L__BB42_96;
	shl.b32 	%r347, %r481, 3;
	mov.u32 	%r348, Bs;
	add.s32 	%r349, %r348, %r347;
	ld.shared.f64 	%fd890, [%r349];
	fma.rn.f64 	%fd891, %fd1153, %fd890, 0d0000000000000000;
	add.s32 	%r350, %r349, %r31;
	ld.shared.f64 	%fd892, [%r350];
	fma.rn.f64 	%fd893, %fd1152, %fd892, %fd891;
	add.s32 	%r351, %r350, %r31;
	ld.shared.f64 	%fd894, [%r351];
	fma.rn.f64 	%fd895, %fd1151, %fd894, %fd893;
	add.s32 	%r352, %r351, %r31;
	ld.shared.f64 	%fd896, [%r352];
	fma.rn.f64 	%fd897, %fd1150, %fd896, %fd895;
	add.s32 	%r353, %r352, %r31;
	ld.shared.f64 	%fd898, [%r353];
	fma.rn.f64 	%fd899, %fd1149, %fd898, %fd897;
	add.s32 	%r354, %r353, %r31;
	ld.shared.f64 	%fd900, [%r354];
	fma.rn.f64 	%fd901, %fd1148, %fd900, %fd899;
	add.s32 	%r355, %r354, %r31;
	ld.shared.f64 	%fd902, [%r355];
	fma.rn.f64 	%fd903, %fd1147, %fd902, %fd901;
	add.s32 	%r356, %r355, %r31;
	ld.shared.f64 	%fd904, [%r356];
	fma.rn.f64 	%fd905, %fd1146, %fd904, %fd903;
	add.s32 	%r357, %r356, %r31;
	ld.shared.f64 	%fd906, [%r357];
	fma.rn.f64 	%fd907, %fd1145, %fd906, %fd905;
	add.s32 	%r358, %r357, %r31;
	ld.shared.f64 	%fd908, [%r358];
	fma.rn.f64 	%fd909, %fd1144, %fd908, %fd907;
	add.s32 	%r359, %r481, %r6;
	shl.b32 	%r360, %r359, 3;
	mov.u32 	%r361, _ZZ21cu_mtxmq_integral_113PKdiS0_iPdiiddS0_PaS1_S1_iPlS0_E2Cs;
	add.s32 	%r362, %r361, %r360;
	st.shared.f64 	[%r362], %fd909;
	ld.shared.f64 	%fd910, [%r349+8];
	fma.rn.f64 	%fd911, %fd1153, %fd910, 0d0000000000000000;
	ld.shared.f64 	%fd912, [%r350+8];
	fma.rn.f64 	%fd913, %fd1152, %fd912, %fd911;
	ld.shared.f64 	%fd914, [%r351+8];
	fma.rn.f64 	%fd915, %fd1151, %fd914, %fd913;
	ld.shared.f64 	%fd916, [%r352+8];
	fma.rn.f64 	%fd917, %fd1150, %fd916, %fd915;
	ld.shared.f64 	%fd918, [%r353+8];
	fma.rn.f64 	%fd919, %fd1149, %fd918, %fd917;
	ld.shared.f64 	%fd920, [%r354+8];
	fma.rn.f64 	%fd921, %fd1148, %fd920, %fd919;
	ld.shared.f64 	%fd922, [%r355+8];
	fma.rn.f64 	%fd923, %fd1147, %fd922, %fd921;
	ld.shared.f64 	%fd924, [%r356+8];
	fma.rn.f64 	%fd925, %fd1146, %fd924, %fd923;
	ld.shared.f64 	%fd926, [%r357+8];
	fma.rn.f64 	%fd927, %fd1145, %fd926, %fd925;
	ld.shared.f64 	%fd928, [%r358+8];
	fma.rn.f64 	%fd929, %fd1144, %fd928, %fd927;
	st.shared.f64 	[%r362+8], %fd929;
	add.s32 	%r481, %r481, 2;
$L__BB42_96:
	setp.eq.s32 	%p63, %r18, 0;
	@%p63 bra 	$L__BB42_98;
	shl.b32 	%r363, %r481, 3;
	mov.u32 	%r364, Bs;
	add.s32 	%r365, %r364, %r363;
	ld.shared.f64 	%fd930, [%r365];
	fma.rn.f64 	%fd931, %fd1153, %fd930, 0d0000000000000000;
	add.s32 	%r366, %r365, %r31;
	ld.shared.f64 	%fd932, [%r366];
	fma.rn.f64 	%fd933, %fd1152, %fd932, %fd931;
	add.s32 	%r367, %r366, %r31;
	ld.shared.f64 	%fd934, [%r367];
	fma.rn.f64 	%fd935, %fd1151, %fd934, %fd933;
	add.s32 	%r368, %r367, %r31;
	ld.shared.f64 	%fd936, [%r368];
	fma.rn.f64 	%fd937, %fd1150, %fd936, %fd935;
	add.s32 	%r369, %r368, %r31;
	ld.shared.f64 	%fd938, [%r369];
	fma.rn.f64 	%fd939, %fd1149, %fd938, %fd937;
	add.s32 	%r370, %r369, %r31;
	ld.shared.f64 	%fd940, [%r370];
	fma.rn.f64 	%fd941, %fd1148, %fd940, %fd939;
	add.s32 	%r371, %r370, %r31;
	ld.shared.f64 	%fd942, [%r371];
	fma.rn.f64 	%fd943, %fd1147, %fd942, %fd941;
	add.s32 	%r372, %r371, %r31;
	ld.shared.f64 	%fd944, [%r372];
	fma.rn.f64 	%fd945, %fd1146, %fd944, %fd943;
	add.s32 	%r373, %r372, %r31;
	ld.shared.f64 	%fd946, [%r373];
	fma.rn.f64 	%fd947, %fd1145, %fd946, %fd945;
	add.s32 	%r374, %r373, %r31;
	ld.shared.f64 	%fd948, [%r374];
	fma.rn.f64 	%fd949, %fd1144, %fd948, %fd947;
	add.s32 	%r375, %r481, %r6;
	shl.b32 	%r376, %r375, 3;
	mov.u32 	%r377, _ZZ21cu_mtxmq_integral_113PKdiS0_iPdiiddS0_PaS1_S1_iPlS0_E2Cs;
	add.s32 	%r378, %r377, %r376;
	st.shared.f64 	[%r378], %fd949;
$L__BB42_98:
	bar.sync 	0;
	bra.uni 	$L__BB42_104;
$L__BB42_99:
	setp.gt.u32 	%p64, %r1, 99;
	@%p64 bra 	$L__BB42_101;
	ld.shared.f64 	%fd1153, [%r29];
	ld.shared.f64 	%fd1152, [%r29+800];
	ld.shared.f64 	%fd1151, [%r29+1600];
	ld.shared.f64 	%fd1150, [%r29+2400];
	ld.shared.f64 	%fd1149, [%r29+3200];
	ld.shared.f64 	%fd1148, [%r29+4000];
	ld.shared.f64 	%fd1147, [%r29+4800];
	ld.shared.f64 	%fd1146, [%r29+5600];
	ld.shared.f64 	%fd1145, [%r29+6400];
	ld.shared.f64 	%fd1144, [%r29+7200];
$L__BB42_101:
	bar.sync 	0;
	@%p64 bra 	$L__BB42_103;
	mad.lo.s32 	%r379, %r1, 72, %r29;
	st.shared.f64 	[%r379], %fd1153;
	st.shared.f64 	[%r379+8], %fd1152;
	st.shared.f64 	[%r379+16], %fd1151;
	st.shared.f64 	[%r379+24], %fd1150;
	st.shared.f64 	[%r379+32], %fd1149;
	st.shared.f64 	[%r379+40], %fd1148;
	st.shared.f64 	[%r379+48], %fd1147;
	st.shared.f64 	[%r379+56], %fd1146;
	st.shared.f64 	[%r379+64], %fd1145;
	st.shared.f64 	[%r379+72], %fd1144;
$L__BB42_103:
	bar.sync 	0;
$L__BB42_104:
	ld.shared.u8 	%rs6, [%r60];
	and.b16  	%rs7, %rs6, 4;
	setp.eq.s16 	%p66, %rs7, 0;
	@%p66 bra 	$L__BB42_119;
	setp.gt.u32 	%p67, %r1, 99;
	@%p67 bra 	$L__BB42_107;
	ld.param.u64 	%rd78, [_Z21cu_mtxmq_integral_113PKdiS0_iPdiiddS0_PaS1_S1_iPlS0__param_9];
	cvta.to.global.u64 	%rd49, %rd78;
	mad.lo.s32 	%r380, %r464, 300, %r1;
	mul.wide.u32 	%rd50, %r380, 8;
	add.s64 	%rd51, %rd49, %rd50;
	ld.global.f64 	%fd950, [%rd51+1600];
	shl.b32 	%r381, %r1, 3;
	mov.u32 	%r382, Bs;
	add.s32 	%r383, %r382, %r381;
	st.shared.f64 	[%r383], %fd950;
$L__BB42_107:
	setp.ge.u32 	%p68, %r1, %r77;
	bar.sync 	0;
	@%p68 bra 	$L__BB42_109;
	ld.shared.f64 	%fd1153, [%r30];
	ld.shared.f64 	%fd1152, [%r20];
	ld.shared.f64 	%fd1151, [%r21];
	ld.shared.f64 	%fd1150, [%r22];
	ld.shared.f64 	%fd1149, [%r23];
	ld.shared.f64 	%fd1148, [%r24];
	ld.shared.f64 	%fd1147, [%r25];
	ld.shared.f64 	%fd1146, [%r26];
	ld.shared.f64 	%fd1145, [%r27];
	ld.shared.f64 	%fd1144, [%r28];
$L__BB42_109:
	bar.sync 	0;
	@%p16 bra 	$L__BB42_118;
	setp.lt.u32 	%p70, %r7, 3;
	mov.b32 	%r484, 0;
	@%p70 bra 	$L__BB42_113;
	mov.b32 	%r482, 0;
$L__BB42_112:
	.pragma "nounroll";
	shl.b32 	%r386, %r482, 3;
	mov.u32 	%r387, Bs;
	add.s32 	%r388, %r387, %r386;
	ld.shared.v2.f64 	{%fd951, %fd952}, [%r388];
	fma.rn.f64 	%fd953, %fd1153, %fd951, 0d0000000000000000;
	add.s32 	%r389, %r388, %r31;
	ld.shared.f64 	%fd954, [%r389];
	fma.rn.f64 	%fd955, %fd1152, %fd954, %fd953;
	add.s32 	%r390, %r389, %r31;
	ld.shared.v2.f64 	{%fd956, %fd957}, [%r390];
	fma.rn.f64 	%fd958, %fd1151, %fd956, %fd955;
	add.s32 	%r391, %r390, %r31;
	ld.shared.f64 	%fd959, [%r391];
	fma.rn.f64 	%fd960, %fd1150, %fd959, %fd958;
	add.s32 	%r392, %r391, %r31;
	ld.shared.v2.f64 	{%fd961, %fd962}, [%r392];
	fma.rn.f64 	%fd963, %fd1149, %fd961, %fd960;
	add.s32 	%r393, %r392, %r31;
	ld.shared.f64 	%fd964, [%r393];
	fma.rn.f64 	%fd965, %fd1148, %fd964, %fd963;
	add.s32 	%r394, %r393, %r31;
	ld.shared.v2.f64 	{%fd966, %fd967}, [%r394];
	fma.rn.f64 	%fd968, %fd1147, %fd966, %fd965;
	add.s32 	%r395, %r394, %r31;
	ld.shared.f64 	%fd969, [%r395];
	fma.rn.f64 	%fd970, %fd1146, %fd969, %fd968;
	add.s32 	%r396, %r395, %r31;
	ld.shared.v2.f64 	{%fd971, %fd972}, [%r396];
	fma.rn.f64 	%fd973, %fd1145, %fd971, %fd970;
	add.s32 	%r397, %r396, %r31;
	ld.shared.f64 	%fd974, [%r397];
	fma.rn.f64 	%fd975, %fd1144, %fd974, %fd973;
	add.s32 	%r398, %r482, %r6;
	shl.b32 	%r399, %r398, 3;
	mov.u32 	%r400, _ZZ21cu_mtxmq_integral_113PKdiS0_iPdiiddS0_PaS1_S1_iPlS0_E2Cs;
	add.s32 	%r401, %r400, %r399;
	st.shared.f64 	[%r401], %fd975;
	fma.rn.f64 	%fd976, %fd1153, %fd952, 0d0000000000000000;
	ld.shared.f64 	%fd977, [%r389+8];
	fma.rn.f64 	%fd978, %fd1152, %fd977, %fd976;
	fma.rn.f64 	%fd979, %fd1151, %fd957, %fd978;
	ld.shared.f64 	%fd980, [%r391+8];
	fma.rn.f64 	%fd981, %fd1150, %fd980, %fd979;
	fma.rn.f64 	%fd982, %fd1149, %fd962, %fd981;
	ld.shared.f64 	%fd983, [%r393+8];
	fma.rn.f64 	%fd984, %fd1148, %fd983, %fd982;
	fma.rn.f64 	%fd985, %fd1147, %fd967, %fd984;
	ld.shared.f64 	%fd986, [%r395+8];
	fma.rn.f64 	%fd987, %fd1146, %fd986, %fd985;
	fma.rn.f64 	%fd988, %fd1145, %fd972, %fd987;
	ld.shared.f64 	%fd989, [%r397+8];
	fma.rn.f64 	%fd990, %fd1144, %fd989, %fd988;
	st.shared.f64 	[%r401+8], %fd990;
	ld.shared.v2.f64 	{%fd991, %fd992}, [%r388+16];
	fma.rn.f64 	%fd993, %fd1153, %fd991, 0d0000000000000000;
	ld.shared.f64 	%fd994, [%r389+16];
	fma.rn.f64 	%fd995, %fd1152, %fd994, %fd993;
	ld.shared.v2.f64 	{%fd996, %fd997}, [%r390+16];
	fma.rn.f64 	%fd998, %fd1151, %fd996, %fd995;
	ld.shared.f64 	%fd999, [%r391+16];
	fma.rn.f64 	%fd1000, %fd1150, %fd999, %fd998;
	ld.shared.v2.f64 	{%fd1001, %fd1002}, [%r392+16];
	fma.rn.f64 	%fd1003, %fd1149, %fd1001, %fd1000;
	ld.shared.f64 	%fd1004, [%r393+16];
	fma.rn.f64 	%fd1005, %fd1148, %fd1004, %fd1003;
	ld.shared.v2.f64 	{%fd1006, %fd1007}, [%r394+16];
	fma.rn.f64 	%fd1008, %fd1147, %fd1006, %fd1005;
	ld.shared.f64 	%fd1009, [%r395+16];
	fma.rn.f64 	%fd1010, %fd1146, %fd1009, %fd1008;
	ld.shared.v2.f64 	{%fd1011, %fd1012}, [%r396+16];
	fma.rn.f64 	%fd1013, %fd1145, %fd1011, %fd1010;
	ld.shared.f64 	%fd1014, [%r397+16];
	fma.rn.f64 	%fd1015, %fd1144, %fd1014, %fd1013;
	st.shared.f64 	[%r401+16], %fd1015;
	fma.rn.f64 	%fd1016, %fd1153, %fd992, 0d0000000000000000;
	ld.shared.f64 	%fd1017, [%r389+24];
	fma.rn.f64 	%fd1018, %fd1152, %fd1017, %fd1016;
	fma.rn.f64 	%fd1019, %fd1151, %fd997, %fd1018;
	ld.shared.f64 	%fd1020, [%r391+24];
	fma.rn.f64 	%fd1021, %fd1150, %fd1020, %fd1019;
	fma.rn.f64 	%fd1022, %fd1149, %fd1002, %fd1021;
	ld.shared.f64 	%fd1023, [%r393+24];
	fma.rn.f64 	%fd1024, %fd1148, %fd1023, %fd1022;
	fma.rn.f64 	%fd1025, %fd1147, %fd1007, %fd1024;
	ld.shared.f64 	%fd1026, [%r395+24];
	fma.rn.f64 	%fd1027, %fd1146, %fd1026, %fd1025;
	fma.rn.f64 	%fd1028, %fd1145, %fd1012, %fd1027;
	ld.shared.f64 	%fd1029, [%r397+24];
	fma.rn.f64 	%fd1030, %fd1144, %fd1029, %fd1028;
	st.shared.f64 	[%r401+24], %fd1030;
	add.s32 	%r482, %r482, 4;
	setp.ne.s32 	%p71, %r482, %r17;
	mov.u32 	%r484, %r17;
	@%p71 bra 	$L__BB42_112;
$L__BB42_113:
	setp.eq.s32 	%p72, %r8, 0;
	@%p72 bra 	$L__BB42_118;
	setp.eq.s32 	%p73, %r8, 1;
	@%p73 bra 	$L__BB42_116;
	shl.b32 	%r402, %r484, 3;
	mov.u32 	%r403, Bs;
	add.s32 	%r404, %r403, %r402;
	ld.shared.f64 	%fd1031, [%r404];
	fma.rn.f64 	%fd1032, %fd1153, %fd1031, 0d0000000000000000;
	add.s32 	%r405, %r404, %r31;
	ld.shared.f64 	%fd1033, [%r405];
	fma.rn.f64 	%fd1034, %fd1152, %fd1033, %fd1032;
	add.s32 	%r406, %r405, %r31;
	ld.shared.f64 	%fd1035, [%r406];
	fma.rn.f64 	%fd1036, %fd1151, %fd1035, %fd1034;
	add.s32 	%r407, %r406, %r31;
	ld.shared.f64 	%fd1037, [%r407];
	fma.rn.f64 	%fd1038, %fd1150, %fd1037, %fd1036;
	add.s32 	%r408, %r407, %r31;
	ld.shared.f64 	%fd1039, [%r408];
	fma.rn.f64 	%fd1040, %fd1149, %fd1039, %fd1038;
	add.s32 	%r409, %r408, %r31;
	ld.shared.f64 	%fd1041, [%r409];
	fma.rn.f64 	%fd1042, %fd1148, %fd1041, %fd1040;
	add.s32 	%r410, %r409, %r31;
	ld.shared.f64 	%fd1043, [%r410];
	fma.rn.f64 	%fd1044, %fd1147, %fd1043, %fd1042;
	add.s32 	%r411, %r410, %r31;
	ld.shared.f64 	%fd1045, [%r411];
	fma.rn.f64 	%fd1046, %fd1146, %fd1045, %fd1044;
	add.s32 	%r412, %r411, %r31;
	ld.shared.f64 	%fd1047, [%r412];
	fma.rn.f64 	%fd1048, %fd1145, %fd1047, %fd1046;
	add.s32 	%r413, %r412, %r31;
	ld.shared.f64 	%fd1049, [%r413];
	fma.rn.f64 	%fd1050, %fd1144, %fd1049, %fd1048;
	add.s32 	%r414, %r484, %r6;
	shl.b32 	%r415, %r414, 3;
	mov.u32 	%r416, _ZZ21cu_mtxmq_integral_113PKdiS0_iPdiiddS0_PaS1_S1_iPlS0_E2Cs;
	add.s32 	%r417, %r416, %r415;
	st.shared.f64 	[%r417], %fd1050;
	ld.shared.f64 	%fd1051, [%r404+8];
	fma.rn.f64 	%fd1052, %fd1153, %fd1051, 0d0000000000000000;
	ld.shared.f64 	%fd1053, [%r405+8];
	fma.rn.f64 	%fd1054, %fd1152, %fd1053, %fd1052;
	ld.shared.f64 	%fd1055, [%r406+8];
	fma.rn.f64 	%fd1056, %fd1151, %fd1055, %fd1054;
	ld.shared.f64 	%fd1057, [%r407+8];
	fma.rn.f64 	%fd1058, %fd1150, %fd1057, %fd1056;
	ld.shared.f64 	%fd1059, [%r408+8];
	fma.rn.f64 	%fd1060, %fd1149, %fd1059, %fd1058;
	ld.shared.f64 	%fd1061, [%r409+8];
	fma.rn.f64 	%fd1062, %fd1148, %fd1061, %fd1060;
	ld.shared.f64 	%fd1063, [%r410+8];
	fma.rn.f64 	%fd1064, %fd1147, %fd1063, %fd1062;
	ld.shared.f64 	%fd1065, [%r411+8];
	fma.rn.f64 	%fd1066, %fd1146, %fd1065, %fd1064;
	ld.shared.f64 	%fd1067, [%r412+8];
	fma.rn.f64 	%fd1068, %fd1145, %fd1067, %fd1066;
	ld.shared.f64 	%fd1069, [%r413+8];
	fma.rn.f64 	%fd1070, %fd1144, %fd1069, %fd1068;
	st.shared.f64 	[%r417+8], %fd1070;
	add.s32 	%r484, %r484, 2;
$L__BB42_116:
	setp.eq.s32 	%p74, %r18, 0;
	@%p74 bra 	$L__BB42_118;
	shl.b32 	%r418, %r484, 3;
	mov.u32 	%r419, Bs;
	add.s32 	%r420, %r419, %r418;
	ld.shared.f64 	%fd1071, [%r420];
	fma.rn.f64 	%fd1072, %fd1153, %fd1071, 0d0000000000000000;
	add.s32 	%r421, %r420, %r31;
	ld.shared.f64 	%fd1073, [%r421];
	fma.rn.f64 	%fd1074, %fd1152, %fd1073, %fd1072;
	add.s32 	%r422, %r421, %r31;
	ld.shared.f64 	%fd1075, [%r422];
	fma.rn.f64 	%fd1076, %fd1151, %fd1075, %fd1074;
	add.s32 	%r423, %r422, %r31;
	ld.shared.f64 	%fd1077, [%r423];
	fma.rn.f64 	%fd1078, %fd1150, %fd1077, %fd1076;
	add.s32 	%r424, %r423, %r31;
	ld.shared.f64 	%fd1079, [%r424];
	fma.rn.f64 	%fd1080, %fd1149, %fd1079, %fd1078;
	add.s32 	%r425, %r424, %r31;
	ld.shared.f64 	%fd1081, [%r425];
	fma.rn.f64 	%fd1082, %fd1148, %fd1081, %fd1080;
	add.s32 	%r426, %r425, %r31;
	ld.shared.f64 	%fd1083, [%r426];
	fma.rn.f64 	%fd1084, %fd1147, %fd1083, %fd1082;
	add.s32 	%r427, %r426, %r31;
	ld.shared.f64 	%fd1085, [%r427];
	fma.rn.f64 	%fd1086, %fd1146, %fd1085, %fd1084;
	add.s32 	%r428, %r427, %r31;
	ld.shared.f64 	%fd1087, [%r428];
	fma.rn.f64 	%fd1088, %fd1145, %fd1087, %fd1086;
	add.s32 	%r429, %r428, %r31;
	ld.shared.f64 	%fd1089, [%r429];
	fma.rn.f64 	%fd1090, %fd1144, %fd1089, %fd1088;
	add.s32 	%r430, %r484, %r6;
	shl.b32 	%r431, %r430, 3;
	mov.u32 	%r432, _ZZ21cu_mtxmq_integral_113PKdiS0_iPdiiddS0_PaS1_S1_iPlS0_E2Cs;
	add.s32 	%r433, %r432, %r431;
	st.shared.f64 	[%r433], %fd1090;
$L__BB42_118:
	bar.sync 	0;
	bra.uni 	$L__BB42_124;
$L__BB42_119:
	setp.gt.u32 	%p75, %r1, 99;
	@%p75 bra 	$L__BB42_121;
	ld.shared.f64 	%fd1153, [%r30];
	ld.shared.f64 	%fd1152, [%r30+800];
	ld.shared.f64 	%fd1151, [%r30+1600];
	ld.shared.f64 	%fd1150, [%r30+2400];
	ld.shared.f64 	%fd1149, [%r30+3200];
	ld.shared.f64 	%fd1148, [%r30+4000];
	ld.shared.f64 	%fd1147, [%r30+4800];
	ld.shared.f64 	%fd1146, [%r30+5600];
	ld.shared.f64 	%fd1145, [%r30+6400];
	ld.shared.f64 	%fd1144, [%r30+7200];
$L__BB42_121:
	setp.gt.u32 	%p76, %r1, 99;
	bar.sync 	0;
	@%p76 bra 	$L__BB42_123;
	mad.lo.s32 	%r434, %r1, 72, %r30;
	st.shared.f64 	[%r434], %fd1153;
	st.shared.f64 	[%r434+8], %fd1152;
	st.shared.f64 	[%r434+16], %fd1151;
	st.shared.f64 	[%r434+24], %fd1150;
	st.shared.f64 	[%r434+32], %fd1149;
	st.shared.f64 	[%r434+40], %fd1148;
	st.shared.f64 	[%r434+48], %fd1147;
	st.shared.f64 	[%r434+56], %fd1146;
	st.shared.f64 	[%r434+64], %fd1145;
	st.shared.f64 	[%r434+72], %fd1144;
$L__BB42_123:
	bar.sync 	0;
$L__BB42_124:
	shl.b32 	%r435, %r464, 3;
	mov.u32 	%r436, _ZZ21cu_mtxmq_integral_113PKdiS0_iPdiiddS0_PaS1_S1_iPlS0_E6mufacS;
	add.s32 	%r437, %r436, %r435;
	ld.shared.f64 	%fd1091, [%r437];
	ld.shared.f64 	%fd1092, [%r5];
	mad.lo.s32 	%r438, %r1, 72, %r30;
	mad.lo.s32 	%r439, %r1, -72, %r438;
	ld.shared.f64 	%fd1093, [%r439];
	mul.f64 	%fd1094, %fd1093, %fd1091;
	sub.f64 	%fd1095, %fd1092, %fd1094;
	st.shared.f64 	[%r5], %fd1095;
	ld.shared.f64 	%fd1096, [%r5+1024];
	ld.shared.f64 	%fd1097, [%r439+1024];
	mul.f64 	%fd1098, %fd1097, %fd1091;
	sub.f64 	%fd1099, %fd1096, %fd1098;
	st.shared.f64 	[%r5+1024], %fd1099;
	ld.shared.f64 	%fd1100, [%r5+2048];
	ld.shared.f64 	%fd1101, [%r439+2048];
	mul.f64 	%fd1102, %fd1101, %fd1091;
	sub.f64 	%fd1103, %fd1100, %fd1102;
	st.shared.f64 	[%r5+2048], %fd1103;
	ld.shared.f64 	%fd1104, [%r5+3072];
	ld.shared.f64 	%fd1105, [%r439+3072];
	mul.f64 	%fd1106, %fd1105, %fd1091;
	sub.f64 	%fd1107, %fd1104, %fd1106;
	st.shared.f64 	[%r5+3072], %fd1107;
	ld.shared.f64 	%fd1108, [%r5+4096];
	ld.shared.f64 	%fd1109, [%r439+4096];
	mul.f64 	%fd1110, %fd1109, %fd1091;
	sub.f64 	%fd1111, %fd1108, %fd1110;
	st.shared.f64 	[%r5+4096], %fd1111;
	ld.shared.f64 	%fd1112, [%r5+5120];
	ld.shared.f64 	%fd1113, [%r439+5120];
	mul.f64 	%fd1114, %fd1113, %fd1091;
	sub.f64 	%fd1115, %fd1112, %fd1114;
	st.shared.f64 	[%r5+5120], %fd1115;
	ld.shared.f64 	%fd1116, [%r5+6144];
	ld.shared.f64 	%fd1117, [%r439+6144];
	mul.f64 	%fd1118, %fd1117, %fd1091;
	sub.f64 	%fd1119, %fd1116, %fd1118;
	st.shared.f64 	[%r5+6144], %fd1119;
	ld.shared.f64 	%fd1120, [%r5+7168];
	ld.shared.f64 	%fd1121, [%r439+7168];
	mul.f64 	%fd1122, %fd1121, %fd1091;
	sub.f64 	%fd1123, %fd1120, %fd1122;
	st.shared.f64 	[%r5+7168], %fd1123;
	bar.sync 	0;
$L__BB42_125:
	add.s32 	%r464, %r464, 1;
	setp.ne.s32 	%p77, %r464, %r79;
	@%p77 bra 	$L__BB42_14;
$L__BB42_126:
	setp.ge.u32 	%p78, %r1, %r77;
	@%p78 bra 	$L__BB42_128;
	ld.param.u64 	%rd79, [_Z21cu_mtxmq_integral_113PKdiS0_iPdiiddS0_PaS1_S1_iPlS0__param_12];
	cvta.to.global.u64 	%rd52, %rd79;
	ld.shared.f64 	%fd1124, [%r5];
	mul.wide.u32 	%rd53, %r1, 8;
	add.s64 	%rd54, %rd52, %rd53;
	st.global.f64 	[%rd54], %fd1124;
	add.s32 	%r440, %r77, %r1;
	shl.b32 	%r441, %r77, 3;
	add.s32 	%r442, %r5, %r441;
	ld.shared.f64 	%fd1125, [%r442];
	mul.wide.u32 	%rd55, %r440, 8;
	add.s64 	%rd56, %rd52, %rd55;
	st.global.f64 	[%rd56], %fd1125;
	add.s32 	%r443, %r440, %r77;
	add.s32 	%r444, %r442, %r441;
	ld.shared.f64 	%fd1126, [%r444];
	mul.wide.u32 	%rd57, %r443, 8;
	add.s64 	%rd58, %rd52, %rd57;
	st.global.f64 	[%rd58], %fd1126;
	add.s32 	%r445, %r443, %r77;
	add.s32 	%r446, %r444, %r441;
	ld.shared.f64 	%fd1127, [%r446];
	mul.wide.u32 	%rd59, %r445, 8;
	add.s64 	%rd60, %rd52, %rd59;
	st.global.f64 	[%rd60], %fd1127;
	add.s32 	%r447, %r445, %r77;
	add.s32 	%r448, %r446, %r441;
	ld.shared.f64 	%fd1128, [%r448];
	mul.wide.u32 	%rd61, %r447, 8;
	add.s64 	%rd62, %rd52, %rd61;
	st.global.f64 	[%rd62], %fd1128;
	add.s32 	%r449, %r447, %r77;
	add.s32 	%r450, %r448, %r441;
	ld.shared.f64 	%fd1129, [%r450];
	mul.wide.u32 	%rd63, %r449, 8;
	add.s64 	%rd64, %rd52, %rd63;
	st.global.f64 	[%rd64], %fd1129;
	add.s32 	%r451, %r449, %r77;
	add.s32 	%r452, %r450, %r441;
	ld.shared.f64 	%fd1130, [%r452];
	mul.wide.u32 	%rd65, %r451, 8;
	add.s64 	%rd66, %rd52, %rd65;
	st.global.f64 	[%rd66], %fd1130;
	add.s32 	%r453, %r451, %r77;
	add.s32 	%r454, %r452, %r441;
	ld.shared.f64 	%fd1131, [%r454];
	mul.wide.u32 	%rd67, %r453, 8;
	add.s64 	%rd68, %rd52, %rd67;
	st.global.f64 	[%rd68], %fd1131;
	add.s32 	%r455, %r453, %r77;
	add.s32 	%r456, %r454, %r441;
	ld.shared.f64 	%fd1132, [%r456];
	mul.wide.u32 	%rd69, %r455, 8;
	add.s64 	%rd70, %rd52, %rd69;
	st.global.f64 	[%rd70], %fd1132;
	add.s32 	%r457, %r455, %r77;
	add.s32 	%r458, %r456, %r441;
	ld.shared.f64 	%fd1133, [%r458];
	mul.wide.u32 	%rd71, %r457, 8;
	add.s64 	%rd72, %rd52, %rd71;
	st.global.f64 	[%rd72], %fd1133;
$L__BB42_128:
	bar.sync 	0;
	ret;

}


// ===== COMPILED SASS (sm_100) =====

	.target	sm_100

	.elftype	@"ET_EXEC"


//--------------------- .note.nv.tkinfo           --------------------------
	.section	.note.nv.tkinfo,"",@"SHT_NOTE"
	.sectionflags	@"SHF_NOTE_NV_TKINFO"
	.tkinfo
        /*0018*/ 	.word	0x00000002
        /*0030*/ 	.string	""
        /*0030*/ 	.string	"ptxas"
        /*0030*/ 	.string	"Cuda compilation tools, release 13.0, V13.0.88"
        /*0030*/ 	.string	"Build cuda_13.0.r13.0/compiler.36424714_0"
        /*0030*/ 	.string	"-arch sm_100 -m 64 "



//--------------------- .note.nv.cuinfo           --------------------------
	.section	.note.nv.cuinfo,"",@"SHT_NOTE"
	.sectionflags	@"SHF_NOTE_NV_CUINFO"
        /*0018*/ 	.short	0x0002
        /*001a*/ 	.short	0x0064
        /*001c*/ 	.short	0x0082
	.zero		2


//--------------------- .nv.info                  --------------------------
	.section	.nv.info,"",@"SHT_CUDA_INFO"
	.align	4


	//----- nvinfo : EIATTR_REGCOUNT
	.align		4
        /*0000*/ 	.byte	0x04, 0x2f
        /*0002*/ 	.short	(.L_2 - .L_1)
	.align		4
.L_1:
        /*0004*/ 	.word	index@(_Z19cu_mtxmq_integral_2PKdiS0_iPdiidd)
        /*0008*/ 	.word	0x0000001c


	//----- nvinfo : EIATTR_FRAME_SIZE
	.align		4
.L_2:
        /*000c*/ 	.byte	0x04, 0x11
        /*000e*/ 	.short	(.L_4 - .L_3)
	.align		4
.L_3:
        /*0010*/ 	.word	index@(_Z19cu_mtxmq_integral_2PKdiS0_iPdiidd)
        /*0014*/ 	.word	0x00000000


	//----- nvinfo : EIATTR_REGCOUNT
	.align		4
.L_4:
        /*0018*/ 	.byte	0x04, 0x2f
        /*001a*/ 	.short	(.L_6 - .L_5)
	.align		4
.L_5:
        /*001c*/ 	.word	index@(_Z19cu_mtxmq_integral_4PKdiS0_iPdiidd)
        /*0020*/ 	.word	0x00000020


	//----- nvinfo : EIATTR_FRAME_SIZE
	.align		4
.L_6:
        /*0024*/ 	.byte	0x04, 0x11
        /*0026*/ 	.short	(.L_8 - .L_7)
	.align		4
.L_7:
        /*0028*/ 	.word	index@(_Z19cu_mtxmq_integral_4PKdiS0_iPdiidd)
        /*002c*/ 	.word	0x00000000


	//----- nvinfo : EIATTR_REGCOUNT
	.align		4
.L_8:
        /*0030*/ 	.byte	0x04, 0x2f
        /*0032*/ 	.short	(.L_10 - .L_9)
	.align		4
.L_9:
        /*0034*/ 	.word	index@(_Z19cu_mtxmq_integral_6PKdiS0_iPdiidd)
        /*0038*/ 	.word	0x00000020


	//----- nvinfo : EIATTR_FRAME_SIZE
	.align		4
.L_10:
        /*003c*/ 	.byte	0x04, 0x11
        /*003e*/ 	.short	(.L_12 - .L_11)
	.align		4
.L_11:
        /*0040*/ 	.word	index@(_Z19cu_mtxmq_integral_6PKdiS0_iPdiidd)
        /*0044*/ 	.word	0x00000000


	//----- nvinfo : EIATTR_REGCOUNT
	.align		4
.L_12:
        /*0048*/ 	.byte	0x04, 0x2f
        /*004a*/ 	.short	(.L_14 - .L_13)
	.align		4
.L_13:
        /*004c*/ 	.word	index@(_Z19cu_mtxmq_integral_8PKdiS0_iPdiidd)
        /*0050*/ 	.word	0x00000020


	//----- nvinfo : EIATTR_FRAME_SIZE
	.align		4
.L_14:
        /*0054*/ 	.byte	0x04, 0x11
        /*0056*/ 	.short	(.L_16 - .L_15)
	.align		4
.L_15:
        /*0058*/ 	.word	index@(_Z19cu_mtxmq_integral_8PKdiS0_iPdiidd)
        /*005c*/ 	.word	0x00000000


	//----- nvinfo : EIATTR_REGCOUNT
	.align		4
.L_16:
        /*0060*/ 	.byte	0x04, 0x2f
        /*0062*/ 	.short	(.L_18 - .L_17)
	.align		4
.L_17:
        /*0064*/ 	.word	index@(_Z20cu_mtxmq_integral_10PKdiS0_iPdiidd)
        /*0068*/ 	.word	0x00000028


	//----- nvinfo : EIATTR_FRAME_SIZE
	.align		4
.L_18:
        /*006c*/ 	.byte	0x04, 0x11
        /*006e*/ 	.short	(.L_20 - .L_19)
	.align		4
.L_19:
        /*0070*/ 	.word	index@(_Z20cu_mtxmq_integral_10PKdiS0_iPdiidd)
        /*0074*/ 	.word	0x00000000


	//----- nvinfo : EIATTR_REGCOUNT
	.align		4
.L_20:
        /*0078*/ 	.byte	0x04, 0x2f
        /*007a*/ 	.short	(.L_22 - .L_21)
	.align		4
.L_21:
        /*007c*/ 	.word	index@(_Z26cu_mtxmq_integral_10triplePKdiS0_iPdiidd)
        /*0080*/ 	.word	0x00000028


	//----- nvinfo : EIATTR_FRAME_SIZE
	.align		4
.L_22:
        /*0084*/ 	.byte	0x04, 0x11
        /*0086*/ 	.short	(.L_24 - .L_23)
	.align		4
.L_23:
        /*0088*/ 	.word	index@(_Z26cu_mtxmq_integral_10triplePKdiS0_iPdiidd)
        /*008c*/ 	.word	0x00000000


	//----- nvinfo : EIATTR_REGCOUNT
	.align		4
.L_24:
        /*0090*/ 	.byte	0x04, 0x2f
        /*0092*/ 	.short	(.L_26 - .L_25)
	.align		4
.L_25:
        /*0094*/ 	.word	index@(_Z29cu_mtxmq_integral_10fivetimesPKdiS0_iPdiidd)
        /*0098*/ 	.word	0x00000028


	//----- nvinfo : EIATTR_FRAME_SIZE
	.align		4
.L_26:
        /*009c*/ 	.byte	0x04, 0x11
        /*009e*/ 	.short	(.L_28 - .L_27)
	.align		4
.L_27:
        /*00a0*/ 	.word	index@(_Z29cu_mtxmq_integral_10fivetimesPKdiS0_iPdiidd)
        /*00a4*/ 	.word	0x00000000


	//----- nvinfo : EIATTR_REGCOUNT
	.align		4
.L_28:
        /*00a8*/ 	.byte	0x04, 0x2f
        /*00aa*/ 	.short	(.L_30 - .L_29)
	.align		4
.L_29:
        /*00ac*/ 	.word	index@(_Z29cu_mtxmq_integral_10ninetimesPKdiS0_iPdiidd)
        /*00b0*/ 	.word	0x00000028


	//----- nvinfo : EIATTR_FRAME_SIZE
	.align		4
.L_30:
        /*00b4*/ 	.byte	0x04, 0x11
        /*00b6*/ 	.short	(.L_32 - .L_31)
	.align		4
.L_31:
        /*00b8*/ 	.word	index@(_Z29cu_mtxmq_integral_10ninetimesPKdiS0_iPdiidd)
        /*00bc*/ 	.word	0x00000000


	//----- nvinfo : EIATTR_REGCOUNT
	.align		4
.L_32:
        /*00c0*/ 	.byte	0x04, 0x2f
        /*00c2*/ 	.short	(.L_34 - .L_33)
	.align		4
.L_33:
        /*00c4*/ 	.word	index@(_Z20cu_mtxmq_integral_12PKdiS0_iPdiidd)
        /*00c8*/ 	.word	0x00000030


	//----- nvinfo : EIATTR_FRAME_SIZE
	.align		4
.L_34:
        /*00cc*/ 	.byte	0x04, 0x11
        /*00ce*/ 	.short	(.L_36 - .L_35)
	.align		4
.L_35:
        /*00d0*/ 	.word	index@(_Z20cu_mtxmq_integral_12PKdiS0_iPdiidd)
        /*00d4*/ 	.word	0x00000000


	//----- nvinfo : EIATTR_REGCOUNT
	.align		4
.L_36:
        /*00d8*/ 	.byte	0x04, 0x2f
        /*00da*/ 	.short	(.L_38 - .L_37)
	.align		4
.L_37:
        /*00dc*/ 	.word	index@(_Z20cu_mtxmq_integral_14PKdiS0_iPdiidd)
        /*00e0*/ 	.word	0x00000030


	//----- nvinfo : EIATTR_FRAME_SIZE
	.align		4
.L_38:
        /*00e4*/ 	.byte	0x04, 0x11
        /*00e6*/ 	.short	(.L_40 - .L_39)
	.align		4
.L_39:
        /*00e8*/ 	.word	index@(_Z20cu_mtxmq_integral_14PKdiS0_iPdiidd)
        /*00ec*/ 	.word	0x00000000


	//----- nvinfo : EIATTR_REGCOUNT
	.align		4
.L_40:
        /*00f0*/ 	.byte	0x04, 0x2f
        /*00f2*/ 	.short	(.L_42 - .L_41)
	.align		4
.L_41:
        /*00f4*/ 	.word	index@(_Z20cu_mtxmq_integral_16PKdiS0_iPdiidd)
        /*00f8*/ 	.word	0x00000038


	//----- nvinfo : EIATTR_FRAME_SIZE
	.align		4
.L_42:
        /*00fc*/ 	.byte	0x04, 0x11
        /*00fe*/ 	.short	(.L_44 - .L_43)
	.align		4
.L_43:
        /*0100*/ 	.word	index@(_Z20cu_mtxmq_integral_16PKdiS0_iPdiidd)
        /*0104*/ 	.word	0x00000000


	//----- nvinfo : EIATTR_REGCOUNT
	.align		4
.L_44:
        /*0108*/ 	.byte	0x04, 0x2f
        /*010a*/ 	.short	(.L_46 - .L_45)
	.align		4
.L_45:
        /*010c*/ 	.word	index@(_Z20cu_mtxmq_integral_18PKdiS0_iPdiidd)
        /*0110*/ 	.word	0x00000038


	//----- nvinfo : EIATTR_FRAME_SIZE
	.align		4
.L_46:
        /*0114*/ 	.byte	0x04, 0x11
        /*0116*/ 	.short	(.L_48 - .L_47)
	.align		4
.L_47:
        /*0118*/ 	.word	index@(_Z20cu_mtxmq_integral_18PKdiS0_iPdiidd)
        /*011c*/ 	.word	0x00000000


	//----- nvinfo : EIATTR_REGCOUNT
	.align		4
.L_48:
        /*0120*/ 	.byte	0x04, 0x2f
        /*0122*/ 	.short	(.L_50 - .L_49)
	.align		4
.L_49:
        /*0124*/ 	.word	index@(_Z20cu_mtxmq_integral_20PKdiS0_iPdiidd)
        /*0128*/ 	.word	0x00000038


	//----- nvinfo : EIATTR_FRAME_SIZE
	.align		4
.L_50:
        /*012c*/ 	.byte	0x04, 0x11
        /*012e*/ 	.short	(.L_52 - .L_51)
	.align		4
.L_51:
        /*0130*/ 	.word	index@(_Z20cu_mtxmq_integral_20PKdiS0_iPdiidd)
        /*0134*/ 	.word	0x00000000


	//----- nvinfo : EIATTR_REGCOUNT
	.align		4
.L_52:
        /*0138*/ 	.byte	0x04, 0x2f
        /*013a*/ 	.short	(.L_54 - .L_53)
	.align		4
.L_53:
        /*013c*/ 	.word	index@(_Z22cu_mtxmq_integral_20blPKdiS0_iPdiiddi)
        /*0140*/ 	.word	0x00000038


	//----- nvinfo : EIATTR_FRAME_SIZE
	.align		4
.L_54:
        /*0144*/ 	.byte	0x04, 0x11
        /*0146*/ 	.short	(.L_56 - .L_55)
	.align		4
.L_55:
        /*0148*/ 	.word	index@(_Z22cu_mtxmq_integral_20blPKdiS0_iPdiiddi)
        /*014c*/ 	.word	0x00000000


	//----- nvinfo : EIATTR_REGCOUNT
	.align		4
.L_56:
        /*0150*/ 	.byte	0x04, 0x2f
        /*0152*/ 	.short	(.L_58 - .L_57)
	.align		4
.L_57:
        /*0154*/ 	.word	index@(_Z23cu_mtxmq_integralbatch2PKdiS0_iPdiS0_S0_S1_idd)
        /*0158*/ 	.word	0x00000050


	//----- nvinfo : EIATTR_FRAME_SIZE
	.align		4
.L_58:
        /*015c*/ 	.byte	0x04, 0x11
        /*015e*/ 	.short	(.L_60 - .L_59)
	.align		4
.L_59:
        /*0160*/ 	.word	index@(_Z23cu_mtxmq_integralbatch2PKdiS0_iPdiS0_S0_S1_idd)
        /*0164*/ 	.word	0x00000000


	//----- nvinfo : EIATTR_REGCOUNT
	.align		4
.L_60:
        /*0168*/ 	.byte	0x04, 0x2f
        /*016a*/ 	.short	(.L_62 - .L_61)
	.align		4
.L_61:
        /*016c*/ 	.word	index@(_Z23cu_mtxmq_integralbatch3PKdiS0_iPdiS0_S0_S1_S0_S0_S1_idd)
        /*0170*/ 	.word	0x00000050


	//----- nvinfo : EIATTR_FRAME_SIZE
	.align		4
.L_62:
        /*0174*/ 	.byte	0x04, 0x11
        /*0176*/ 	.short	(.L_64 - .L_63)
	.align		4
.L_63:
        /*0178*/ 	.word	index@(_Z23cu_mtxmq_integralbatch3PKdiS0_iPdiS0_S0_S1_S0_S0_S1_idd)
        /*017c*/ 	.word	0x00000000


	//----- nvinfo : EIATTR_REGCOUNT
	.align		4
.L_64:
        /*0180*/ 	.byte	0x04, 0x2f
        /*0182*/ 	.short	(.L_66 - .L_65)
	.align		4
.L_65:
        /*0184*/ 	.word	index@(_Z27cu_mtxmq_integral_20twotaskPKdiS0_iPdiidd)
        /*0188*/ 	.word	0x00000060


	//----- nvinfo : EIATTR_FRAME_SIZE
	.align		4
.L_66:
        /*018c*/ 	.byte	0x04, 0x11
        /*018e*/ 	.short	(.L_68 - .L_67)
	.align		4
.L_67:
        /*0190*/ 	.word	index@(_Z27cu_mtxmq_integral_20twotaskPKdiS0_iPdiidd)
        /*0194*/ 	.word	0x00000000


	//----- nvinfo : EIATTR_REGCOUNT
	.align		4
.L_68:
        /*0198*/ 	.byte	0x04, 0x2f
        /*019a*/ 	.short	(.L_70 - .L_69)
	.align		4
.L_69:
        /*019c*/ 	.word	index@(_Z29cu_mtxmq_integral_20threetaskPKdiS0_iPdiidd)
        /*01a0*/ 	.word	0x00000060


	//----- nvinfo : EIATTR_FRAME_SIZE
	.align		4
.L_70:
        /*01a4*/ 	.byte	0x04, 0x11
        /*01a6*/ 	.short	(.L_72 - .L_71)
	.align		4
.L_71:
        /*01a8*/ 	.word	index@(_Z29cu_mtxmq_integral_20threetaskPKdiS0_iPdiidd)
        /*01ac*/ 	.word	0x00000000


	//----- nvinfo : EIATTR_REGCOUNT
	.align		4
.L_72:
        /*01b0*/ 	.byte	0x04, 0x2f
        /*01b2*/ 	.short	(.L_74 - .L_73)
	.align		4
.L_73:
        /*01b4*/ 	.word	index@(_Z27cu_mtxmq_integral_20tentaskPKdiS0_iPdiidd)
        /*01b8*/ 	.word	0x00000050


	//----- nvinfo : EIATTR_FRAME_SIZE
	.align		4
.L_74:
        /*01bc*/ 	.byte	0x04, 0x11
        /*01be*/ 	.short	(.L_76 - .L_75)
	.align		4
.L_75:
        /*01c0*/ 	.word	index@(_Z27cu_mtxmq_integral_20tentaskPKdiS0_iPdiidd)
        /*01c4*/ 	.word	0x00000000


	//----- nvinfo : EIATTR_REGCOUNT
	.align		4
.L_76:
        /*01c8*/ 	.byte	0x04, 0x2f
        /*01ca*/ 	.short	(.L_78 - .L_77)
	.align		4
.L_77:
        /*01cc*/ 	.word	index@(_Z31cu_mtxmq_integral_20hundredtaskPKdiS0_iPdiidd)
        /*01d0*/ 	.word	0x00000050


	//----- nvinfo : EIATTR_FRAME_SIZE
	.align		4
.L_78:
        /*01d4*/ 	.byte	0x04, 0x11
        /*01d6*/ 	.short	(.L_80 - .L_79)
	.align		4
.L_79:
        /*01d8*/ 	.word	index@(_Z31cu_mtxmq_integral_20hundredtaskPKdiS0_iPdiidd)
        /*01dc*/ 	.word	0x00000000


	//----- nvinfo : EIATTR_REGCOUNT
	.align		4
.L_80:
        /*01e0*/ 	.byte	0x04, 0x2f
        /*01e2*/ 	.short	(.L_82 - .L_81)
	.align		4
.L_81:
        /*01e4*/ 	.word	index@(_Z26cu_mtxmq_integral_20triplePKdiS0_iPdiidd)
        /*01e8*/ 	.word	0x00000038


	//----- nvinfo : EIATTR_FRAME_SIZE
	.align		4
.L_82:
        /*01ec*/ 	.byte	0x04, 0x11
        /*01ee*/ 	.short	(.L_84 - .L_83)
	.align		4
.L_83:
        /*01f0*/ 	.word	index@(_Z26cu_mtxmq_integral_20triplePKdiS0_iPdiidd)
        /*01f4*/ 	.word	0x00000000


	//----- nvinfo : EIATTR_REGCOUNT
	.align		4
.L_84:
        /*01f8*/ 	.byte	0x04, 0x2f
        /*01fa*/ 	.short	(.L_86 - .L_85)
	.align		4
.L_85:
        /*01fc*/ 	.word	index@(_Z29cu_mtxmq_integral_20fivetimesPKdiS0_iPdiidd)
        /*0200*/ 	.word	0x00000038


	//----- nvinfo : EIATTR_FRAME_SIZE
	.align		4
.L_86:
        /*0204*/ 	.byte	0x04, 0x11
        /*0206*/ 	.short	(.L_88 - .L_87)
	.align		4
.L_87:
        /*0208*/ 	.word	index@(_Z29cu_mtxmq_integral_20fivetimesPKdiS0_iPdiidd)
        /*020c*/ 	.word	0x00000000


	//----- nvinfo : EIATTR_REGCOUNT
	.align		4
.L_88:
        /*0210*/ 	.byte	0x04, 0x2f
        /*0212*/ 	.short	(.L_90 - .L_89)
	.align		4
.L_89:
        /*0214*/ 	.word	index@(_Z29cu_mtxmq_integral_20ninetimesPKdiS0_iPdiidd)
        /*0218*/ 	.word	0x00000038


	//----- nvinfo : EIATTR_FRAME_SIZE
	.align		4
.L_90:
        /*021c*/ 	.byte	0x04, 0x11
        /*021e*/ 	.short	(.L_92 - .L_91)
	.align		4
.L_91:
        /*0220*/ 	.word	index@(_Z29cu_mtxmq_integral_20ninetimesPKdiS0_iPdiidd)
        /*0224*/ 	.word	0x00000000


	//----- nvinfo : EIATTR_REGCOUNT
	.align		4
.L_92:
        /*0228*/ 	.byte	0x04, 0x2f
        /*022a*/ 	.short	(.L_94 - .L_93)
	.align		4
.L_93:
        /*022c*/ 	.word	index@(_Z32cu_mtxmq_integral_20hundredtimesPKdiS0_iPdiidd)
        /*0230*/ 	.word	0x00000034


	//----- nvinfo : EIATTR_FRAME_SIZE
	.align		4
.L_94:
        /*0234*/ 	.byte	0x04, 0x11
        /*0236*/ 	.short	(.L_96 - .L_95)
	.align		4
.L_95:
        /*0238*/ 	.word	index@(_Z32cu_mtxmq_integral_20hundredtimesPKdiS0_iPdiidd)
        /*023c*/ 	.word	0x000000a0


	//----- nvinfo : EIATTR_REGCOUNT
	.align		4
.L_96:
        /*0240*/ 	.byte	0x04, 0x2f
        /*0242*/ 	.short	(.L_98 - .L_97)
	.align		4
.L_97:
        /*0244*/ 	.word	index@(_Z21cu_mtxmq_integral_202PKdiS0_iPdiidd)
        /*0248*/ 	.word	0x00000020


	//----- nvinfo : EIATTR_FRAME_SIZE
	.align		4
.L_98:
        /*024c*/ 	.byte	0x04, 0x11
        /*024e*/ 	.short	(.L_100 - .L_99)
	.align		4
.L_99:
        /*0250*/ 	.word	index@(_Z21cu_mtxmq_integral_202PKdiS0_iPdiidd)
        /*0254*/ 	.word	0x00000000


	//----- nvinfo : EIATTR_REGCOUNT
	.align		4
.L_100:
        /*0258*/ 	.byte	0x04, 0x2f
        /*025a*/ 	.short	(.L_102 - .L_101)
	.align		4
.L_101:
        /*025c*/ 	.word	index@(_Z33cu_mtxmq_integral_202hundredtimesPKdiS0_iPdiidd)
        /*0260*/ 	.word	0x0000001e


	//----- nvinfo : EIATTR_FRAME_SIZE
	.align		4
.L_102:
        /*0264*/ 	.byte	0x04, 0x11
        /*0266*/ 	.short	(.L_104 - .L_103)
	.align		4
.L_103:
        /*0268*/ 	.word	index@(_Z33cu_mtxmq_integral_202hundredtimesPKdiS0_iPdiidd)
        /*026c*/ 	.word	0x00000000


	//----- nvinfo : EIATTR_REGCOUNT
	.align		4
.L_104:
        /*0270*/ 	.byte	0x04, 0x2f
        /*0272*/ 	.short	(.L_106 - .L_105)
	.align		4
.L_105:
        /*0274*/ 	.word	index@(_Z35cu_mtxmq_integral_202hundrednowritePKdiS0_iPdiidd)
        /*0278*/ 	.word	0x0000000c


	//----- nvinfo : EIATTR_FRAME_SIZE
	.align		4
.L_106:
        /*027c*/ 	.byte	0x04, 0x11
        /*027e*/ 	.short	(.L_108 - .L_107)
	.align		4
.L_107:
        /*0280*/ 	.word	index@(_Z35cu_mtxmq_integral_202hundrednowritePKdiS0_iPdiidd)
        /*0284*/ 	.word	0x00000000


	//----- nvinfo : EIATTR_REGCOUNT
	.align		4
.L_108:
        /*0288*/ 	.byte	0x04, 0x2f
        /*028a*/ 	.short	(.L_110 - .L_109)
	.align		4
.L_109:
        /*028c*/ 	.word	index@(_Z29cu_mtxmq_integral_202onewritePKdiS0_iPdiidd)
        /*0290*/ 	.word	0x00000038


	//----- nvinfo : EIATTR_FRAME_SIZE
	.align		4
.L_110:
        /*0294*/ 	.byte	0x04, 0x11
        /*0296*/ 	.short	(.L_112 - .L_111)
	.align		4
.L_111:
        /*0298*/ 	.word	index@(_Z29cu_mtxmq_integral_202onewritePKdiS0_iPdiidd)
        /*029c*/ 	.word	0x00000000


	//----- nvinfo : EIATTR_REGCOUNT
	.align		4
.L_112:
        /*02a0*/ 	.byte	0x04, 0x2f
        /*02a2*/ 	.short	(.L_114 - .L_113)
	.align		4
.L_113:
        /*02a4*/ 	.word	index@(_Z31cu_mtxmq_integral_202onenowritePKdiS0_iPdiidd)
        /*02a8*/ 	.word	0x00000020


	//----- nvinfo : EIATTR_FRAME_SIZE
	.align		4
.L_114:
        /*02ac*/ 	.byte	0x04, 0x11
        /*02ae*/ 	.short	(.L_116 - .L_115)
	.align		4
.L_115:
        /*02b0*/ 	.word	index@(_Z31cu_mtxmq_integral_202onenowritePKdiS0_iPdiidd)
        /*02b4*/ 	.word	0x00000000


	//----- nvinfo : EIATTR_REGCOUNT
	.align		4
.L_116:
        /*02b8*/ 	.byte	0x04, 0x2f
        /*02ba*/ 	.short	(.L_118 - .L_117)
	.align		4
.L_117:
        /*02bc*/ 	.word	index@(_Z30cu_mtxmq_integral_202optCwritePKdiS0_iPdiidd)
        /*02c0*/ 	.word	0x00000040


	//----- nvinfo : EIATTR_FRAME_SIZE
	.align		4
.L_118:
        /*02c4*/ 	.byte	0x04, 0x11
        /*02c6*/ 	.short	(.L_120 - .L_119)
	.align		4
.L_119:
        /*02c8*/ 	.word	index@(_Z30cu_mtxmq_integral_202optCwritePKdiS0_iPdiidd)
        /*02cc*/ 	.word	0x00000000


	//----- nvinfo : EIATTR_REGCOUNT
	.align		4
.L_120:
        /*02d0*/ 	.byte	0x04, 0x2f
        /*02d2*/ 	.short	(.L_122 - .L_121)
	.align		4
.L_121:
        /*02d4*/ 	.word	index@(_Z36cu_mtxmq_integral_202hundredonewritePKdiS0_iPdiidd)
        /*02d8*/ 	.word	0x0000002c


	//----- nvinfo : EIATTR_FRAME_SIZE
	.align		4
.L_122:
        /*02dc*/ 	.byte	0x04, 0x11
        /*02de*/ 	.short	(.L_124 - .L_123)
	.align		4
.L_123:
        /*02e0*/ 	.word	index@(_Z36cu_mtxmq_integral_202hundredonewritePKdiS0_iPdiidd)
        /*02e4*/ 	.word	0x00000000


	//----- nvinfo : EIATTR_REGCOUNT
	.align		4
.L_124:
        /*02e8*/ 	.byte	0x04, 0x2f
        /*02ea*/ 	.short	(.L_126 - .L_125)
	.align		4
.L_125:
        /*02ec*/ 	.word	index@(_Z20cu_mtxmq_integral_22PKdiS0_iPdiidd)
        /*02f0*/ 	.word	0x00000040


	//----- nvinfo : EIATTR_FRAME_SIZE
	.align		4
.L_126:
        /*02f4*/ 	.byte	0x04, 0x11
        /*02f6*/ 	.short	(.L_128 - .L_127)
	.align		4
.L_127:
        /*02f8*/ 	.word	index@(_Z20cu_mtxmq_integral_22PKdiS0_iPdiidd)
        /*02fc*/ 	.word	0x00000000


	//----- nvinfo : EIATTR_REGCOUNT
	.align		4
.L_128:
        /*0300*/ 	.byte	0x04, 0x2f
        /*0302*/ 	.short	(.L_130 - .L_129)
	.align		4
.L_129:
        /*0304*/ 	.word	index@(_Z20cu_mtxmq_integral_24PKdiS0_iPdiidd)
        /*0308*/ 	.word	0x00000040


	//----- nvinfo : EIATTR_FRAME_SIZE
	.align		4
.L_130:
        /*030c*/ 	.byte	0x04, 0x11
        /*030e*/ 	.short	(.L_132 - .L_131)
	.align		4
.L_131:
        /*0310*/ 	.word	index@(_Z20cu_mtxmq_integral_24PKdiS0_iPdiidd)
        /*0314*/ 	.word	0x00000000


	//----- nvinfo : EIATTR_REGCOUNT
	.align		4
.L_132:
        /*0318*/ 	.byte	0x04, 0x2f
        /*031a*/ 	.short	(.L_134 - .L_133)
	.align		4
.L_133:
        /*031c*/ 	.word	index@(_Z20cu_mtxmq_integral_26PKdiS0_iPdiidd)
        /*0320*/ 	.word	0x00000048


	//----- nvinfo : EIATTR_FRAME_SIZE
	.align		4
.L_134:
        /*0324*/ 	.byte	0x04, 0x11
        /*0326*/ 	.short	(.L_136 - .L_135)
	.align		4
.L_135:
        /*0328*/ 	.word	index@(_Z20cu_mtxmq_integral_26PKdiS0_iPdiidd)
        /*032c*/ 	.word	0x00000000


	//----- nvinfo : EIATTR_REGCOUNT
	.align		4
.L_136:
        /*0330*/ 	.byte	0x04, 0x2f
        /*0332*/ 	.short	(.L_138 - .L_137)
	.align		4
.L_137:
        /*0334*/ 	.word	index@(_Z20cu_mtxmq_integral_28PKdiS0_iPdiidd)
        /*0338*/ 	.word	0x00000048


	//----- nvinfo : EIATTR_FRAME_SIZE
	.align		4
.L_138:
        /*033c*/ 	.byte	0x04, 0x11
        /*033e*/ 	.short	(.L_140 - .L_139)
	.align		4
.L_139:
        /*0340*/ 	.word	index@(_Z20cu_mtxmq_integral_28PKdiS0_iPdiidd)
        /*0344*/ 	.word	0x00000000


	//----- nvinfo : EIATTR_REGCOUNT
	.align		4
.L_140:
        /*0348*/ 	.byte	0x04, 0x2f
        /*034a*/ 	.short	(.L_142 - .L_141)
	.align		4
.L_141:
        /*034c*/ 	.word	index@(_Z13simple_kernelv)
        /*0350*/ 	.word	0x00000004


	//----- nvinfo : EIATTR_FRAME_SIZE
	.align		4
.L_142:
        /*0354*/ 	.byte	0x04, 0x11
        /*0356*/ 	.short	(.L_144 - .L_143)
	.align		4
.L_143:
        /*0358*/ 	.word	index@(_Z13simple_kernelv)
        /*035c*/ 	.word	0x00000000


	//----- nvinfo : EIATTR_REGCOUNT
	.align		4
.L_144:
        /*0360*/ 	.byte	0x04, 0x2f
        /*0362*/ 	.short	(.L_146 - .L_145)
	.align		4
.L_145:
        /*0364*/ 	.word	index@(_Z14simple_kernel1Pdi)
        /*0368*/ 	.word	0x00000004


	//----- nvinfo : EIATTR_FRAME_SIZE
	.align		4
.L_146:
        /*036c*/ 	.byte	0x04, 0x11
        /*036e*/ 	.short	(.L_148 - .L_147)
	.align		4
.L_147:
        /*0370*/ 	.word	index@(_Z14simple_kernel1Pdi)
        /*0374*/ 	.word	0x00000000


	//----- nvinfo : EIATTR_REGCOUNT
	.align		4
.L_148:
        /*0378*/ 	.byte	0x04, 0x2f
        /*037a*/ 	.short	(.L_150 - .L_149)
	.align		4
.L_149:
        /*037c*/ 	.word	index@(_Z21cu_mtxmq_integral_211PKdiS0_iPdiiddS0_PbS1_S1_iPlS0_)
        /*0380*/ 	.word	0x000000fa


	//----- nvinfo : EIATTR_FRAME_SIZE
	.align		4
.L_150:
        /*0384*/ 	.byte	0x04, 0x11
        /*0386*/ 	.short	(.L_152 - .L_151)
	.align		4
.L_151:
        /*0388*/ 	.word	index@(_Z21cu_mtxmq_integral_211PKdiS0_iPdiiddS0_PbS1_S1_iPlS0_)
        /*038c*/ 	.word	0x00000000


	//----- nvinfo : EIATTR_REGCOUNT
	.align		4
.L_152:
        /*0390*/ 	.byte	0x04, 0x2f
        /*0392*/ 	.short	(.L_154 - .L_153)
	.align		4
.L_153:
        /*0394*/ 	.word	index@(_Z21cu_mtxmq_integral_110PKdiS0_iPdiiddS0_PbS1_S1_iPlS0_)
        /*0398*/ 	.word	0x00000048


	//----- nvinfo : EIATTR_FRAME_SIZE
	.align		4
.L_154:
        /*039c*/ 	.byte	0x04, 0x11
        /*039e*/ 	.short	(.L_156 - .L_155)
	.align		4
.L_155:
        /*03a0*/ 	.word	index@(_Z21cu_mtxmq_integral_110PKdiS0_iPdiiddS0_PbS1_S1_iPlS0_)
        /*03a4*/ 	.word	0x00000000


	//----- nvinfo : EIATTR_REGCOUNT
	.align		4
.L_156:
        /*03a8*/ 	.byte	0x04, 0x2f
        /*03aa*/ 	.short	(.L_158 - .L_157)
	.align		4
.L_157:
        /*03ac*/ 	.word	index@(_Z15cu_transpose_11PdPKd)
        /*03b0*/ 	.word	0x0000001e


	//----- nvinfo : EIATTR_FRAME_SIZE
	.align		4
.L_158:
        /*03b4*/ 	.byte	0x04, 0x11
        /*03b6*/ 	.short	(.L_160 - .L_159)
	.align		4
.L_159:
        /*03b8*/ 	.word	index@(_Z15cu_transpose_11PdPKd)
        /*03bc*/ 	.word	0x00000000


	//----- nvinfo : EIATTR_REGCOUNT
	.align		4
.L_160:
        /*03c0*/ 	.byte	0x04, 0x2f
        /*03c2*/ 	.short	(.L_162 - .L_161)
	.align		4
.L_161:
        /*03c4*/ 	.word	index@(_Z15cu_transpose_21PdPKd)
        /*03c8*/ 	.word	0x00000030


	//----- nvinfo : EIATTR_FRAME_SIZE
	.align		4
.L_162:
        /*03cc*/ 	.byte	0x04, 0x11
        /*03ce*/ 	.short	(.L_164 - .L_163)
	.align		4
.L_163:
        /*03d0*/ 	.word	index@(_Z15cu_transpose_21PdPKd)
        /*03d4*/ 	.word	0x00000000


	//----- nvinfo : EIATTR_REGCOUNT
	.align		4
.L_164:
        /*03d8*/ 	.byte	0x04, 0x2f
        /*03da*/ 	.short	(.L_166 - .L_165)
	.align		4
.L_165:
        /*03dc*/ 	.word	index@(_Z21cu_mtxmq_integral_204PKdiS0_iPdiiddS0_PKaS0_S1_iPKlS0_)
        /*03e0*/ 	.word	0x00000080


	//----- nvinfo : EIATTR_FRAME_SIZE
	.align		4
.L_166:
        /*03e4*/ 	.byte	0x04, 0x11
        /*03e6*/ 	.short	(.L_168 - .L_167)
	.align		4
.L_167:
        /*03e8*/ 	.word	index@(_Z21cu_mtxmq_integral_204PKdiS0_iPdiiddS0_PKaS0_S1_iPKlS0_)
        /*03ec*/ 	.word	0x00000000


	//----- nvinfo : EIATTR_REGCOUNT
	.align		4
.L_168:
        /*03f0*/ 	.byte	0x04, 0x2f
        /*03f2*/ 	.short	(.L_170 - .L_169)
	.align		4
.L_169:
        /*03f4*/ 	.word	index@(_Z21cu_mtxmq_integral_113PKdiS0_iPdiiddS0_PaS1_S1_iPlS0_)
        /*03f8*/ 	.word	0x0000004c


	//----- nvinfo : EIATTR_FRAME_SIZE
	.align		4
.L_170:
        /*03fc*/ 	.byte	0x04, 0x11
        /*03fe*/ 	.short	(.L_172 - .L_171)
	.align		4
.L_171:
        /*0400*/ 	.word	index@(_Z21cu_mtxmq_integral_113PKdiS0_iPdiiddS0_PaS1_S1_iPlS0_)
        /*0404*/ 	.word	0x00000000


	//----- nvinfo : EIATTR_MIN_STACK_SIZE
	.align		4
.L_172:
        /*0408*/ 	.byte	0x04, 0x12
        /*040a*/ 	.short	(.L_174 - .L_173)
	.align		4
.L_173:
        /*040c*/ 	.word	index@(_Z21cu_mtxmq_integral_113PKdiS0_iPdiiddS0_PaS1_S1_iPlS0_)
        /*0410*/ 	.word	0x00000000


	//----- nvinfo : EIATTR_MIN_STACK_SIZE
	.align		4
.L_174:
        /*0414*/ 	.byte	0x04, 0x12
        /*0416*/ 	.short	(.L_176 - .L_175)
	.align		4
.L_175:
        /*0418*/ 	.word	index@(_Z21cu_mtxmq_integral_204PKdiS0_iPdiiddS0_PKaS0_S1_iPKlS0_)
        /*041c*/ 	.word	0x00000000


	//----- nvinfo : EIATTR_MIN_STACK_SIZE
	.align		4
.L_176:
        /*0420*/ 	.byte	0x04, 0x12
        /*0422*/ 	.short	(.L_178 - .L_177)
	.align		4
.L_177:
        /*0424*/ 	.word	index@(_Z15cu_transpose_21PdPKd)
        /*0428*/ 	.word	0x00000000


	//----- nvinfo : EIATTR_MIN_STACK_SIZE
	.align		4
.L_178:
        /*042c*/ 	.byte	0x04, 0x12
        /*042e*/ 	.short	(.L_180 - .L_179)
	.align		4
.L_179:
        /*0430*/ 	.word	index@(_Z15cu_transpose_11PdPKd)
        /*0434*/ 	.word	0x00000000


	//----- nvinfo : EIATTR_MIN_STACK_SIZE
	.align		4
.L_180:
        /*0438*/ 	.byte	0x04, 0x12
        /*043a*/ 	.short	(.L_182 - .L_181)
	.align		4
.L_181:
        /*043c*/ 	.word	index@(_Z21cu_mtxmq_integral_110PKdiS0_iPdiiddS0_PbS1_S1_iPlS0_)
        /*0440*/ 	.word	0x00000000


	//----- nvinfo : EIATTR_MIN_STACK_SIZE
	.align		4
.L_182:
        /*0444*/ 	.byte	0x04, 0x12
        /*0446*/ 	.short	(.L_184 - .L_183)
	.align		4
.L_183:
        /*0448*/ 	.word	index@(_Z21cu_mtxmq_integral_211PKdiS0_iPdiiddS0_PbS1_S1_iPlS0_)
        /*044c*/ 	.word	0x00000000


	//----- nvinfo : EIATTR_MIN_STACK_SIZE
	.align		4
.L_184:
        /*0450*/ 	.byte	0x04, 0x12
        /*0452*/ 	.short	(.L_186 - .L_185)
	.align		4
.L_185:
        /*0454*/ 	.word	index@(_Z14simple_kernel1Pdi)
        /*0458*/ 	.word	0x00000000


	//----- nvinfo : EIATTR_MIN_STACK_SIZE
	.align		4
.L_186:
        /*045c*/ 	.byte	0x04, 0x12
        /*045e*/ 	.short	(.L_188 - .L_187)
	.align		4
.L_187:
        /*0460*/ 	.word	index@(_Z13simple_kernelv)
        /*0464*/ 	.word	0x00000000


	//----- nvinfo : EIATTR_MIN_STACK_SIZE
	.align		4
.L_188:
        /*0468*/ 	.byte	0x04, 0x12
        /*046a*/ 	.short	(.L_190 - .L_189)
	.align		4
.L_189:
        /*046c*/ 	.word	index@(_Z20cu_mtxmq_integral_28PKdiS0_iPdiidd)
        /*0470*/ 	.word	0x00000000


	//----- nvinfo : EIATTR_MIN_STACK_SIZE
	.align		4
.L_190:
        /*0474*/ 	.byte	0x04, 0x12
        /*0476*/ 	.short	(.L_192 - .L_191)
	.align		4
.L_191:
        /*0478*/ 	.word	index@(_Z20cu_mtxmq_integral_26PKdiS0_iPdiidd)
        /*047c*/ 	.word	0x00000000


	//----- nvinfo : EIATTR_MIN_STACK_SIZE
	.align		4
.L_192:
        /*0480*/ 	.byte	0x04, 0x12
        /*0482*/ 	.short	(.L_194 - .L_193)
	.align		4
.L_193:
        /*0484*/ 	.word	index@(_Z20cu_mtxmq_integral_24PKdiS0_iPdiidd)
        /*0488*/ 	.word	0x00000000


	//----- nvinfo : EIATTR_MIN_STACK_SIZE
	.align		4
.L_194:
        /*048c*/ 	.byte	0x04, 0x12
        /*048e*/ 	.short	(.L_196 - .L_195)
	.align		4
.L_195:
        /*0490*/ 	.word	index@(_Z20cu_mtxmq_integral_22PKdiS0_iPdiidd)
        /*0494*/ 	.word	0x00000000


	//----- nvinfo : EIATTR_MIN_STACK_SIZE
	.align		4
.L_196:
        /*0498*/ 	.byte	0x04, 0x12
        /*049a*/ 	.short	(.L_198 - .L_197)
	.align		4
.L_197:
        /*049c*/ 	.word	index@(_Z36cu_mtxmq_integral_202hundredonewritePKdiS0_iPdiidd)
        /*04a0*/ 	.word	0x00000000


	//----- nvinfo : EIATTR_MIN_STACK_SIZE
	.align		4
.L_198:
        /*04a4*/ 	.byte	0x04, 0x12
        /*04a6*/ 	.short	(.L_200 - .L_199)
	.align		4
.L_199:
        /*04a8*/ 	.word	index@(_Z30cu_mtxmq_integral_202optCwritePKdiS0_iPdiidd)
        /*04ac*/ 	.word	0x00000000


	//----- nvinfo : EIATTR_MIN_STACK_SIZE
	.align		4
.L_200:
        /*04b0*/ 	.byte	0x04, 0x12
        /*04b2*/ 	.short	(.L_202 - .L_201)
	.align		4
.L_201:
        /*04b4*/ 	.word	index@(_Z31cu_mtxmq_integral_202onenowritePKdiS0_iPdiidd)
        /*04b8*/ 	.word	0x00000000


	//----- nvinfo : EIATTR_MIN_STACK_SIZE
	.align		4
.L_202:
        /*04bc*/ 	.byte	0x04, 0x12
        /*04be*/ 	.short	(.L_204 - .L_203)
	.align		4
.L_203:
        /*04c0*/ 	.word	index@(_Z29cu_mtxmq_integral_202onewritePKdiS0_iPdiidd)
        /*04c4*/ 	.word	0x00000000


	//----- nvinfo : EIATTR_MIN_STACK_SIZE
	.align		4
.L_204:
        /*04c8*/ 	.byte	0x04, 0x12
        /*04ca*/ 	.short	(.L_206 - .L_205)
	.align		4
.L_205:
        /*04cc*/ 	.word	index@(_Z35cu_mtxmq_integral_202hundrednowritePKdiS0_iPdiidd)
        /*04d0*/ 	.word	0x00000000


	//----- nvinfo : EIATTR_MIN_STACK_SIZE
	.align		4
.L_206:
        /*04d4*/ 	.byte	0x04, 0x12
        /*04d6*/ 	.short	(.L_208 - .L_207)
	.align		4
.L_207:
        /*04d8*/ 	.word	index@(_Z33cu_mtxmq_integral_202hundredtimesPKdiS0_iPdiidd)
        /*04dc*/ 	.word	0x00000000


	//----- nvinfo : EIATTR_MIN_STACK_SIZE
	.align		4
.L_208:
        /*04e0*/ 	.byte	0x04, 0x12
        /*04e2*/ 	.short	(.L_210 - .L_209)
	.align		4
.L_209:
        /*04e4*/ 	.word	index@(_Z21cu_mtxmq_integral_202PKdiS0_iPdiidd)
        /*04e8*/ 	.word	0x00000000


	//----- nvinfo : EIATTR_MIN_STACK_SIZE
	.align		4
.L_210:
        /*04ec*/ 	.byte	0x04, 0x12
        /*04ee*/ 	.short	(.L_212 - .L_211)
	.align		4
.L_211:
        /*04f0*/ 	.word	index@(_Z32cu_mtxmq_integral_20hundredtimesPKdiS0_iPdiidd)
        /*04f4*/ 	.word	0x000000a0


	//----- nvinfo : EIATTR_MIN_STACK_SIZE
	.align		4
.L_212:
        /*04f8*/ 	.byte	0x04, 0x12
        /*04fa*/ 	.short	(.L_214 - .L_213)
	.align		4
.L_213:
        /*04fc*/ 	.word	index@(_Z29cu_mtxmq_integral_20ninetimesPKdiS0_iPdiidd)
        /*0500*/ 	.word	0x00000000


	//----- nvinfo : EIATTR_MIN_STACK_SIZE
	.align		4
.L_214:
        /*0504*/ 	.byte	0x04, 0x12
        /*0506*/ 	.short	(.L_216 - .L_215)
	.align		4
.L_215:
        /*0508*/ 	.word	index@(_Z29cu_mtxmq_integral_20fivetimesPKdiS0_iPdiidd)
        /*050c*/ 	.word	0x00000000


	//----- nvinfo : EIATTR_MIN_STACK_SIZE
	.align		4
.L_216:
        /*0510*/ 	.byte	0x04, 0x12
        /*0512*/ 	.short	(.L_218 - .L_217)
	.align		4
.L_217:
        /*0514*/ 	.word	index@(_Z26cu_mtxmq_integral_20triplePKdiS0_iPdiidd)
        /*0518*/ 	.word	0x00000000


	//----- nvinfo : EIATTR_MIN_STACK_SIZE
	.align		4
.L_218:
        /*051c*/ 	.byte	0x04, 0x12
        /*051e*/ 	.short	(.L_220 - .L_219)
	.align		4
.L_219:
        /*0520*/ 	.word	index@(_Z31cu_mtxmq_integral_20hundredtaskPKdiS0_iPdiidd)
        /*0524*/ 	.word	0x00000000


	//----- nvinfo : EIATTR_MIN_STACK_SIZE
	.align		4
.L_220:
        /*0528*/ 	.byte	0x04, 0x12
        /*052a*/ 	.short	(.L_222 - .L_221)
	.align		4
.L_221:
        /*052c*/ 	.word	index@(_Z27cu_mtxmq_integral_20tentaskPKdiS0_iPdiidd)
        /*0530*/ 	.word	0x00000000


	//----- nvinfo : EIATTR_MIN_STACK_SIZE
	.align		4
.L_222:
        /*0534*/ 	.byte	0x04, 0x12
        /*0536*/ 	.short	(.L_224 - .L_223)
	.align		4
.L_223:
        /*0538*/ 	.word	index@(_Z29cu_mtxmq_integral_20threetaskPKdiS0_iPdiidd)
        /*053c*/ 	.word	0x00000000


	//----- nvinfo : EIATTR_MIN_STACK_SIZE
	.align		4
.L_224:
        /*0540*/ 	.byte	0x04, 0x12
        /*0542*/ 	.short	(.L_226 - .L_225)
	.align		4
.L_225:
        /*0544*/ 	.word	index@(_Z27cu_mtxmq_integral_20twotaskPKdiS0_iPdiidd)
        /*0548*/ 	.word	0x00000000


	//----- nvinfo : EIATTR_MIN_STACK_SIZE
	.align		4
.L_226:
        /*054c*/ 	.byte	0x04, 0x12
        /*054e*/ 	.short	(.L_228 - .L_227)
	.align		4
.L_227:
        /*0550*/ 	.word	index@(_Z23cu_mtxmq_integralbatch3PKdiS0_iPdiS0_S0_S1_S0_S0_S1_idd)
        /*0554*/ 	.word	0x00000000


	//----- nvinfo : EIATTR_MIN_STACK_SIZE
	.align		4
.L_228:
        /*0558*/ 	.byte	0x04, 0x12
        /*055a*/ 	.short	(.L_230 - .L_229)
	.align		4
.L_229:
        /*055c*/ 	.word	index@(_Z23cu_mtxmq_integralbatch2PKdiS0_iPdiS0_S0_S1_idd)
        /*0560*/ 	.word	0x00000000


	//----- nvinfo : EIATTR_MIN_STACK_SIZE
	.align		4
.L_230:
        /*0564*/ 	.byte	0x04, 0x12
        /*0566*/ 	.short	(.L_232 - .L_231)
	.align		4
.L_231:
        /*0568*/ 	.word	index@(_Z22cu_mtxmq_integral_20blPKdiS0_iPdiiddi)
        /*056c*/ 	.word	0x00000000


	//----- nvinfo : EIATTR_MIN_STACK_SIZE
	.align		4
.L_232:
        /*0570*/ 	.byte	0x04, 0x12
        /*0572*/ 	.short	(.L_234 - .L_233)
	.align		4
.L_233:
        /*0574*/ 	.word	index@(_Z20cu_mtxmq_integral_20PKdiS0_iPdiidd)
        /*0578*/ 	.word	0x00000000


	//----- nvinfo : EIATTR_MIN_STACK_SIZE
	.align		4
.L_234:
        /*057c*/ 	.byte	0x04, 0x12
        /*057e*/ 	.short	(.L_236 - .L_235)
	.align		4
.L_235:
        /*0580*/ 	.word	index@(_Z20cu_mtxmq_integral_18PKdiS0_iPdiidd)
        /*0584*/ 	.word	0x00000000


	//----- nvinfo : EIATTR_MIN_STACK_SIZE
	.align		4
.L_236:
        /*0588*/ 	.byte	0x04, 0x12
        /*058a*/ 	.short	(.L_238 - .L_237)
	.align		4
.L_237:
        /*058c*/ 	.word	index@(_Z20cu_mtxmq_integral_16PKdiS0_iPdiidd)
        /*0590*/ 	.word	0x00000000


	//----- nvinfo : EIATTR_MIN_STACK_SIZE
	.align		4
.L_238:
        /*0594*/ 	.byte	0x04, 0x12
        /*0596*/ 	.short	(.L_240 - .L_239)
	.align		4
.L_239:
        /*0598*/ 	.word	index@(_Z20cu_mtxmq_integral_14PKdiS0_iPdiidd)
        /*059c*/ 	.word	0x00000000


	//----- nvinfo : EIATTR_MIN_STACK_SIZE
	.align		4
.L_240:
        /*05a0*/ 	.byte	0x04, 0x12
        /*05a2*/ 	.short	(.L_242 - .L_241)
	.align		4
.L_241:
        /*05a4*/ 	.word	index@(_Z20cu_mtxmq_integral_12PKdiS0_iPdiidd)
        /*05a8*/ 	.word	0x00000000


	//----- nvinfo : EIATTR_MIN_STACK_SIZE
	.align		4
.L_242:
        /*05ac*/ 	.byte	0x04, 0x12
        /*05ae*/ 	.short	(.L_244 - .L_243)
	.align		4
.L_243:
        /*05b0*/ 	.word	index@(_Z29cu_mtxmq_integral_10ninetimesPKdiS0_iPdiidd)
        /*05b4*/ 	.word	0x00000000


	//----- nvinfo : EIATTR_MIN_STACK_SIZE
	.align		4
.L_244:
        /*05b8*/ 	.byte	0x04, 0x12
        /*05ba*/ 	.short	(.L_246 - .L_245)
	.align		4
.L_245:
        /*05bc*/ 	.word	index@(_Z29cu_mtxmq_integral_10fivetimesPKdiS0_iPdiidd)
        /*05c0*/ 	.word	0x00000000


	//----- nvinfo : EIATTR_MIN_STACK_SIZE
	.align		4
.L_246:
        /*05c4*/ 	.byte	0x04, 0x12
        /*05c6*/ 	.short	(.L_248 - .L_247)
	.align		4
.L_247:
        /*05c8*/ 	.word	index@(_Z26cu_mtxmq_integral_10triplePKdiS0_iPdiidd)
        /*05cc*/ 	.word	0x00000000


	//----- nvinfo : EIATTR_MIN_STACK_SIZE
	.align		4
.L_248:
        /*05d0*/ 	.byte	0x04, 0x12
        /*05d2*/ 	.short	(.L_250 - .L_249)
	.align		4
.L_249:
        /*05d4*/ 	.word	index@(_Z20cu_mtxmq_integral_10PKdiS0_iPdiidd)
        /*05d8*/ 	.word	0x00000000


	//----- nvinfo : EIATTR_MIN_STACK_SIZE
	.align		4
.L_250:
        /*05dc*/ 	.byte	0x04, 0x12
        /*05de*/ 	.short	(.L_252 - .L_251)
	.align		4
.L_251:
        /*05e0*/ 	.word	index@(_Z19cu_mtxmq_integral_8PKdiS0_iPdiidd)
        /*05e4*/ 	.word	0x00000000


	//----- nvinfo : EIATTR_MIN_STACK_SIZE
	.align		4
.L_252:
        /*05e8*/ 	.byte	0x04, 0x12
        /*05ea*/ 	.short	(.L_254 - .L_253)
	.align		4
.L_253:
        /*05ec*/ 	.word	index@(_Z19cu_mtxmq_integral_6PKdiS0_iPdiidd)
        /*05f0*/ 	.word	0x00000000


	//----- nvinfo : EIATTR_MIN_STACK_SIZE
	.align		4
.L_254:
        /*05f4*/ 	.byte	0x04, 0x12
        /*05f6*/ 	.short	(.L_256 - .L_255)
	.align		4
.L_255:
        /*05f8*/ 	.word	index@(_Z19cu_mtxmq_integral_4PKdiS0_iPdiidd)
        /*05fc*/ 	.word	0x00000000


	//----- nvinfo : EIATTR_MIN_STACK_SIZE
	.align		4
.L_256:
        /*0600*/ 	.byte	0x04, 0x12
        /*0602*/ 	.short	(.L_258 - .L_257)
	.align		4
.L_257:
        /*0604*/ 	.word	index@(_Z19cu_mtxmq_integral_2PKdiS0_iPdiidd)
        /*0608*/ 	.word	0x00000000
.L_258:


//--------------------- .nv.compat                --------------------------
	.section	.nv.compat,"",@"SHT_CUDA_COMPAT_INFO"
	.align	4
        /*0000*/ 	.byte	0x02, 0x09, 0x00, 0x00, 0x02, 0x02, 0x01, 0x00, 0x02, 0x05, 0x05, 0x00, 0x03, 0x07, 0x01, 0x01
        /*0010*/ 	.byte	0x02, 0x03, 0x00, 0x00, 0x02, 0x06, 0x01, 0x00, 0x04, 0x0b, 0x08, 0x00, 0x01, 0x00, 0x00, 0x00
        /*0020*/ 	.byte	0x00, 0x00, 0x00, 0x00


//--------------------- .nv.info._Z21cu_mtxmq_integral_113PKdiS0_iPdiiddS0_PaS1_S1_iPlS0_ --------------------------
	.section	.nv.info._Z21cu_mtxmq_integral_113PKdiS0_iPdiiddS0_PaS1_S1_iPlS0_,"",@"SHT_CUDA_INFO"
	.sectionflags	@""
	.align	4


	//----- nvinfo : EIATTR_CUDA_API_VERSION
	.align		4
        /*0000*/ 	.byte	0x04, 0x37
        /*0002*/ 	.short	(.L_260 - .L_259)
.L_259:
        /*0004*/ 	.word	0x00000082


	//----- nvinfo : EIATTR_KPARAM_INFO
	.align		4
.L_260:
        /*0008*/ 	.byte	0x04, 0x17
        /*000a*/ 	.short	(.L_262 - .L_261)
.L_261:
        /*000c*/ 	.word	0x00000000
        /*0010*/ 	.short	0x000f
        /*0012*/ 	.short	0x0070
        /*0014*/ 	.byte	0x00, 0xf5, 0x21, 0x00


	//----- nvinfo : EIATTR_KPARAM_INFO
	.align		4
.L_262:
        /*0018*/ 	.byte	0x04, 0x17
        /*001a*/ 	.short	(.L_264 - .L_263)
.L_263:
        /*001c*/ 	.word	0x00000000
        /*0020*/ 	.short	0x000e
        /*0022*/ 	.short	0x0068
        /*0024*/ 	.byte	0x00, 0xf5, 0x21, 0x00


	//----- nvinfo : EIATTR_KPARAM_INFO
	.align		4
.L_264:
        /*0028*/ 	.byte	0x04, 0x17
        /*002a*/ 	.short	(.L_266 - .L_265)
.L_265:
        /*002c*/ 	.word	0x00000000
        /*0030*/ 	.short	0x000d
        /*0032*/ 	.short	0x0060
        /*0034*/ 	.byte	0x00, 0xf0, 0x11, 0x00


	//----- nvinfo : EIATTR_KPARAM_INFO
	.align		4
.L_266:
        /*0038*/ 	.byte	0x04, 0x17
        /*003a*/ 	.short	(.L_268 - .L_267)
.L_267:
        /*003c*/ 	.word	0x00000000
        /*0040*/ 	.short	0x000c
        /*0042*/ 	.short	0x0058
        /*0044*/ 	.byte	0x00, 0xf5, 0x21, 0x00


	//----- nvinfo : EIATTR_KPARAM_INFO
	.align		4
.L_268:
        /*0048*/ 	.byte	0x04, 0x17
        /*004a*/ 	.short	(.L_270 - .L_269)
.L_269:
        /*004c*/ 	.word	0x00000000
        /*0050*/ 	.short	0x000b
        /*0052*/ 	.short	0x0050
        /*0054*/ 	.byte	0x00, 0xf5, 0x21, 0x00


	//----- nvinfo : EIATTR_KPARAM_INFO
	.align		4
.L_270:
        /*0058*/ 	.byte	0x04, 0x17
        /*005a*/ 	.short	(.L_272 - .L_271)
.L_271:
        /*005c*/ 	.word	0x00000000
        /*0060*/ 	.short	0x000a
        /*0062*/ 	.short	0x0048
        /*0064*/ 	.byte	0x00, 0xf5, 0x21, 0x00


	//----- nvinfo : EIATTR_KPARAM_INFO
	.align		4
.L_272:
        /*0068*/ 	.byte	0x04, 0x17
        /*006a*/ 	.short	(.L_274 - .L_273)
.L_273:
        /*006c*/ 	.word	0x00000000
        /*0070*/ 	.short	0x0009
        /*0072*/ 	.short	0x0040
        /*0074*/ 	.byte	0x00, 0xf5, 0x21, 0x00


	//----- nvinfo : EIATTR_KPARAM_INFO
	.align		4
.L_274:
        /*0078*/ 	.byte	0x04, 0x17
        /*007a*/ 	.short	(.L_276 - .L_275)
.L_275:
        /*007c*/ 	.word	0x00000000
        /*0080*/ 	.short	0x0008
        /*0082*/ 	.short	0x0038
        /*0084*/ 	.byte	0x00, 0xf0, 0x21, 0x00


	//----- nvinfo : EIATTR_KPARAM_INFO
	.align		4
.L_276:
        /*0088*/ 	.byte	0x04, 0x17
        /*008a*/ 	.short	(.L_278 - .L_277)
.L_277:
        /*008c*/ 	.word	0x00000000
        /*0090*/ 	.short	0x0007
        /*0092*/ 	.short	0x0030
        /*0094*/ 	.byte	0x00, 0xf0, 0x21, 0x00


	//----- nvinfo : EIATTR_KPARAM_INFO
	.align		4
.L_278:
        /*0098*/ 	.byte	0x04, 0x17
        /*009a*/ 	.short	(.L_280 - .L_279)
.L_279:
        /*009c*/ 	.word	0x00000000
        /*00a0*/ 	.short	0x0006
        /*00a2*/ 	.short	0x002c
        /*00a4*/ 	.byte	0x00, 0xf0, 0x11, 0x00


	//----- nvinfo : EIATTR_KPARAM_INFO
	.align		4
.L_280:
        /*00a8*/ 	.byte	0x04, 0x17
        /*00aa*/ 	.short	(.L_282 - .L_281)
.L_281:
        /*00ac*/ 	.word	0x00000000
        /*00b0*/ 	.short	0x0005
        /*00b2*/ 	.short	0x0028
        /*00b4*/ 	.byte	0x00, 0xf0, 0x11, 0x00


	//----- nvinfo : EIATTR_KPARAM_INFO
	.align		4
.L_282:
        /*00b8*/ 	.byte	0x04, 0x17
        /*00ba*/ 	.short	(.L_284 - .L_283)
.L_283:
        /*00bc*/ 	.word	0x00000000
        /*00c0*/ 	.short	0x0004
        /*00c2*/ 	.short	0x0020
        /*00c4*/ 	.byte	0x00, 0xf5, 0x21, 0x00


	//----- nvinfo : EIATTR_KPARAM_INFO
	.align		4
.L_284:
        /*00c8*/ 	.byte	0x04, 0x17
        /*00ca*/ 	.short	(.L_286 - .L_285)
.L_285:
        /*00cc*/ 	.word	0x00000000
        /*00d0*/ 	.short	0x0003
        /*00d2*/ 	.short	0x0018
        /*00d4*/ 	.byte	0x00, 0xf0, 0x11, 0x00


	//----- nvinfo : EIATTR_KPARAM_INFO
	.align		4
.L_286:
        /*00d8*/ 	.byte	0x04, 0x17
        /*00da*/ 	.short	(.L_288 - .L_287)
.L_287:
        /*00dc*/ 	.word	0x00000000
        /*00e0*/ 	.short	0x0002
        /*00e2*/ 	.short	0x0010
        /*00e4*/ 	.byte	0x00, 0xf5, 0x21, 0x00


	//----- nvinfo : EIATTR_KPARAM_INFO
	.align		4
.L_288:
        /*00e8*/ 	.byte	0x04, 0x17
        /*00ea*/ 	.short	(.L_290 - .L_289)
.L_289:
        /*00ec*/ 	.word	0x00000000
        /*00f0*/ 	.short	0x0001
        /*00f2*/ 	.short	0x0008
        /*00f4*/ 	.byte	0x00, 0xf0, 0x11, 0x00


	//----- nvinfo : EIATTR_KPARAM_INFO
	.align		4
.L_290:
        /*00f8*/ 	.byte	0x04, 0x17
        /*00fa*/ 	.short	(.L_292 - .L_291)
.L_291:
        /*00fc*/ 	.word	0x00000000
        /*0100*/ 	.short	0x0000
        /*0102*/ 	.short	0x0000
        /*0104*/ 	.byte	0x00, 0xf5, 0x21, 0x00


	//----- nvinfo : EIATTR_SPARSE_MMA_MASK
	.align		4
.L_292:
        /*0108*/ 	.byte	0x03, 0x50
        /*010a*/ 	.short	0x0000


	//----- nvinfo : EIATTR_MAXREG_COUNT
	.align		4
        /*010c*/ 	.byte	0x03, 0x1b
        /*010e*/ 	.short	0x00ff


	//----- nvinfo : EIATTR_NUM_BARRIERS
	.align		4
        /*0110*/ 	.byte	0x02, 0x4c
        /*0112*/ 	.byte	0x01
	.zero		1


	//----- nvinfo : EIATTR_MERCURY_ISA_VERSION
	.align		4
        /*0114*/ 	.byte	0x03, 0x5f
        /*0116*/ 	.short	0x0101


	//----- nvinfo : EIATTR_VRC_CTA_INIT_COUNT
	.align		4
        /*0118*/ 	.byte	0x02, 0x4a
	.zero		1
	.zero		1


	//----- nvinfo : EIATTR_EXIT_INSTR_OFFSETS
	.align		4
        /*011c*/ 	.byte	0x04, 0x1c
        /*011e*/ 	.short	(.L_294 - .L_293)


	//   ....[0]....
.L_293:
        /*0120*/ 	.word	0x00006d20


	//----- nvinfo : EIATTR_CRS_STACK_SIZE
	.align		4
.L_294:
        /*0124*/ 	.byte	0x04, 0x1e
        /*0126*/ 	.short	(.L_296 - .L_295)
.L_295:
        /*0128*/ 	.word	0x00000000


	//----- nvinfo : EIATTR_CBANK_PARAM_SIZE
	.align		4
.L_296:
        /*012c*/ 	.byte	0x03, 0x19
        /*012e*/ 	.short	0x0078


	//----- nvinfo : EIATTR_PARAM_CBANK
	.align		4
        /*0130*/ 	.byte	0x04, 0x0a
        /*0132*/ 	.short	(.L_298 - .L_297)
	.align		4
.L_297:
        /*0134*/ 	.word	index@(.nv.constant0._Z21cu_mtxmq_integral_113PKdiS0_iPdiiddS0_PaS1_S1_iPlS0_)
        /*0138*/ 	.short	0x0380
        /*013a*/ 	.short	0x0078


	//----- nvinfo : EIATTR_SW_WAR
	.align		4
.L_298:
        /*013c*/ 	.byte	0x04, 0x36
        /*013e*/ 	.short	(.L_300 - .L_299)
.L_299:
        /*0140*/ 	.word	0x00000008
.L_300:


//--------------------- .nv.info._Z21cu_mtxmq_integral_204PKdiS0_iPdiiddS0_PKaS0_S1_iPKlS0_ --------------------------
	.section	.nv.info._Z21cu_mtxmq_integral_204PKdiS0_iPdiiddS0_PKaS0_S1_iPKlS0_,"",@"SHT_CUDA_INFO"
	.sectionflags	@""
	.align	4


	//----- nvinfo : EIATTR_CUDA_API_VERSION
	.align		4
        /*0000*/ 	.byte	0x04, 0x37
        /*0002*/ 	.short	(.L_302 - .L_301)
.L_301:
        /*0004*/ 	.word	0x00000082


	//----- nvinfo : EIATTR_KPARAM_INFO
	.align		4
.L_302:
        /*0008*/ 	.byte	0x04, 0x17
        /*000a*/ 	.short	(.L_304 - .L_303)
.L_303:
        /*000c*/ 	.word	0x00000000
        /*0010*/ 	.short	0x000f
        /*0012*/ 	.short	0x0070
        /*0014*/ 	.byte	0x00, 0xf5, 0x21, 0x00


	//----- nvinfo : EIATTR_KPARAM_INFO
	.align		4
.L_304:
        /*0018*/ 	.byte	0x04, 0x17
        /*001a*/ 	.short	(.L_306 - .L_305)
.L_305:
        /*001c*/ 	.word	0x00000000
        /*0020*/ 	.short	0x000e
        /*0022*/ 	.short	0x0068
        /*0024*/ 	.byte	0x00, 0xf5, 0x21, 0x00


	//----- nvinfo : EIATTR_KPARAM_INFO
	.align		4
.L_306:
        /*0028*/ 	.byte	0x04, 0x17
        /*002a*/ 	.short	(.L_308 - .L_307)
.L_307:
        /*002c*/ 	.word	0x00000000
        /*0030*/ 	.short	0x000d
        /*0032*/ 	.short	0x0060
        /*0034*/ 	.byte	0x00, 0xf0, 0x11, 0x00


	//----- nvinfo : EIATTR_KPARAM_INFO
	.align		4
.L_308:
        /*0038*/ 	.byte	0x04, 0x17
        /*003a*/ 	.short	(.L_310 - .L_309)
.L_309:
        /*003c*/ 	.word	0x00000000
        /*0040*/ 	.short	0x000c
        /*0042*/ 	.short	0x0058
        /*0044*/ 	.byte	0x00, 0xf5, 0x21, 0x00


	//----- nvinfo : EIATTR_KPARAM_INFO
	.align		4
.L_310:
        /*0048*/ 	.byte	0x04, 0x17
        /*004a*/ 	.short	(.L_312 - .L_311)
.L_311:
        /*004c*/ 	.word	0x00000000
        /*0050*/ 	.short	0x000b
        /*0052*/ 	.short	0x0050
        /*0054*/ 	.byte	0x00, 0xf5, 0x21, 0x00


	//----- nvinfo : EIATTR_KPARAM_INFO
	.align		4
.L_312:
        /*0058*/ 	.byte	0x04, 0x17
        /*005a*/ 	.short	(.L_314 - .L_313)
.L_313:
        /*005c*/ 	.word	0x00000000
        /*0060*/ 	.short	0x000a
        /*0062*/ 	.short	0x0048
        /*0064*/ 	.byte	0x00, 0xf5, 0x21, 0x00


	//----- nvinfo : EIATTR_KPARAM_INFO
	.align		4
.L_314:
        /*0068*/ 	.byte	0x04, 0x17
        /*006a*/ 	.short	(.L_316 - .L_315)
.L_315:
        /*006c*/ 	.word	0x00000000
        /*0070*/ 	.short	0x0009
        /*0072*/ 	.short	0x0040
        /*0074*/ 	.byte	0x00, 0xf5, 0x21, 0x00


	//----- nvinfo : EIATTR_KPARAM_INFO
	.align		4
.L_316:
        /*0078*/ 	.byte	0x04, 0x17
        /*007a*/ 	.short	(.L_318 - .L_317)
.L_317:
        /*007c*/ 	.word	0x00000000
        /*0080*/ 	.short	0x0008
        /*0082*/ 	.short	0x0038
        /*0084*/ 	.byte	0x00, 0xf0, 0x21, 0x00


	//----- nvinfo : EIATTR_KPARAM_INFO
	.align		4
.L_318:
        /*0088*/ 	.byte	0x04, 0x17
        /*008a*/ 	.short	(.L_320 - .L_319)
.L_319:
        /*008c*/ 	.word	0x00000000
        /*0090*/ 	.short	0x0007
        /*0092*/ 	.short	0x0030
        /*0094*/ 	.byte	0x00, 0xf0, 0x21, 0x00


	//----- nvinfo : EIATTR_KPARAM_INFO
	.align		4
.L_320:
        /*0098*/ 	.byte	0x04, 0x17
        /*009a*/ 	.short	(.L_322 - .L_321)
.L_321:
        /*009c*/ 	.word	0x00000000
        /*00a0*/ 	.short	0x0006
        /*00a2*/ 	.short	0x002c
        /*00a4*/ 	.byte	0x00, 0xf0, 0x11, 0x00


	//----- nvinfo : EIATTR_KPARAM_INFO
	.align		4
.L_322:
        /*00a8*/ 	.byte	0x04, 0x17
        /*00aa*/ 	.short	(.L_324 - .L_323)
.L_323:
        /*00ac*/ 	.word	0x00000000
        /*00b0*/ 	.short	0x0005
        /*00b2*/ 	.short	0x0028
        /*00b4*/ 	.byte	0x00, 0xf0, 0x11, 0x00


	//----- nvinfo : EIATTR_KPARAM_INFO
	.align		4
.L_324:
        /*00b8*/ 	.byte	0x04, 0x17
        /*00ba*/ 	.short	(.L_326 - .L_325)
.L_325:
        /*00bc*/ 	.word	0x00000000
        /*00c0*/ 	.short	0x0004
        /*00c2*/ 	.short	0x0020
        /*00c4*/ 	.byte	0x00, 0xf5, 0x21, 0x00


	//----- nvinfo : EIATTR_KPARAM_INFO
	.align		4
.L_326:
        /*00c8*/ 	.byte	0x04, 0x17
        /*00ca*/ 	.short	(.L_328 - .L_327)
.L_327:
        /*00cc*/ 	.word	0x00000000
        /*00d0*/ 	.short	0x0003
        /*00d2*/ 	.short	0x0018
        /*00d4*/ 	.byte	0x00, 0xf0, 0x11, 0x00


	//----- nvinfo : EIATTR_KPARAM_INFO
	.align		4
.L_328:
        /*00d8*/ 	.byte	0x04, 0x17
        /*00da*/ 	.short	(.L_330 - .L_329)
.L_329:
        /*00dc*/ 	.word	0x00000000
        /*00e0*/ 	.short	0x0002
        /*00e2*/ 	.short	0x0010
        /*00e4*/ 	.byte	0x00, 0xf5, 0x21, 0x00


	//----- nvinfo : EIATTR_KPARAM_INFO
	.align		4
.L_330:
        /*00e8*/ 	.byte	0x04, 0x17
        /*00ea*/ 	.short	(.L_332 - .L_331)
.L_331:
        /*00ec*/ 	.word	0x00000000
        /*00f0*/ 	.short	0x0001
        /*00f2*/ 	.short	0x0008
        /*00f4*/ 	.byte	0x00, 0xf0, 0x11, 0x00


	//----- nvinfo : EIATTR_KPARAM_INFO
	.align		4
.L_332:
        /*00f8*/ 	.byte	0x04, 0x17
        /*00fa*/ 	.short	(.L_334 - .L_333)
.L_333:
        /*00fc*/ 	.word	0x00000000
        /*0100*/ 	.short	0x0000
        /*0102*/ 	.short	0x0000
        /*0104*/ 	.byte	0x00, 0xf5, 0x21, 0x00


	//----- nvinfo : EIATTR_SPARSE_MMA_MASK
	.align		4
.L_334:
        /*0108*/ 	.byte	0x03, 0x50
        /*010a*/ 	.short	0x0000


	//----- nvinfo : EIATTR_MAXREG_COUNT
	.align		4
        /*010c*/ 	.byte	0x03, 0x1b
        /*010e*/ 	.short	0x00ff


	//----- nvinfo : EIATTR_NUM_BARRIERS
	.align		4
        /*0110*/ 	.byte	0x02, 0x4c
        /*0112*/ 	.byte	0x01
	.zero		1


	//----- nvinfo : EIATTR_MERCURY_ISA_VERSION
	.align		4
        /*0114*/ 	.byte	0x03, 0x5f
        /*0116*/ 	.short	0x0101


	//----- nvinfo : EIATTR_VRC_CTA_INIT_COUNT
	.align		4
        /*0118*/ 	.byte	0x02, 0x4a
	.zero		1
	.zero		1


	//----- nvinfo : EIATTR_EXIT_INSTR_OFFSETS
	.align		4
        /*011c*/ 	.byte	0x04, 0x1c
        /*011e*/ 	.short	(.L_336 - .L_335)


	//   ....[0]....
.L_335:
        /*0120*/ 	.word	0x00013ad0


	//----- nvinfo : EIATTR_CRS_STACK_SIZE
	.align		4
.L_336:
        /*0124*/ 	.byte	0x04, 0x1e
        /*0126*/ 	.short	(.L_338 - .L_337)
.L_337:
        /*0128*/ 	.word	0x00000000


	//----- nvinfo : EIATTR_CBANK_PARAM_SIZE
	.align		4
.L_338:
        /*012c*/ 	.byte	0x03, 0x19
        /*012e*/ 	.short	0x0078


	//----- nvinfo : EIATTR_PARAM_CBANK
	.align		4
        /*0130*/ 	.byte	0x04, 0x0a
        /*0132*/ 	.short	(.L_340 - .L_339)
	.align		4
.L_339:
        /*0134*/ 	.word	index@(.nv.constant0._Z21cu_mtxmq_integral_204PKdiS0_iPdiiddS0_PKaS0_S1_iPKlS0_)
        /*0138*/ 	.short	0x0380
        /*013a*/ 	.short	0x0078


	//----- nvinfo : EIATTR_SW_WAR
	.align		4
.L_340:
        /*013c*/ 	.byte	0x04, 0x36
        /*013e*/ 	.short	(.L_342 - .L_341)
.L_341:
        /*0140*/ 	.word	0x00000008
.L_342:


//--------------------- .nv.info._Z15cu_transpose_21PdPKd --------------------------
	.section	.nv.info._Z15cu_transpose_21PdPKd,"",@"SHT_CUDA_INFO"
	.sectionflags	@""
	.align	4


	//----- nvinfo : EIATTR_CUDA_API_VERSION
	.align		4
        /*0000*/ 	.byte	0x04, 0x37
        /*0002*/ 	.short	(.L_344 - .L_343)
.L_343:
        /*0004*/ 	.word	0x00000082


	//----- nvinfo : EIATTR_KPARAM_INFO
	.align		4
.L_344:
        /*0008*/ 	.byte	0x04, 0x17
        /*000a*/ 	.short	(.L_346 - .L_345)
.L_345:
        /*000c*/ 	.word	0x00000000
        /*0010*/ 	.short	0x0001
        /*0012*/ 	.short	0x0008
        /*0014*/ 	.byte	0x00, 0xf5, 0x21, 0x00


	//----- nvinfo : EIATTR_KPARAM_INFO
	.align		4
.L_346:
        /*0018*/ 	.byte	0x04, 0x17
        /*001a*/ 	.short	(.L_348 - .L_347)
.L_347:
        /*001c*/ 	.word	0x00000000
        /*0020*/ 	.short	0x0000
        /*0022*/ 	.short	0x0000
        /*0024*/ 	.byte	0x00, 0xf5, 0x21, 0x00


	//----- nvinfo : EIATTR_SPARSE_MMA_MASK
	.align		4
.L_348:
        /*0028*/ 	.byte	0x03, 0x50
        /*002a*/ 	.short	0x0000


	//----- nvinfo : EIATTR_MAXREG_COUNT
	.align		4
        /*002c*/ 	.byte	0x03, 0x1b
        /*002e*/ 	.short	0x00ff


	//----- nvinfo : EIATTR_NUM_BARRIERS
	.align		4
        /*0030*/ 	.byte	0x02, 0x4c
        /*0032*/ 	.byte	0x01
	.zero		1


	//----- nvinfo : EIATTR_MERCURY_ISA_VERSION
	.align		4
        /*0034*/ 	.byte	0x03, 0x5f
        /*0036*/ 	.short	0x0101


	//----- nvinfo : EIATTR_VRC_CTA_INIT_COUNT
	.align		4
        /*0038*/ 	.byte	0x02, 0x4a
	.zero		1
	.zero		1


	//----- nvinfo : EIATTR_EXIT_INSTR_OFFSETS
	.align		4
        /*003c*/ 	.byte	0x04, 0x1c
        /*003e*/ 	.short	(.L_350 - .L_349)


	//   ....[0]....
.L_349:
        /*0040*/ 	.word	0x000009e0


	//   ....[1]....
        /*0044*/ 	.word	0x00000a30


	//----- nvinfo : EIATTR_CRS_STACK_SIZE
	.align		4
.L_350:
        /*0048*/ 	.byte	0x04, 0x1e
        /*004a*/ 	.short	(.L_352 - .L_351)
.L_351:
        /*004c*/ 	.word	0x00000000


	//----- nvinfo : EIATTR_CBANK_PARAM_SIZE
	.align		4
.L_352:
        /*0050*/ 	.byte	0x03, 0x19
        /*0052*/ 	.short	0x0010


	//----- nvinfo : EIATTR_PARAM_CBANK
	.align		4
        /*0054*/ 	.byte	0x04, 0x0a
        /*0056*/ 	.short	(.L_354 - .L_353)
	.align		4
.L_353:
        /*0058*/ 	.word	index@(.nv.constant0._Z15cu_transpose_21PdPKd)
        /*005c*/ 	.short	0x0380
        /*005e*/ 	.short	0x0010


	//----- nvinfo : EIATTR_SW_WAR
	.align		4
.L_354:
        /*0060*/ 	.byte	0x04, 0x36
        /*0062*/ 	.short	(.L_356 - .L_355)
.L_355:
        /*0064*/ 	.word	0x00000008
.L_356:


//--------------------- .nv.info._Z15cu_transpose_11PdPKd --------------------------
	.section	.nv.info._Z15cu_transpose_11PdPKd,"",@"SHT_CUDA_INFO"
	.sectionflags	@""
	.align	4


	//----- nvinfo : EIATTR_CUDA_API_VERSION
	.align		4
        /*0000*/ 	.byte	0x04, 0x37
        /*0002*/ 	.short	(.L_358 - .L_357)
.L_357:
        /*0004*/ 	.word	0x00000082


	//----- nvinfo : EIATTR_KPARAM_INFO
	.align		4
.L_358:
        /*0008*/ 	.byte	0x04, 0x17
        /*000a*/ 	.short	(.L_360 - .L_359)
.L_359:
        /*000c*/ 	.word	0x00000000
        /*0010*/ 	.short	0x0001
        /*0012*/ 	.short	0x0008
        /*0014*/ 	.byte	0x00, 0xf5, 0x21, 0x00


	//----- nvinfo : EIATTR_KPARAM_INFO
	.align		4
.L_360:
        /*0018*/ 	.byte	0x04, 0x17
        /*001a*/ 	.short	(.L_362 - .L_361)
.L_361:
        /*001c*/ 	.word	0x00000000
        /*0020*/ 	.short	0x0000
        /*0022*/ 	.short	0x0000
        /*0024*/ 	.byte	0x00, 0xf5, 0x21, 0x00


	//----- nvinfo : EIATTR_SPARSE_MMA_MASK
	.align		4
.L_362:
        /*0028*/ 	.byte	0x03, 0x50
        /*002a*/ 	.short	0x0000


	//----- nvinfo : EIATTR_MAXREG_COUNT
	.align		4
        /*002c*/ 	.byte	0x03, 0x1b
        /*002e*/ 	.short	0x00ff


	//----- nvinfo : EIATTR_NUM_BARRIERS
	.align		4
        /*0030*/ 	.byte	0x02, 0x4c
        /*0032*/ 	.byte	0x01
	.zero		1


	//----- nvinfo : EIATTR_MERCURY_ISA_VERSION
	.align		4
        /*0034*/ 	.byte	0x03, 0x5f
        /*0036*/ 	.short	0x0101


	//----- nvinfo : EIATTR_VRC_CTA_INIT_COUNT
	.align		4
        /*0038*/ 	.byte	0x02, 0x4a
	.zero		1
	.zero		1


	//----- nvinfo : EIATTR_EXIT_INSTR_OFFSETS
	.align		4
        /*003c*/ 	.byte	0x04, 0x1c
        /*003e*/ 	.short	(.L_364 - .L_363)


	//   ....[0]....
.L_363:
        /*0040*/ 	.word	0x00000340


	//   ....[1]....
        /*0044*/ 	.word	0x00000370


	//----- nvinfo : EIATTR_CBANK_PARAM_SIZE
	.align		4
.L_364:
        /*0048*/ 	.byte	0x03, 0x19
        /*004a*/ 	.short	0x0010


	//----- nvinfo : EIATTR_PARAM_CBANK
	.align		4
        /*004c*/ 	.byte	0x04, 0x0a
        /*004e*/ 	.short	(.L_366 - .L_365)
	.align		4
.L_365:
        /*0050*/ 	.word	index@(.nv.constant0._Z15cu_transpose_11PdPKd)
        /*0054*/ 	.short	0x0380
        /*0056*/ 	.short	0x0010


	//----- nvinfo : EIATTR_SW_WAR
	.align		4
.L_366:
        /*0058*/ 	.byte	0x04, 0x36
        /*005a*/ 	.short	(.L_368 - .L_367)
.L_367:
        /*005c*/ 	.word	0x00000008
.L_368:


//--------------------- .nv.info._Z21cu_mtxmq_integral_110PKdiS0_iPdiiddS0_PbS1_S1_iPlS0_ --------------------------
	.section	.nv.info._Z21cu_mtxmq_integral_110PKdiS0_iPdiiddS0_PbS1_S1_iPlS0_,"",@"SHT_CUDA_INFO"
	.sectionflags	@""
	.align	4


	//----- nvinfo : EIATTR_CUDA_API_VERSION
	.align		4
        /*0000*/ 	.byte	0x04, 0x37
        /*0002*/ 	.short	(.L_370 - .L_369)
.L_369:
        /*0004*/ 	.word	0x00000082


	//----- nvinfo : EIATTR_KPARAM_INFO
	.align		4
.L_370:
        /*0008*/ 	.byte	0x04, 0x17
        /*000a*/ 	.short	(.L_372 - .L_371)
.L_371:
        /*000c*/ 	.word	0x00000000
        /*0010*/ 	.short	0x000f
        /*0012*/ 	.short	0x0070
        /*0014*/ 	.byte	0x00, 0xf5, 0x21, 0x00


	//----- nvinfo : EIATTR_KPARAM_INFO
	.align		4
.L_372:
        /*0018*/ 	.byte	0x04, 0x17
        /*001a*/ 	.short	(.L_374 - .L_373)
.L_373:
        /*001c*/ 	.word	0x00000000
        /*0020*/ 	.short	0x000e
        /*0022*/ 	.short	0x0068
        /*0024*/ 	.byte	0x00, 0xf5, 0x21, 0x00


	//----- nvinfo : EIATTR_KPARAM_INFO
	.align		4
.L_374:
        /*0028*/ 	.byte	0x04, 0x17
        /*002a*/ 	.short	(.L_376 - .L_375)
.L_375:
        /*002c*/ 	.word	0x00000000
        /*0030*/ 	.short	0x000d
        /*0032*/ 	.short	0x0060
        /*0034*/ 	.byte	0x00, 0xf0, 0x11, 0x00


	//----- nvinfo : EIATTR_KPARAM_INFO
	.align		4
.L_376:
        /*0038*/ 	.byte	0x04, 0x17
        /*003a*/ 	.short	(.L_378 - .L_377)
.L_377:
        /*003c*/ 	.word	0x00000000
        /*0040*/ 	.short	0x000c
        /*0042*/ 	.short	0x0058
        /*0044*/ 	.byte	0x00, 0xf5, 0x21, 0x00


	//----- nvinfo : EIATTR_KPARAM_INFO
	.align		4
.L_378:
        /*0048*/ 	.byte	0x04, 0x17
        /*004a*/ 	.short	(.L_380 - .L_379)
.L_379:
        /*004c*/ 	.word	0x00000000
        /*0050*/ 	.short	0x000b
        /*0052*/ 	.short	0x0050
        /*0054*/ 	.byte	0x00, 0xf5, 0x21, 0x00


	//----- nvinfo : EIATTR_KPARAM_INFO
	.align		4
.L_380:
        /*0058*/ 	.byte	0x04, 0x17
        /*005a*/ 	.short	(.L_382 - .L_381)
.L_381:
        /*005c*/ 	.word	0x00000000
        /*0060*/ 	.short	0x000a
        /*0062*/ 	.short	0x0048
        /*0064*/ 	.byte	0x00, 0xf5, 0x21, 0x00


	//----- nvinfo : EIATTR_KPARAM_INFO
	.align		4
.L_382:
        /*0068*/ 	.byte	0x04, 0x17
        /*006a*/ 	.short	(.L_384 - .L_383)
.L_383:
        /*006c*/ 	.word	0x00000000
        /*0070*/ 	.short	0x0009
        /*0072*/ 	.short	0x0040
        /*0074*/ 	.byte	0x00, 0xf5, 0x21, 0x00


	//----- nvinfo : EIATTR_KPARAM_INFO
	.align		4
.L_384:
        /*0078*/ 	.byte	0x04, 0x17
        /*007a*/ 	.short	(.L_386 - .L_385)
.L_385:
        /*007c*/ 	.word	0x00000000
        /*0080*/ 	.short	0x0008
        /*0082*/ 	.short	0x0038
        /*0084*/ 	.byte	0x00, 0xf0, 0x21, 0x00


	//----- nvinfo : EIATTR_KPARAM_INFO
	.align		4
.L_386:
        /*0088*/ 	.byte	0x04, 0x17
        /*008a*/ 	.short	(.L_388 - .L_387)
.L_387:
        /*008c*/ 	.word	0x00000000
        /*0090*/ 	.short	0x0007
        /*0092*/ 	.short	0x0030
        /*0094*/ 	.byte	0x00, 0xf0, 0x21, 0x00


	//----- nvinfo : EIATTR_KPARAM_INFO
	.align		4
.L_388:
        /*0098*/ 	.byte	0x04, 0x17
        /*009a*/ 	.short	(.L_390 - .L_389)
.L_389:
        /*009c*/ 	.word	0x00000000
        /*00a0*/ 	.short	0x0006
        /*00a2*/ 	.short	0x002c
        /*00a4*/ 	.byte	0x00, 0xf0, 0x11, 0x00


	//----- nvinfo : EIATTR_KPARAM_INFO
	.align		4
.L_390:
        /*00a8*/ 	.byte	0x04, 0x17
        /*00aa*/ 	.short	(.L_392 - .L_391)
.L_391:
        /*00ac*/ 	.word	0x00000000
        /*00b0*/ 	.short	0x0005
        /*00b2*/ 	.short	0x0028
        /*00b4*/ 	.byte	0x00, 0xf0, 0x11, 0x00


	//----- nvinfo : EIATTR_KPARAM_INFO
	.align		4
.L_392:
        /*00b8*/ 	.byte	0x04, 0x17
        /*00ba*/ 	.short	(.L_394 - .L_393)
.L_393:
        /*00bc*/ 	.word	0x00000000
        /*00c0*/ 	.short	0x0004
        /*00c2*/ 	.short	0x0020
        /*00c4*/ 	.byte	0x00, 0xf5, 0x21, 0x00


	//----- nvinfo : EIATTR_KPARAM_INFO
	.align		4
.L_394:
        /*00c8*/ 	.byte	0x04, 0x17
        /*00ca*/ 	.short	(.L_396 - .L_395)
.L_395:
        /*00cc*/ 	.word	0x00000000
        /*00d0*/ 	.short	0x0003
        /*00d2*/ 	.short	0x0018
        /*00d4*/ 	.byte	0x00, 0xf0, 0x11, 0x00


	//----- nvinfo : EIATTR_KPARAM_INFO
	.align		4
.L_396:
        /*00d8*/ 	.byte	0x04, 0x17
        /*00da*/ 	.short	(.L_398 - .L_397)
.L_397:
        /*00dc*/ 	.word	0x00000000
        /*00e0*/ 	.short	0x0002
        /*00e2*/ 	.short	0x0010
        /*00e4*/ 	.byte	0x00, 0xf5, 0x21, 0x00


	//----- nvinfo : EIATTR_KPARAM_INFO
	.align		4
.L_398:
        /*00e8*/ 	.byte	0x04, 0x17
        /*00ea*/ 	.short	(.L_400 - .L_399)
.L_399:
        /*00ec*/ 	.word	0x00000000
        /*00f0*/ 	.short	0x0001
        /*00f2*/ 	.short	0x0008
        /*00f4*/ 	.byte	0x00, 0xf0, 0x11, 0x00


	//----- nvinfo : EIATTR_KPARAM_INFO
	.align		4
.L_400:
        /*00f8*/ 	.byte	0x04, 0x17
        /*00fa*/ 	.short	(.L_402 - .L_401)
.L_401:
        /*00fc*/ 	.word	0x00000000
        /*0100*/ 	.short	0x0000
        /*0102*/ 	.short	0x0000
        /*0104*/ 	.byte	0x00, 0xf5, 0x21, 0x00


	//----- nvinfo : EIATTR_SPARSE_MMA_MASK
	.align		4
.L_402:
        /*0108*/ 	.byte	0x03, 0x50
        /*010a*/ 	.short	0x0000


	//----- nvinfo : EIATTR_MAXREG_COUNT
	.align		4
        /*010c*/ 	.byte	0x03, 0x1b
        /*010e*/ 	.short	0x00ff


	//----- nvinfo : EIATTR_NUM_BARRIERS
	.align		4
        /*0110*/ 	.byte	0x02, 0x4c
        /*0112*/ 	.byte	0x01
	.zero		1


	//----- nvinfo : EIATTR_MERCURY_ISA_VERSION
	.align		4
        /*0114*/ 	.byte	0x03, 0x5f
        /*0116*/ 	.short	0x0101


	//----- nvinfo : EIATTR_VRC_CTA_INIT_COUNT
	.align		4
        /*0118*/ 	.byte	0x02, 0x4a
	.zero		1
	.zero		1


	//----- nvinfo : EIATTR_EXIT_INSTR_OFFSETS
	.align		4
        /*011c*/ 	.byte	0x04, 0x1c
        /*011e*/ 	.short	(.L_404 - .L_403)


	//   ....[0]....
.L_403:
        /*0120*/ 	.word	0x00006560


	//----- nvinfo : EIATTR_CRS_STACK_SIZE
	.align		4
.L_404:
        /*0124*/ 	.byte	0x04, 0x1e
        /*0126*/ 	.short	(.L_406 - .L_405)
.L_405:
        /*0128*/ 	.word	0x00000000


	//----- nvinfo : EIATTR_CBANK_PARAM_SIZE
	.align		4
.L_406:
        /*012c*/ 	.byte	0x03, 0x19
        /*012e*/ 	.short	0x0078


	//----- nvinfo : EIATTR_PARAM_CBANK
	.align		4
        /*0130*/ 	.byte	0x04, 0x0a
        /*0132*/ 	.short	(.L_408 - .L_407)
	.align		4
.L_407:
        /*0134*/ 	.word	index@(.nv.constant0._Z21cu_mtxmq_integral_110PKdiS0_iPdiiddS0_PbS1_S1_iPlS0_)
        /*0138*/ 	.short	0x0380
        /*013a*/ 	.short	0x0078


	//----- nvinfo : EIATTR_SW_WAR
	.align		4
.L_408:
        /*013c*/ 	.byte	0x04, 0x36
        /*013e*/ 	.short	(.L_410 - .L_409)
.L_409:
        /*0140*/ 	.word	0x00000008
.L_410:


//--------------------- .nv.info._Z21cu_mtxmq_integral_211PKdiS0_iPdiiddS0_PbS1_S1_iPlS0_ --------------------------
	.section	.nv.info._Z21cu_mtxmq_integral_211PKdiS0_iPdiiddS0_PbS1_S1_iPlS0_,"",@"SHT_CUDA_INFO"
	.sectionflags	@""
	.align	4


	//----- nvinfo : EIATTR_CUDA_API_VERSION
	.align		4
        /*0000*/ 	.byte	0x04, 0x37
        /*0002*/ 	.short	(.L_412 - .L_411)
.L_411:
        /*0004*/ 	.word	0x00000082


	//----- nvinfo : EIATTR_KPARAM_INFO
	.align		4
.L_412:
        /*0008*/ 	.byte	0x04, 0x17
        /*000a*/ 	.short	(.L_414 - .L_413)
.L_413:
        /*000c*/ 	.word	0x00000000
        /*0010*/ 	.short	0x000f
        /*0012*/ 	.short	0x0070
        /*0014*/ 	.byte	0x00, 0xf5, 0x21, 0x00


	//----- nvinfo : EIATTR_KPARAM_INFO
	.align		4
.L_414:
        /*0018*/ 	.byte	0x04, 0x17
        /*001a*/ 	.short	(.L_416 - .L_415)
.L_415:
        /*001c*/ 	.word	0x00000000
        /*0020*/ 	.short	0x000e
        /*0022*/ 	.short	0x0068
        /*0024*/ 	.byte	0x00, 0xf5, 0x21, 0x00


	//----- nvinfo : EIATTR_KPARAM_INFO
	.align		4
.L_416:
        /*0028*/ 	.byte	0x04, 0x17
        /*002a*/ 	.short	(.L_418 - .L_417)
.L_417:
        /*002c*/ 	.word	0x00000000
        /*0030*/ 	.short	0x000d
        /*0032*/ 	.short	0x0060
        /*0034*/ 	.byte	0x00, 0xf0, 0x11, 0x00


	//----- nvinfo : EIATTR_KPARAM_INFO
	.align		4
.L_418:
        /*0038*/ 	.byte	0x04, 0x17
        /*003a*/ 	.short	(.L_420 - .L_419)
.L_419:
        /*003c*/ 	.word	0x00000000
        /*0040*/ 	.short	0x000c
        /*0042*/ 	.short	0x0058
        /*0044*/ 	.byte	0x00, 0xf5, 0x21, 0x00


	//----- nvinfo : EIATTR_KPARAM_INFO
	.align		4
.L_420:
        /*0048*/ 	.byte	0x04, 0x17
        /*004a*/ 	.short	(.L_422 - .L_421)
.L_421:
        /*004c*/ 	.word	0x00000000
        /*0050*/ 	.short	0x000b
        /*0052*/ 	.short	0x0050
        /*0054*/ 	.byte	0x00, 0xf5, 0x21, 0x00


	//----- nvinfo : EIATTR_KPARAM_INFO
	.align		4
.L_422:
        /*0058*/ 	.byte	0x04, 0x17
        /*005a*/ 	.short	(.L_424 - .L_423)
.L_423:
        /*005c*/ 	.word	0x00000000
        /*0060*/ 	.short	0x000a
        /*0062*/ 	.short	0x0048
        /*0064*/ 	.byte	0x00, 0xf5, 0x21, 0x00


	//----- nvinfo : EIATTR_KPARAM_INFO
	.align		4
.L_424:
        /*0068*/ 	.byte	0x04, 0x17
        /*006a*/ 	.short	(.L_426 - .L_425)
.L_425:
        /*006c*/ 	.word	0x00000000
        /*0070*/ 	.short	0x0009
        /*0072*/ 	.short	0x0040
        /*0074*/ 	.byte	0x00, 0xf5, 0x21, 0x00


	//----- nvinfo : EIATTR_KPARAM_INFO
	.align		4
.L_426:
        /*0078*/ 	.byte	0x04, 0x17
        /*007a*/ 	.short	(.L_428 - .L_427)
.L_427:
        /*007c*/ 	.word	0x00000000
        /*0080*/ 	.short	0x0008
        /*0082*/ 	.short	0x0038
        /*0084*/ 	.byte	0x00, 0xf0, 0x21, 0x00


	//----- nvinfo : EIATTR_KPARAM_INFO
	.align		4
.L_428:
        /*0088*/ 	.byte	0x04, 0x17
        /*008a*/ 	.short	(.L_430 - .L_429)
.L_429:
        /*008c*/ 	.word	0x00000000
        /*0090*/ 	.short	0x0007
        /*0092*/ 	.short	0x0030
        /*0094*/ 	.byte	0x00, 0xf0, 0x21, 0x00


	//----- nvinfo : EIATTR_KPARAM_INFO
	.align		4
.L_430:
        /*0098*/ 	.byte	0x04, 0x17
        /*009a*/ 	.short	(.L_432 - .L_431)
.L_431:
        /*009c*/ 	.word	0x00000000
        /*00a0*/ 	.short	0x0006
        /*00a2*/ 	.short	0x002c
        /*00a4*/ 	.byte	0x00, 0xf0, 0x11, 0x00


	//----- nvinfo : EIATTR_KPARAM_INFO
	.align		4
.L_432:
        /*00a8*/ 	.byte	0x04, 0x17
        /*00aa*/ 	.short	(.L_434 - .L_433)
.L_433:
        /*00ac*/ 	.word	0x00000000
        /*00b0*/ 	.short	0x0005
        /*00b2*/ 	.short	0x0028
        /*00b4*/ 	.byte	0x00, 0xf0, 0x11, 0x00


	//----- nvinfo : EIATTR_KPARAM_INFO
	.align		4
.L_434:
        /*00b8*/ 	.byte	0x04, 0x17
        /*00ba*/ 	.short	(.L_436 - .L_435)
.L_435:
        /*00bc*/ 	.word	0x00000000
        /*00c0*/ 	.short	0x0004
        /*00c2*/ 	.short	0x0020
        /*00c4*/ 	.byte	0x00, 0xf5, 0x21, 0x00


	//----- nvinfo : EIATTR_KPARAM_INFO
	.align		4
.L_436:
        /*00c8*/ 	.byte	0x04, 0x17
        /*00ca*/ 	.short	(.L_438 - .L_437)
.L_437:
        /*00cc*/ 	.word	0x00000000
        /*00d0*/ 	.short	0x0003
        /*00d2*/ 	.short	0x0018
        /*00d4*/ 	.byte	0x00, 0xf0, 0x11, 0x00


	//----- nvinfo : EIATTR_KPARAM_INFO
	.align		4
.L_438:
        /*00d8*/ 	.byte	0x04, 0x17
        /*00da*/ 	.short	(.L_440 - .L_439)
.L_439:
        /*00dc*/ 	.word	0x00000000
        /*00e0*/ 	.short	0x0002
        /*00e2*/ 	.short	0x0010
        /*00e4*/ 	.byte	0x00, 0xf5, 0x21, 0x00


	//----- nvinfo : EIATTR_KPARAM_INFO
	.align		4
.L_440:
        /*00e8*/ 	.byte	0x04, 0x17
        /*00ea*/ 	.short	(.L_442 - .L_441)
.L_441:
        /*00ec*/ 	.word	0x00000000
        /*00f0*/ 	.short	0x0001
        /*00f2*/ 	.short	0x0008
        /*00f4*/ 	.byte	0x00, 0xf0, 0x11, 0x00


	//----- nvinfo : EIATTR_KPARAM_INFO
	.align		4
.L_442:
        /*00f8*/ 	.byte	0x04, 0x17
        /*00fa*/ 	.short	(.L_444 - .L_443)
.L_443:
        /*00fc*/ 	.word	0x00000000
        /*0100*/ 	.short	0x0000
        /*0102*/ 	.short	0x0000
        /*0104*/ 	.byte	0x00, 0xf5, 0x21, 0x00


	//----- nvinfo : EIATTR_SPARSE_MMA_MASK
	.align		4
.L_444:
        /*0108*/ 	.byte	0x03, 0x50
        /*010a*/ 	.short	0x0000


	//----- nvinfo : EIATTR_MAXREG_COUNT
	.align		4
        /*010c*/ 	.byte	0x03, 0x1b
        /*010e*/ 	.short	0x00ff


	//----- nvinfo : EIATTR_NUM_BARRIERS
	.align		4
        /*0110*/ 	.byte	0x02, 0x4c
        /*0112*/ 	.byte	0x01
	.zero		1


	//----- nvinfo : EIATTR_MERCURY_ISA_VERSION
	.align		4
        /*0114*/ 	.byte	0x03, 0x5f
        /*0116*/ 	.short	0x0101


	//----- nvinfo : EIATTR_VRC_CTA_INIT_COUNT
	.align		4
        /*0118*/ 	.byte	0x02, 0x4a
	.zero		1
	.zero		1


	//----- nvinfo : EIATTR_EXIT_INSTR_OFFSETS
	.align		4
        /*011c*/ 	.byte	0x04, 0x1c
        /*011e*/ 	.short	(.L_446 - .L_445)


	//   ....[0]....
.L_445:
        /*0120*/ 	.word	0x00025ab0


	//----- nvinfo : EIATTR_CRS_STACK_SIZE
	.align		4
.L_446:
        /*0124*/ 	.byte	0x04, 0x1e
        /*0126*/ 	.short	(.L_448 - .L_447)
.L_447:
        /*0128*/ 	.word	0x00000000


	//----- nvinfo : EIATTR_CBANK_PARAM_SIZE
	.align		4
.L_448:
        /*012c*/ 	.byte	0x03, 0x19
        /*012e*/ 	.short	0x0078


	//----- nvinfo : EIATTR_PARAM_CBANK
	.align		4
        /*0130*/ 	.byte	0x04, 0x0a
        /*0132*/ 	.short	(.L_450 - .L_449)
	.align		4
.L_449:
        /*0134*/ 	.word	index@(.nv.constant0._Z21cu_mtxmq_integral_211PKdiS0_iPdiiddS0_PbS1_S1_iPlS0_)
        /*0138*/ 	.short	0x0380
        /*013a*/ 	.short	0x0078


	//----- nvinfo : EIATTR_SW_WAR
	.align		4
.L_450:
        /*013c*/ 	.byte	0x04, 0x36
        /*013e*/ 	.short	(.L_452 - .L_451)
.L_451:
        /*0140*/ 	.word	0x00000008
.L_452:


//--------------------- .nv.info._Z14simple_kernel1Pdi --------------------------
	.section	.nv.info._Z14simple_kernel1Pdi,"",@"SHT_CUDA_INFO"
	.sectionflags	@""
	.align	4


	//----- nvinfo : EIATTR_CUDA_API_VERSION
	.align		4
        /*0000*/ 	.byte	0x04, 0x37
        /*0002*/ 	.short	(.L_454 - .L_453)
.L_453:
        /*0004*/ 	.word	0x00000082


	//----- nvinfo : EIATTR_KPARAM_INFO
	.align		4
.L_454:
        /*0008*/ 	.byte	0x04, 0x17
        /*000a*/ 	.short	(.L_456 - .L_455)
.L_455:
        /*000c*/ 	.word	0x00000000
        /*0010*/ 	.short	0x0001
        /*0012*/ 	.short	0x0008
        /*0014*/ 	.byte	0x00, 0xf0, 0x11, 0x00


	//----- nvinfo : EIATTR_KPARAM_INFO
	.align		4
.L_456:
        /*0018*/ 	.byte	0x04, 0x17
        /*001a*/ 	.short	(.L_458 - .L_457)
.L_457:
        /*001c*/ 	.word	0x00000000
        /*0020*/ 	.short	0x0000
        /*0022*/ 	.short	0x0000
        /*0024*/ 	.byte	0x00, 0xf5, 0x21, 0x00


	//----- nvinfo : EIATTR_SPARSE_MMA_MASK
	.align		4
.L_458:
        /*0028*/ 	.byte	0x03, 0x50
        /*002a*/ 	.short	0x0000


	//----- nvinfo : EIATTR_MAXREG_COUNT
	.align		4
        /*002c*/ 	.byte	0x03, 0x1b
        /*002e*/ 	.short	0x00ff


	//----- nvinfo : EIATTR_MERCURY_ISA_VERSION
	.align		4
        /*0030*/ 	.byte	0x03, 0x5f
        /*0032*/ 	.short	0x0101


	//----- nvinfo : EIATTR_VRC_CTA_INIT_COUNT
	.align		4
        /*0034*/ 	.byte	0x02, 0x4a
	.zero		1
	.zero		1


	//----- nvinfo : EIATTR_EXIT_INSTR_OFFSETS
	.align		4
        /*0038*/ 	.byte	0x04, 0x1c
        /*003a*/ 	.short	(.L_460 - .L_459)


	//   ....[0]....
.L_459:
        /*003c*/ 	.word	0x00000010


	//----- nvinfo : EIATTR_CBANK_PARAM_SIZE
	.align		4
.L_460:
        /*0040*/ 	.byte	0x03, 0x19
        /*0042*/ 	.short	0x000c


	//----- nvinfo : EIATTR_PARAM_CBANK
	.align		4
        /*0044*/ 	.byte	0x04, 0x0a
        /*0046*/ 	.short	(.L_462 - .L_461)
	.align		4
.L_461:
        /*0048*/ 	.word	index@(.nv.constant0._Z14simple_kernel1Pdi)
        /*004c*/ 	.short	0x0380
        /*004e*/ 	.short	0x000c


	//----- nvinfo : EIATTR_SW_WAR
	.align		4
.L_462:
        /*0050*/ 	.byte	0x04, 0x36
        /*0052*/ 	.short	(.L_464 - .L_463)
.L_463:
        /*0054*/ 	.word	0x00000008
.L_464:


//--------------------- .nv.info._Z13simple_kernelv --------------------------
	.section	.nv.info._Z13simple_kernelv,"",@"SHT_CUDA_INFO"
	.sectionflags	@""
	.align	4


	//----- nvinfo : EIATTR_CUDA_API_VERSION
	.align		4
        /*0000*/ 	.byte	0x04, 0x37
        /*0002*/ 	.short	(.L_466 - .L_465)
.L_465:
        /*0004*/ 	.word	0x00000082


	//----- nvinfo : EIATTR_SPARSE_MMA_MASK
	.align		4
.L_466:
        /*0008*/ 	.byte	0x03, 0x50
        /*000a*/ 	.short	0x0000


	//----- nvinfo : EIATTR_MAXREG_COUNT
	.align		4
        /*000c*/ 	.byte	0x03, 0x1b
        /*000e*/ 	.short	0x00ff


	//----- nvinfo : EIATTR_MERCURY_ISA_VERSION
	.align		4
        /*0010*/ 	.byte	0x03, 0x5f
        /*0012*/ 	.short	0x0101


	//----- nvinfo : EIATTR_VRC_CTA_INIT_COUNT
	.align		4
        /*0014*/ 	.byte	0x02, 0x4a
	.zero		1
	.zero		1


	//----- nvinfo : EIATTR_EXIT_INSTR_OFFSETS
	.align		4
        /*0018*/ 	.byte	0x04, 0x1c
        /*001a*/ 	.short	(.L_468 - .L_467)


	//   ....[0]....
.L_467:
        /*001c*/ 	.word	0x00000010


	//----- nvinfo : EIATTR_SW_WAR
	.align		4
.L_468:
        /*0020*/ 	.byte	0x04, 0x36
        /*0022*/ 	.short	(.L_470 - .L_469)
.L_469:
        /*0024*/ 	.word	0x00000008
.L_470:


//--------------------- .nv.info._Z20cu_mtxmq_integral_28PKdiS0_iPdiidd --------------------------
	.section	.nv.info._Z20cu_mtxmq_integral_28PKdiS0_iPdiidd,"",@"SHT_CUDA_INFO"
	.sectionflags	@""
	.align	4


	//----- nvinfo : EIATTR_CUDA_API_VERSION
	.align		4
        /*0000*/ 	.byte	0x04, 0x37
        /*0002*/ 	.short	(.L_472 - .L_471)
.L_471:
        /*0004*/ 	.word	0x00000082


	//----- nvinfo : EIATTR_KPARAM_INFO
	.align		4
.L_472:
        /*0008*/ 	.byte	0x04, 0x17
        /*000a*/ 	.short	(.L_474 - .L_473)
.L_473:
        /*000c*/ 	.word	0x00000000
        /*0010*/ 	.short	0x0008
        /*0012*/ 	.short	0x0038
        /*0014*/ 	.byte	0x00, 0xf0, 0x21, 0x00


	//----- nvinfo : EIATTR_KPARAM_INFO
	.align		4
.L_474:
        /*0018*/ 	.byte	0x04, 0x17
        /*001a*/ 	.short	(.L_476 - .L_475)
.L_475:
        /*001c*/ 	.word	0x00000000
        /*0020*/ 	.short	0x0007
        /*0022*/ 	.short	0x0030
        /*0024*/ 	.byte	0x00, 0xf0, 0x21, 0x00


	//----- nvinfo : EIATTR_KPARAM_INFO
	.align		4
.L_476:
        /*0028*/ 	.byte	0x04, 0x17
        /*002a*/ 	.short	(.L_478 - .L_477)
.L_477:
        /*002c*/ 	.word	0x00000000
        /*0030*/ 	.short	0x0006
        /*0032*/ 	.short	0x002c
        /*0034*/ 	.byte	0x00, 0xf0, 0x11, 0x00


	//----- nvinfo : EIATTR_KPARAM_INFO
	.align		4
.L_478:
        /*0038*/ 	.byte	0x04, 0x17
        /*003a*/ 	.short	(.L_480 - .L_479)
.L_479:
        /*003c*/ 	.word	0x00000000
        /*0040*/ 	.short	0x0005
        /*0042*/ 	.short	0x0028
        /*0044*/ 	.byte	0x00, 0xf0, 0x11, 0x00


	//----- nvinfo : EIATTR_KPARAM_INFO
	.align		4
.L_480:
        /*0048*/ 	.byte	0x04, 0x17
        /*004a*/ 	.short	(.L_482 - .L_481)
.L_481:
        /*004c*/ 	.word	0x00000000
        /*0050*/ 	.short	0x0004
        /*0052*/ 	.short	0x0020
        /*0054*/ 	.byte	0x00, 0xf5, 0x21, 0x00


	//----- nvinfo : EIATTR_KPARAM_INFO
	.align		4
.L_482:
        /*0058*/ 	.byte	0x04, 0x17
        /*005a*/ 	.short	(.L_484 - .L_483)
.L_483:
        /*005c*/ 	.word	0x00000000
        /*0060*/ 	.short	0x0003
        /*0062*/ 	.short	0x0018
        /*0064*/ 	.byte	0x00, 0xf0, 0x11, 0x00


	//----- nvinfo : EIATTR_KPARAM_INFO
	.align		4
.L_484:
        /*0068*/ 	.byte	0x04, 0x17
        /*006a*/ 	.short	(.L_486 - .L_485)
.L_485:
        /*006c*/ 	.word	0x00000000
        /*0070*/ 	.short	0x0002
        /*0072*/ 	.short	0x0010
        /*0074*/ 	.byte	0x00, 0xf5, 0x21, 0x00


	//----- nvinfo : EIATTR_KPARAM_INFO
	.align		4
.L_486:
        /*0078*/ 	.byte	0x04, 0x17
        /*007a*/ 	.short	(.L_488 - .L_487)
.L_487:
        /*007c*/ 	.word	0x00000000
        /*0080*/ 	.short	0x0001
        /*0082*/ 	.short	0x0008
        /*0084*/ 	.byte	0x00, 0xf0, 0x11, 0x00


	//----- nvinfo : EIATTR_KPARAM_INFO
	.align		4
.L_488:
        /*0088*/ 	.byte	0x04, 0x17
        /*008a*/ 	.short	(.L_490 - .L_489)
.L_489:
        /*008c*/ 	.word	0x00000000
        /*0090*/ 	.short	0x0000
        /*0092*/ 	.short	0x0000
        /*0094*/ 	.byte	0x00, 0xf5, 0x21, 0x00


	//----- nvinfo : EIATTR_SPARSE_MMA_MASK
	.align		4
.L_490:
        /*0098*/ 	.byte	0x03, 0x50
        /*009a*/ 	.short	0x0000


	//----- nvinfo : EIATTR_MAXREG_COUNT
	.align		4
        /*009c*/ 	.byte	0x03, 0x1b
        /*009e*/ 	.short	0x00ff


	//----- nvinfo : EIATTR_NUM_BARRIERS
	.align		4
        /*00a0*/ 	.byte	0x02, 0x4c
        /*00a2*/ 	.byte	0x01
	.zero		1


	//----- nvinfo : EIATTR_MERCURY_ISA_VERSION
	.align		4
        /*00a4*/ 	.byte	0x03, 0x5f
        /*00a6*/ 	.short	0x0101


	//----- nvinfo : EIATTR_VRC_CTA_INIT_COUNT
	.align		4
        /*00a8*/ 	.byte	0x02, 0x4a
	.zero		1
	.zero		1


	//----- nvinfo : EIATTR_EXIT_INSTR_OFFSETS
	.align		4
        /*00ac*/ 	.byte	0x04, 0x1c
        /*00ae*/ 	.short	(.L_492 - .L_491)


	//   ....[0]....
.L_491:
        /*00b0*/ 	.word	0x000005d0


	//   ....[1]....
        /*00b4*/ 	.word	0x00000ba0


	//   ....[2]....
        /*00b8*/ 	.word	0x00000c40


	//   ....[3]....
        /*00bc*/ 	.word	0x000027e0


	//   ....[4]....
        /*00c0*/ 	.word	0x00002db0


	//----- nvinfo : EIATTR_CBANK_PARAM_SIZE
	.align		4
.L_492:
        /*00c4*/ 	.byte	0x03, 0x19
        /*00c6*/ 	.short	0x0040


	//----- nvinfo : EIATTR_PARAM_CBANK
	.align		4
        /*00c8*/ 	.byte	0x04, 0x0a
        /*00ca*/ 	.short	(.L_494 - .L_493)
	.align		4
.L_493:
        /*00cc*/ 	.word	index@(.nv.constant0._Z20cu_mtxmq_integral_28PKdiS0_iPdiidd)
        /*00d0*/ 	.short	0x0380
        /*00d2*/ 	.short	0x0040


	//----- nvinfo : EIATTR_SW_WAR
	.align		4
.L_494:
        /*00d4*/ 	.byte	0x04, 0x36
        /*00d6*/ 	.short	(.L_496 - .L_495)
.L_495:
        /*00d8*/ 	.word	0x00000008
.L_496:


//--------------------- .nv.info._Z20cu_mtxmq_integral_26PKdiS0_iPdiidd --------------------------
	.section	.nv.info._Z20cu_mtxmq_integral_26PKdiS0_iPdiidd,"",@"SHT_CUDA_INFO"
	.sectionflags	@""
	.align	4


	//----- nvinfo : EIATTR_CUDA_API_VERSION
	.align		4
        /*0000*/ 	.byte	0x04, 0x37
        /*0002*/ 	.short	(.L_498 - .L_497)
.L_497:
        /*0004*/ 	.word	0x00000082


	//----- nvinfo : EIATTR_KPARAM_INFO
	.align		4
.L_498:
        /*0008*/ 	.byte	0x04, 0x17
        /*000a*/ 	.short	(.L_500 - .L_499)
.L_499:
        /*000c*/ 	.word	0x00000000
        /*0010*/ 	.short	0x0008
        /*0012*/ 	.short	0x0038
        /*0014*/ 	.byte	0x00, 0xf0, 0x21, 0x00


	//----- nvinfo : EIATTR_KPARAM_INFO
	.align		4
.L_500:
        /*0018*/ 	.byte	0x04, 0x17
        /*001a*/ 	.short	(.L_502 - .L_501)
.L_501:
        /*001c*/ 	.word	0x00000000
        /*0020*/ 	.short	0x0007
        /*0022*/ 	.short	0x0030
        /*0024*/ 	.byte	0x00, 0xf0, 0x21, 0x00


	//----- nvinfo : EIATTR_KPARAM_INFO
	.align		4
.L_502:
        /*0028*/ 	.byte	0x04, 0x17
        /*002a*/ 	.short	(.L_504 - .L_503)
.L_503:
        /*002c*/ 	.word	0x00000000
        /*0030*/ 	.short	0x0006
        /*0032*/ 	.short	0x002c
        /*0034*/ 	.byte	0x00, 0xf0, 0x11, 0x00


	//----- nvinfo : EIATTR_KPARAM_INFO
	.align		4
.L_504:
        /*0038*/ 	.byte	0x04, 0x17
        /*003a*/ 	.short	(.L_506 - .L_505)
.L_505:
        /*003c*/ 	.word	0x00000000
        /*0040*/ 	.short	0x0005
        /*0042*/ 	.short	0x0028
        /*0044*/ 	.byte	0x00, 0xf0, 0x11, 0x00


	//----- nvinfo : EIATTR_KPARAM_INFO
	.align		4
.L_506:
        /*0048*/ 	.byte	0x04, 0x17
        /*004a*/ 	.short	(.L_508 - .L_507)
.L_507:
        /*004c*/ 	.word	0x00000000
        /*0050*/ 	.short	0x0004
        /*0052*/ 	.short	0x0020
        /*0054*/ 	.byte	0x00, 0xf5, 0x21, 0x00


	//----- nvinfo : EIATTR_KPARAM_INFO
	.align		4
.L_508:
        /*0058*/ 	.byte	0x04, 0x17
        /*005a*/ 	.short	(.L_510 - .L_509)
.L_509:
        /*005c*/ 	.word	0x00000000
        /*0060*/ 	.short	0x0003
        /*0062*/ 	.short	0x0018
        /*0064*/ 	.byte	0x00, 0xf0, 0x11, 0x00


	//----- nvinfo : EIATTR_KPARAM_INFO
	.align		4
.L_510:
        /*0068*/ 	.byte	0x04, 0x17
        /*006a*/ 	.short	(.L_512 - .L_511)
.L_511:
        /*006c*/ 	.word	0x00000000
        /*0070*/ 	.short	0x0002
        /*0072*/ 	.short	0x0010
        /*0074*/ 	.byte	0x00, 0xf5, 0x21, 0x00


	//----- nvinfo : EIATTR_KPARAM_INFO
	.align		4
.L_512:
        /*0078*/ 	.byte	0x04, 0x17
        /*007a*/ 	.short	(.L_514 - .L_513)
.L_513:
        /*007c*/ 	.word	0x00000000
        /*0080*/ 	.short	0x0001
        /*0082*/ 	.short	0x0008
        /*0084*/ 	.byte	0x00, 0xf0, 0x11, 0x00


	//----- nvinfo : EIATTR_KPARAM_INFO
	.align		4
.L_514:
        /*0088*/ 	.byte	0x04, 0x17
        /*008a*/ 	.short	(.L_516 - .L_515)
.L_515:
        /*008c*/ 	.word	0x00000000
        /*0090*/ 	.short	0x0000
        /*0092*/ 	.short	0x0000
        /*0094*/ 	.byte	0x00, 0xf5, 0x21, 0x00


	//----- nvinfo : EIATTR_SPARSE_MMA_MASK
	.align		4
.L_516:
        /*0098*/ 	.byte	0x03, 0x50
        /*009a*/ 	.short	0x0000


	//----- nvinfo : EIATTR_MAXREG_COUNT
	.align		4
        /*009c*/ 	.byte	0x03, 0x1b
        /*009e*/ 	.short	0x00ff


	//----- nvinfo : EIATTR_NUM_BARRIERS
	.align		4
        /*00a0*/ 	.byte	0x02, 0x4c
        /*00a2*/ 	.byte	0x01
	.zero		1


	//----- nvinfo : EIATTR_MERCURY_ISA_VERSION
	.align		4
        /*00a4*/ 	.byte	0x03, 0x5f
        /*00a6*/ 	.short	0x0101


	//----- nvinfo : EIATTR_VRC_CTA_INIT_COUNT
	.align		4
        /*00a8*/ 	.byte	0x02, 0x4a
	.zero		1
	.zero		1


	//----- nvinfo : EIATTR_EXIT_INSTR_OFFSETS
	.align		4
        /*00ac*/ 	.byte	0x04, 0x1c
        /*00ae*/ 	.short	(.L_518 - .L_517)


	//   ....[0]....
.L_517:
        /*00b0*/ 	.word	0x00000590


	//   ....[1]....
        /*00b4*/ 	.word	0x00000b00


	//   ....[2]....
        /*00b8*/ 	.word	0x00000b80


	//   ....[3]....
        /*00bc*/ 	.word	0x00002540


	//   ....[4]....
        /*00c0*/ 	.word	0x00002ab0


	//----- nvinfo : EIATTR_CBANK_PARAM_SIZE
	.align		4
.L_518:
        /*00c4*/ 	.byte	0x03, 0x19
        /*00c6*/ 	.short	0x0040


	//----- nvinfo : EIATTR_PARAM_CBANK
	.align		4
        /*00c8*/ 	.byte	0x04, 0x0a
        /*00ca*/ 	.short	(.L_520 - .L_519)
	.align		4
.L_519:
        /*00cc*/ 	.word	index@(.nv.constant0._Z20cu_mtxmq_integral_26PKdiS0_iPdiidd)
        /*00d0*/ 	.short	0x0380
        /*00d2*/ 	.short	0x0040


	//----- nvinfo : EIATTR_SW_WAR
	.align		4
.L_520:
        /*00d4*/ 	.byte	0x04, 0x36
        /*00d6*/ 	.short	(.L_522 - .L_521)
.L_521:
        /*00d8*/ 	.word	0x00000008
.L_522:


//--------------------- .nv.info._Z20cu_mtxmq_integral_24PKdiS0_iPdiidd --------------------------
	.section	.nv.info._Z20cu_mtxmq_integral_24PKdiS0_iPdiidd,"",@"SHT_CUDA_INFO"
	.sectionflags	@""
	.align	4


	//----- nvinfo : EIATTR_CUDA_API_VERSION
	.align		4
        /*0000*/ 	.byte	0x04, 0x37
        /*0002*/ 	.short	(.L_524 - .L_523)
.L_523:
        /*0004*/ 	.word	0x00000082


	//----- nvinfo : EIATTR_KPARAM_INFO
	.align		4
.L_524:
        /*0008*/ 	.byte	0x04, 0x17
        /*000a*/ 	.short	(.L_526 - .L_525)
.L_525:
        /*000c*/ 	.word	0x00000000
        /*0010*/ 	.short	0x0008
        /*0012*/ 	.short	0x0038
        /*0014*/ 	.byte	0x00, 0xf0, 0x21, 0x00


	//----- nvinfo : EIATTR_KPARAM_INFO
	.align		4
.L_526:
        /*0018*/ 	.byte	0x04, 0x17
        /*001a*/ 	.short	(.L_528 - .L_527)
.L_527:
        /*001c*/ 	.word	0x00000000
        /*0020*/ 	.short	0x0007
        /*0022*/ 	.short	0x0030
        /*0024*/ 	.byte	0x00, 0xf0, 0x21, 0x00


	//----- nvinfo : EIATTR_KPARAM_INFO
	.align		4
.L_528:
        /*0028*/ 	.byte	0x04, 0x17
        /*002a*/ 	.short	(.L_530 - .L_529)
.L_529:
        /*002c*/ 	.word	0x00000000
        /*0030*/ 	.short	0x0006
        /*0032*/ 	.short	0x002c
        /*0034*/ 	.byte	0x00, 0xf0, 0x11, 0x00


	//----- nvinfo : EIATTR_KPARAM_INFO
	.align		4
.L_530:
        /*0038*/ 	.byte	0x04, 0x17
        /*003a*/ 	.short	(.L_532 - .L_531)
.L_531:
        /*003c*/ 	.word	0x00000000
        /*0040*/ 	.short	0x0005
        /*0042*/ 	.short	0x0028
        /*0044*/ 	.byte	0x00, 0xf0, 0x11, 0x00


	//----- nvinfo : EIATTR_KPARAM_INFO
	.align		4
.L_532:
        /*0048*/ 	.byte	0x04, 0x17
        /*004a*/ 	.short	(.L_534 - .L_533)
.L_533:
        /*004c*/ 	.word	0x00000000
        /*0050*/ 	.short	0x0004
        /*0052*/ 	.short	0x0020
        /*0054*/ 	.byte	0x00, 0xf5, 0x21, 0x00


	//----- nvinfo : EIATTR_KPARAM_INFO
	.align		4
.L_534:
        /*0058*/ 	.byte	0x04, 0x17
        /*005a*/ 	.short	(.L_536 - .L_535)
.L_535:
        /*005c*/ 	.word	0x00000000
        /*0060*/ 	.short	0x0003
        /*0062*/ 	.short	0x0018
        /*0064*/ 	.byte	0x00, 0xf0, 0x11, 0x00


	//----- nvinfo : EIATTR_KPARAM_INFO
	.align		4
.L_536:
        /*0068*/ 	.byte	0x04, 0x17
        /*006a*/ 	.short	(.L_538 - .L_537)
.L_537:
        /*006c*/ 	.word	0x00000000
        /*0070*/ 	.short	0x0002
        /*0072*/ 	.short	0x0010
        /*0074*/ 	.byte	0x00, 0xf5, 0x21, 0x00


	//----- nvinfo : EIATTR_KPARAM_INFO
	.align		4
.L_538:
        /*0078*/ 	.byte	0x04, 0x17
        /*007a*/ 	.short	(.L_540 - .L_539)
.L_539:
        /*007c*/ 	.word	0x00000000
        /*0080*/ 	.short	0x0001
        /*0082*/ 	.short	0x0008
        /*0084*/ 	.byte	0x00, 0xf0, 0x11, 0x00


	//----- nvinfo : EIATTR_KPARAM_INFO
	.align		4
.L_540:
        /*0088*/ 	.byte	0x04, 0x17
        /*008a*/ 	.short	(.L_542 - .L_541)
.L_541:
        /*008c*/ 	.word	0x00000000
        /*0090*/ 	.short	0x0000
        /*0092*/ 	.short	0x0000
        /*0094*/ 	.byte	0x00, 0xf5, 0x21, 0x00


	//----- nvinfo : EIATTR_SPARSE_MMA_MASK
	.align		4
.L_542:
        /*0098*/ 	.byte	0x03, 0x50
        /*009a*/ 	.short	0x0000


	//----- nvinfo : EIATTR_MAXREG_COUNT
	.align		4
        /*009c*/ 	.byte	0x03, 0x1b
        /*009e*/ 	.short	0x00ff


	//----- nvinfo : EIATTR_NUM_BARRIERS
	.align		4
        /*00a0*/ 	.byte	0x02, 0x4c
        /*00a2*/ 	.byte	0x01
	.zero		1


	//----- nvinfo : EIATTR_MERCURY_ISA_VERSION
	.align		4
        /*00a4*/ 	.byte	0x03, 0x5f
        /*00a6*/ 	.short	0x0101


	//----- nvinfo : EIATTR_VRC_CTA_INIT_COUNT
	.align		4
        /*00a8*/ 	.byte	0x02, 0x4a
	.zero		1
	.zero		1


	//----- nvinfo : EIATTR_EXIT_INSTR_OFFSETS
	.align		4
        /*00ac*/ 	.byte	0x04, 0x1c
        /*00ae*/ 	.short	(.L_544 - .L_543)


	//   ....[0]....
.L_543:
        /*00b0*/ 	.word	0x00000560


	//   ....[1]....
        /*00b4*/ 	.word	0x00000a70


	//   ....[2]....
        /*00b8*/ 	.word	0x00000b00


	//   ....[3]....
        /*00bc*/ 	.word	0x00002300


	//   ....[4]....
        /*00c0*/ 	.word	0x00002810


	//----- nvinfo : EIATTR_CBANK_PARAM_SIZE
	.align		4
.L_544:
        /*00c4*/ 	.byte	0x03, 0x19
        /*00c6*/ 	.short	0x0040


	//----- nvinfo : EIATTR_PARAM_CBANK
	.align		4
        /*00c8*/ 	.byte	0x04, 0x0a
        /*00ca*/ 	.short	(.L_546 - .L_545)
	.align		4
.L_545:
        /*00cc*/ 	.word	index@(.nv.constant0._Z20cu_mtxmq_integral_24PKdiS0_iPdiidd)
        /*00d0*/ 	.short	0x0380
        /*00d2*/ 	.short	0x0040


	//----- nvinfo : EIATTR_SW_WAR
	.align		4
.L_546:
        /*00d4*/ 	.byte	0x04, 0x36
        /*00d6*/ 	.short	(.L_548 - .L_547)
.L_547:
        /*00d8*/ 	.word	0x00000008
.L_548:


//--------------------- .nv.info._Z20cu_mtxmq_integral_22PKdiS0_iPdiidd --------------------------
	.section	.nv.info._Z20cu_mtxmq_integral_22PKdiS0_iPdiidd,"",@"SHT_CUDA_INFO"
	.sectionflags	@""
	.align	4


	//----- nvinfo : EIATTR_CUDA_API_VERSION
	.align		4
        /*0000*/ 	.byte	0x04, 0x37
        /*0002*/ 	.short	(.L_550 - .L_549)
.L_549:
        /*0004*/ 	.word	0x00000082


	//----- nvinfo : EIATTR_KPARAM_INFO
	.align		4
.L_550:
        /*0008*/ 	.byte	0x04, 0x17
        /*000a*/ 	.short	(.L_552 - .L_551)
.L_551:
        /*000c*/ 	.word	0x00000000
        /*0010*/ 	.short	0x0008
        /*0012*/ 	.short	0x0038
        /*0014*/ 	.byte	0x00, 0xf0, 0x21, 0x00


	//----- nvinfo : EIATTR_KPARAM_INFO
	.align		4
.L_552:
        /*0018*/ 	.byte	0x04, 0x17
        /*001a*/ 	.short	(.L_554 - .L_553)
.L_553:
        /*001c*/ 	.word	0x00000000
        /*0020*/ 	.short	0x0007
        /*0022*/ 	.short	0x0030
        /*0024*/ 	.byte	0x00, 0xf0, 0x21, 0x00


	//----- nvinfo : EIATTR_KPARAM_INFO
	.align		4
.L_554:
        /*0028*/ 	.byte	0x04, 0x17
        /*002a*/ 	.short	(.L_556 - .L_555)
.L_555:
        /*002c*/ 	.word	0x00000000
        /*0030*/ 	.short	0x0006
        /*0032*/ 	.short	0x002c
        /*0034*/ 	.byte	0x00, 0xf0, 0x11, 0x00


	//----- nvinfo : EIATTR_KPARAM_INFO
	.align		4
.L_556:
        /*0038*/ 	.byte	0x04, 0x17
        /*003a*/ 	.short	(.L_558 - .L_557)
.L_557:
        /*003c*/ 	.word	0x00000000
        /*0040*/ 	.short	0x0005
        /*0042*/ 	.short	0x0028
        /*0044*/ 	.byte	0x00, 0xf0, 0x11, 0x00


	//----- nvinfo : EIATTR_KPARAM_INFO
	.align		4
.L_558:
        /*0048*/ 	.byte	0x04, 0x17
        /*004a*/ 	.short	(.L_560 - .L_559)
.L_559:
        /*004c*/ 	.word	0x00000000
        /*0050*/ 	.short	0x0004
        /*0052*/ 	.short	0x0020
        /*0054*/ 	.byte	0x00, 0xf5, 0x21, 0x00


	//----- nvinfo : EIATTR_KPARAM_INFO
	.align		4
.L_560:
        /*0058*/ 	.byte	0x04, 0x17
        /*005a*/ 	.short	(.L_562 - .L_561)
.L_561:
        /*005c*/ 	.word	0x00000000
        /*0060*/ 	.short	0x0003
        /*0062*/ 	.short	0x0018
        /*0064*/ 	.byte	0x00, 0xf0, 0x11, 0x00


	//----- nvinfo : EIATTR_KPARAM_INFO
	.align		4
.L_562:
        /*0068*/ 	.byte	0x04, 0x17
        /*006a*/ 	.short	(.L_564 - .L_563)
.L_563:
        /*006c*/ 	.word	0x00000000
        /*0070*/ 	.short	0x0002
        /*0072*/ 	.short	0x0010
        /*0074*/ 	.byte	0x00, 0xf5, 0x21, 0x00


	//----- nvinfo : EIATTR_KPARAM_INFO
	.align		4
.L_564:
        /*0078*/ 	.byte	0x04, 0x17
        /*007a*/ 	.short	(.L_566 - .L_565)
.L_565:
        /*007c*/ 	.word	0x00000000
        /*0080*/ 	.short	0x0001
        /*0082*/ 	.short	0x0008
        /*0084*/ 	.byte	0x00, 0xf0, 0x11, 0x00


	//----- nvinfo : EIATTR_KPARAM_INFO
	.align		4
.L_566:
        /*0088*/ 	.byte	0x04, 0x17
        /*008a*/ 	.short	(.L_568 - .L_567)
.L_567:
        /*008c*/ 	.word	0x00000000
        /*0090*/ 	.short	0x0000
        /*0092*/ 	.short	0x0000
        /*0094*/ 	.byte	0x00, 0xf5, 0x21, 0x00


	//----- nvinfo : EIATTR_SPARSE_MMA_MASK
	.align		4
.L_568:
        /*0098*/ 	.byte	0x03, 0x50
        /*009a*/ 	.short	0x0000


	//----- nvinfo : EIATTR_MAXREG_COUNT
	.align		4
        /*009c*/ 	.byte	0x03, 0x1b
        /*009e*/ 	.short	0x00ff


	//----- nvinfo : EIATTR_NUM_BARRIERS
	.align		4
        /*00a0*/ 	.byte	0x02, 0x4c
        /*00a2*/ 	.byte	0x01
	.zero		1


	//----- nvinfo : EIATTR_MERCURY_ISA_VERSION
	.align		4
        /*00a4*/ 	.byte	0x03, 0x5f
        /*00a6*/ 	.short	0x0101


	//----- nvinfo : EIATTR_VRC_CTA_INIT_COUNT
	.align		4
        /*00a8*/ 	.byte	0x02, 0x4a
	.zero		1
	.zero		1


	//----- nvinfo : EIATTR_EXIT_INSTR_OFFSETS
	.align		4
        /*00ac*/ 	.byte	0x04, 0x1c
        /*00ae*/ 	.short	(.L_570 - .L_569)


	//   ....[0]....
.L_569:
        /*00b0*/ 	.word	0x00000520


	//   ....[1]....
        /*00b4*/ 	.word	0x000009d0


	//   ....[2]....
        /*00b8*/ 	.word	0x00000a60


	//   ....[3]....
        /*00bc*/ 	.word	0x000020a0


	//   ....[4]....
        /*00c0*/ 	.word	0x00002550


	//----- nvinfo : EIATTR_CBANK_PARAM_SIZE
	.align		4
.L_570:
        /*00c4*/ 	.byte	0x03, 0x19
        /*00c6*/ 	.short	0x0040


	//----- nvinfo : EIATTR_PARAM_CBANK
	.align		4
        /*00c8*/ 	.byte	0x04, 0x0a
        /*00ca*/ 	.short	(.L_572 - .L_571)
	.align		4
.L_571:
        /*00cc*/ 	.word	index@(.nv.constant0._Z20cu_mtxmq_integral_22PKdiS0_iPdiidd)
        /*00d0*/ 	.short	0x0380
        /*00d2*/ 	.short	0x0040


	//----- nvinfo : EIATTR_SW_WAR
	.align		4
.L_572:
        /*00d4*/ 	.byte	0x04, 0x36
        /*00d6*/ 	.short	(.L_574 - .L_573)
.L_573:
        /*00d8*/ 	.word	0x00000008
.L_574:


//--------------------- .nv.info._Z36cu_mtxmq_integral_202hundredonewritePKdiS0_iPdiidd --------------------------
	.section	.nv.info._Z36cu_mtxmq_integral_202hundredonewritePKdiS0_iPdiidd,"",@"SHT_CUDA_INFO"
	.sectionflags	@""
	.align	4


	//----- nvinfo : EIATTR_CUDA_API_VERSION
	.align		4
        /*0000*/ 	.byte	0x04, 0x37
        /*0002*/ 	.short	(.L_576 - .L_575)
.L_575:
        /*0004*/ 	.word	0x00000082


	//----- nvinfo : EIATTR_KPARAM_INFO
	.align		4
.L_576:
        /*0008*/ 	.byte	0x04, 0x17
        /*000a*/ 	.short	(.L_578 - .L_577)
.L_577:
        /*000c*/ 	.word	0x00000000
        /*0010*/ 	.short	0x0008
        /*0012*/ 	.short	0x0038
        /*0014*/ 	.byte	0x00, 0xf0, 0x21, 0x00


	//----- nvinfo : EIATTR_KPARAM_INFO
	.align		4
.L_578:
        /*0018*/ 	.byte	0x04, 0x17
        /*001a*/ 	.short	(.L_580 - .L_579)
.L_579:
        /*001c*/ 	.word	0x00000000
        /*0020*/ 	.short	0x0007
        /*0022*/ 	.short	0x0030
        /*0024*/ 	.byte	0x00, 0xf0, 0x21, 0x00


	//----- nvinfo : EIATTR_KPARAM_INFO
	.align		4
.L_580:
        /*0028*/ 	.byte	0x04, 0x17
        /*002a*/ 	.short	(.L_582 - .L_581)
.L_581:
        /*002c*/ 	.word	0x00000000
        /*0030*/ 	.short	0x0006
        /*0032*/ 	.short	0x002c
        /*0034*/ 	.byte	0x00, 0xf0, 0x11, 0x00


	//----- nvinfo : EIATTR_KPARAM_INFO
	.align		4
.L_582:
        /*0038*/ 	.byte	0x04, 0x17
        /*003a*/ 	.short	(.L_584 - .L_583)
.L_583:
        /*003c*/ 	.word	0x00000000
        /*0040*/ 	.short	0x0005
        /*0042*/ 	.short	0x0028
        /*0044*/ 	.byte	0x00, 0xf0, 0x11, 0x00


	//----- nvinfo : EIATTR_KPARAM_INFO
	.align		4
.L_584:
        /*0048*/ 	.byte	0x04, 0x17
        /*004a*/ 	.short	(.L_586 - .L_585)
.L_585:
        /*004c*/ 	.word	0x00000000
        /*0050*/ 	.short	0x0004
        /*0052*/ 	.short	0x0020
        /*0054*/ 	.byte	0x00, 0xf5, 0x21, 0x00


	//----- nvinfo : EIATTR_KPARAM_INFO
	.align		4
.L_586:
        /*0058*/ 	.byte	0x04, 0x17
        /*005a*/ 	.short	(.L_588 - .L_587)
.L_587:
        /*005c*/ 	.word	0x00000000
        /*0060*/ 	.short	0x0003
        /*0062*/ 	.short	0x0018
        /*0064*/ 	.byte	0x00, 0xf0, 0x11, 0x00


	//----- nvinfo : EIATTR_KPARAM_INFO
	.align		4
.L_588:
        /*0068*/ 	.byte	0x04, 0x17
        /*006a*/ 	.short	(.L_590 - .L_589)
.L_589:
        /*006c*/ 	.word	0x00000000
        /*0070*/ 	.short	0x0002
        /*0072*/ 	.short	0x0010
        /*0074*/ 	.byte	0x00, 0xf5, 0x21, 0x00


	//----- nvinfo : EIATTR_KPARAM_INFO
	.align		4
.L_590:
        /*0078*/ 	.byte	0x04, 0x17
        /*007a*/ 	.short	(.L_592 - .L_591)
.L_591:
        /*007c*/ 	.word	0x00000000
        /*0080*/ 	.short	0x0001
        /*0082*/ 	.short	0x0008
        /*0084*/ 	.byte	0x00, 0xf0, 0x11, 0x00


	//----- nvinfo : EIATTR_KPARAM_INFO
	.align		4
.L_592:
        /*0088*/ 	.byte	0x04, 0x17
        /*008a*/ 	.short	(.L_594 - .L_593)
.L_593:
        /*008c*/ 	.word	0x00000000
        /*0090*/ 	.short	0x0000
        /*0092*/ 	.short	0x0000
        /*0094*/ 	.byte	0x00, 0xf5, 0x21, 0x00


	//----- nvinfo : EIATTR_SPARSE_MMA_MASK
	.align		4
.L_594:
        /*0098*/ 	.byte	0x03, 0x50
        /*009a*/ 	.short	0x0000


	//----- nvinfo : EIATTR_MAXREG_COUNT
	.align		4
        /*009c*/ 	.byte	0x03, 0x1b
        /*009e*/ 	.short	0x00ff


	//----- nvinfo : EIATTR_NUM_BARRIERS
	.align		4
        /*00a0*/ 	.byte	0x02, 0x4c
        /*00a2*/ 	.byte	0x01
	.zero		1


	//----- nvinfo : EIATTR_MERCURY_ISA_VERSION
	.align		4
        /*00a4*/ 	.byte	0x03, 0x5f
        /*00a6*/ 	.short	0x0101


	//----- nvinfo : EIATTR_VRC_CTA_INIT_COUNT
	.align		4
        /*00a8*/ 	.byte	0x02, 0x4a
	.zero		1
	.zero		1


	//----- nvinfo : EIATTR_EXIT_INSTR_OFFSETS
	.align		4
        /*00ac*/ 	.byte	0x04, 0x1c
        /*00ae*/ 	.short	(.L_596 - .L_595)


	//   ....[0]....
.L_595:
        /*00b0*/ 	.word	0x000000e0


	//   ....[1]....
        /*00b4*/ 	.word	0x00008520


	//----- nvinfo : EIATTR_CBANK_PARAM_SIZE
	.align		4
.L_596:
        /*00b8*/ 	.byte	0x03, 0x19
        /*00ba*/ 	.short	0x0040


	//----- nvinfo : EIATTR_PARAM_CBANK
	.align		4
        /*00bc*/ 	.byte	0x04, 0x0a
        /*00be*/ 	.short	(.L_598 - .L_597)
	.align		4
.L_597:
        /*00c0*/ 	.word	index@(.nv.constant0._Z36cu_mtxmq_integral_202hundredonewritePKdiS0_iPdiidd)
        /*00c4*/ 	.short	0x0380
        /*00c6*/ 	.short	0x0040


	//----- nvinfo : EIATTR_SW_WAR
	.align		4
.L_598:
        /*00c8*/ 	.byte	0x04, 0x36
        /*00ca*/ 	.short	(.L_600 - .L_599)
.L_599:
        /*00cc*/ 	.word	0x00000008
.L_600:


//--------------------- .nv.info._Z30cu_mtxmq_integral_202optCwritePKdiS0_iPdiidd --------------------------
	.section	.nv.info._Z30cu_mtxmq_integral_202optCwritePKdiS0_iPdiidd,"",@"SHT_CUDA_INFO"
	.sectionflags	@""
	.align	4


	//----- nvinfo : EIATTR_CUDA_API_VERSION
	.align		4
        /*0000*/ 	.byte	0x04, 0x37
        /*0002*/ 	.short	(.L_602 - .L_601)
.L_601:
        /*0004*/ 	.word	0x00000082


	//----- nvinfo : EIATTR_KPARAM_INFO
	.align		4
.L_602:
        /*0008*/ 	.byte	0x04, 0x17
        /*000a*/ 	.short	(.L_604 - .L_603)
.L_603:
        /*000c*/ 	.word	0x00000000
        /*0010*/ 	.short	0x0008
        /*0012*/ 	.short	0x0038
        /*0014*/ 	.byte	0x00, 0xf0, 0x21, 0x00


	//----- nvinfo : EIATTR_KPARAM_INFO
	.align		4
.L_604:
        /*0018*/ 	.byte	0x04, 0x17
        /*001a*/ 	.short	(.L_606 - .L_605)
.L_605:
        /*001c*/ 	.word	0x00000000
        /*0020*/ 	.short	0x0007
        /*0022*/ 	.short	0x0030
        /*0024*/ 	.byte	0x00, 0xf0, 0x21, 0x00


	//----- nvinfo : EIATTR_KPARAM_INFO
	.align		4
.L_606:
        /*0028*/ 	.byte	0x04, 0x17
        /*002a*/ 	.short	(.L_608 - .L_607)
.L_607:
        /*002c*/ 	.word	0x00000000
        /*0030*/ 	.short	0x0006
        /*0032*/ 	.short	0x002c
        /*0034*/ 	.byte	0x00, 0xf0, 0x11, 0x00


	//----- nvinfo : EIATTR_KPARAM_INFO
	.align		4
.L_608:
        /*0038*/ 	.byte	0x04, 0x17
        /*003a*/ 	.short	(.L_610 - .L_609)
.L_609:
        /*003c*/ 	.word	0x00000000
        /*0040*/ 	.short	0x0005
        /*0042*/ 	.short	0x0028
        /*0044*/ 	.byte	0x00, 0xf0, 0x11, 0x00


	//----- nvinfo : EIATTR_KPARAM_INFO
	.align		4
.L_610:
        /*0048*/ 	.byte	0x04, 0x17
        /*004a*/ 	.short	(.L_612 - .L_611)
.L_611:
        /*004c*/ 	.word	0x00000000
        /*0050*/ 	.short	0x0004
        /*0052*/ 	.short	0x0020
        /*0054*/ 	.byte	0x00, 0xf5, 0x21, 0x00


	//----- nvinfo : EIATTR_KPARAM_INFO
	.align		4
.L_612:
        /*0058*/ 	.byte	0x04, 0x17
        /*005a*/ 	.short	(.L_614 - .L_613)
.L_613:
        /*005c*/ 	.word	0x00000000
        /*0060*/ 	.short	0x0003
        /*0062*/ 	.short	0x0018
        /*0064*/ 	.byte	0x00, 0xf0, 0x11, 0x00


	//----- nvinfo : EIATTR_KPARAM_INFO
	.align		4
.L_614:
        /*0068*/ 	.byte	0x04, 0x17
        /*006a*/ 	.short	(.L_616 - .L_615)
.L_615:
        /*006c*/ 	.word	0x00000000
        /*0070*/ 	.short	0x0002
        /*0072*/ 	.short	0x0010
        /*0074*/ 	.byte	0x00, 0xf5, 0x21, 0x00


	//----- nvinfo : EIATTR_KPARAM_INFO
	.align		4
.L_616:
        /*0078*/ 	.byte	0x04, 0x17
        /*007a*/ 	.short	(.L_618 - .L_617)
.L_617:
        /*007c*/ 	.word	0x00000000
        /*0080*/ 	.short	0x0001
        /*0082*/ 	.short	0x0008
        /*0084*/ 	.byte	0x00, 0xf0, 0x11, 0x00


	//----- nvinfo : EIATTR_KPARAM_INFO
	.align		4
.L_618:
        /*0088*/ 	.byte	0x04, 0x17
        /*008a*/ 	.short	(.L_620 - .L_619)
.L_619:
        /*008c*/ 	.word	0x00000000
        /*0090*/ 	.short	0x0000
        /*0092*/ 	.short	0x0000
        /*0094*/ 	.byte	0x00, 0xf5, 0x21, 0x00


	//----- nvinfo : EIATTR_SPARSE_MMA_MASK
	.align		4
.L_620:
        /*0098*/ 	.byte	0x03, 0x50
        /*009a*/ 	.short	0x0000


	//----- nvinfo : EIATTR_MAXREG_COUNT
	.align		4
        /*009c*/ 	.byte	0x03, 0x1b
        /*009e*/ 	.short	0x00ff


	//----- nvinfo : EIATTR_NUM_BARRIERS
	.align		4
        /*00a0*/ 	.byte	0x02, 0x4c
        /*00a2*/ 	.byte	0x01
	.zero		1


	//----- nvinfo : EIATTR_MERCURY_ISA_VERSION
	.align		4
        /*00a4*/ 	.byte	0x03, 0x5f
        /*00a6*/ 	.short	0x0101


	//----- nvinfo : EIATTR_VRC_CTA_INIT_COUNT
	.align		4
        /*00a8*/ 	.byte	0x02, 0x4a
	.zero		1
	.zero		1


	//----- nvinfo : EIATTR_EXIT_INSTR_OFFSETS
	.align		4
        /*00ac*/ 	.byte	0x04, 0x1c
        /*00ae*/ 	.short	(.L_622 - .L_621)


	//   ....[0]....
.L_621:
        /*00b0*/ 	.word	0x000000e0


	//   ....[1]....
        /*00b4*/ 	.word	0x00001110


	//----- nvinfo : EIATTR_CBANK_PARAM_SIZE
	.align		4
.L_622:
        /*00b8*/ 	.byte	0x03, 0x19
        /*00ba*/ 	.short	0x0040


	//----- nvinfo : EIATTR_PARAM_CBANK
	.align		4
        /*00bc*/ 	.byte	0x04, 0x0a
        /*00be*/ 	.short	(.L_624 - .L_623)
	.align		4
.L_623:
        /*00c0*/ 	.word	index@(.nv.constant0._Z30cu_mtxmq_integral_202optCwritePKdiS0_iPdiidd)
        /*00c4*/ 	.short	0x0380
        /*00c6*/ 	.short	0x0040


	//----- nvinfo : EIATTR_SW_WAR
	.align		4
.L_624:
        /*00c8*/ 	.byte	0x04, 0x36
        /*00ca*/ 	.short	(.L_626 - .L_625)
.L_625:
        /*00cc*/ 	.word	0x00000008
.L_626:


//--------------------- .nv.info._Z31cu_mtxmq_integral_202onenowritePKdiS0_iPdiidd --------------------------
	.section	.nv.info._Z31cu_mtxmq_integral_202onenowritePKdiS0_iPdiidd,"",@"SHT_CUDA_INFO"
	.sectionflags	@""
	.align	4


	//----- nvinfo : EIATTR_CUDA_API_VERSION
	.align		4
        /*0000*/ 	.byte	0x04, 0x37
        /*0002*/ 	.short	(.L_628 - .L_627)
.L_627:
        /*0004*/ 	.word	0x00000082


	//----- nvinfo : EIATTR_KPARAM_INFO
	.align		4
.L_628:
        /*0008*/ 	.byte	0x04, 0x17
        /*000a*/ 	.short	(.L_630 - .L_629)
.L_629:
        /*000c*/ 	.word	0x00000000
        /*0010*/ 	.short	0x0008
        /*0012*/ 	.short	0x0038
        /*0014*/ 	.byte	0x00, 0xf0, 0x21, 0x00


	//----- nvinfo : EIATTR_KPARAM_INFO
	.align		4
.L_630:
        /*0018*/ 	.byte	0x04, 0x17
        /*001a*/ 	.short	(.L_632 - .L_631)
.L_631:
        /*001c*/ 	.word	0x00000000
        /*0020*/ 	.short	0x0007
        /*0022*/ 	.short	0x0030
        /*0024*/ 	.byte	0x00, 0xf0, 0x21, 0x00


	//----- nvinfo : EIATTR_KPARAM_INFO
	.align		4
.L_632:
        /*0028*/ 	.byte	0x04, 0x17
        /*002a*/ 	.short	(.L_634 - .L_633)
.L_633:
        /*002c*/ 	.word	0x00000000
        /*0030*/ 	.short	0x0006
        /*0032*/ 	.short	0x002c
        /*0034*/ 	.byte	0x00, 0xf0, 0x11, 0x00


	//----- nvinfo : EIATTR_KPARAM_INFO
	.align		4
.L_634:
        /*0038*/ 	.byte	0x04, 0x17
        /*003a*/ 	.short	(.L_636 - .L_635)
.L_635:
        /*003c*/ 	.word	0x00000000
        /*0040*/ 	.short	0x0005
        /*0042*/ 	.short	0x0028
        /*0044*/ 	.byte	0x00, 0xf0, 0x11, 0x00


	//----- nvinfo : EIATTR_KPARAM_INFO
	.align		4
.L_636:
        /*0048*/ 	.byte	0x04, 0x17
        /*004a*/ 	.short	(.L_638 - .L_637)
.L_637:
        /*004c*/ 	.word	0x00000000
        /*0050*/ 	.short	0x0004
        /*0052*/ 	.short	0x0020
        /*0054*/ 	.byte	0x00, 0xf5, 0x21, 0x00


	//----- nvinfo : EIATTR_KPARAM_INFO
	.align		4
.L_638:
        /*0058*/ 	.byte	0x04, 0x17
        /*005a*/ 	.short	(.L_640 - .L_639)
.L_639:
        /*005c*/ 	.word	0x00000000
        /*0060*/ 	.short	0x0003
        /*0062*/ 	.short	0x0018
        /*0064*/ 	.byte	0x00, 0xf0, 0x11, 0x00


	//----- nvinfo : EIATTR_KPARAM_INFO
	.align		4
.L_640:
        /*0068*/ 	.byte	0x04, 0x17
        /*006a*/ 	.short	(.L_642 - .L_641)
.L_641:
        /*006c*/ 	.word	0x00000000
        /*0070*/ 	.short	0x0002
        /*0072*/ 	.short	0x0010
        /*0074*/ 	.byte	0x00, 0xf5, 0x21, 0x00


	//----- nvinfo : EIATTR_KPARAM_INFO
	.align		4
.L_642:
        /*0078*/ 	.byte	0x04, 0x17
        /*007a*/ 	.short	(.L_644 - .L_643)
.L_643:
        /*007c*/ 	.word	0x00000000
        /*0080*/ 	.short	0x0001
        /*0082*/ 	.short	0x0008
        /*0084*/ 	.byte	0x00, 0xf0, 0x11, 0x00


	//----- nvinfo : EIATTR_KPARAM_INFO
	.align		4
.L_644:
        /*0088*/ 	.byte	0x04, 0x17
        /*008a*/ 	.short	(.L_646 - .L_645)
.L_645:
        /*008c*/ 	.word	0x00000000
        /*0090*/ 	.short	0x0000
        /*0092*/ 	.short	0x0000
        /*0094*/ 	.byte	0x00, 0xf5, 0x21, 0x00


	//----- nvinfo : EIATTR_SPARSE_MMA_MASK
	.align		4
.L_646:
        /*0098*/ 	.byte	0x03, 0x50
        /*009a*/ 	.short	0x0000


	//----- nvinfo : EIATTR_MAXREG_COUNT
	.align		4
        /*009c*/ 	.byte	0x03, 0x1b
        /*009e*/ 	.short	0x00ff


	//----- nvinfo : EIATTR_NUM_BARRIERS
	.align		4
        /*00a0*/ 	.byte	0x02, 0x4c
        /*00a2*/ 	.byte	0x01
	.zero		1


	//----- nvinfo : EIATTR_MERCURY_ISA_VERSION
	.align		4
        /*00a4*/ 	.byte	0x03, 0x5f
        /*00a6*/ 	.short	0x0101


	//----- nvinfo : EIATTR_VRC_CTA_INIT_COUNT
	.align		4
        /*00a8*/ 	.byte	0x02, 0x4a
	.zero		1
	.zero		1


	//----- nvinfo : EIATTR_EXIT_INSTR_OFFSETS
	.align		4
        /*00ac*/ 	.byte	0x04, 0x1c
        /*00ae*/ 	.short	(.L_648 - .L_647)


	//   ....[0]....
.L_647:
        /*00b0*/ 	.word	0x00000c60


	//----- nvinfo : EIATTR_CBANK_PARAM_SIZE
	.align		4
.L_648:
        /*00b4*/ 	.byte	0x03, 0x19
        /*00b6*/ 	.short	0x0040


	//----- nvinfo : EIATTR_PARAM_CBANK
	.align		4
        /*00b8*/ 	.byte	0x04, 0x0a
        /*00ba*/ 	.short	(.L_650 - .L_649)
	.align		4
.L_649:
        /*00bc*/ 	.word	index@(.nv.constant0._Z31cu_mtxmq_integral_202onenowritePKdiS0_iPdiidd)
        /*00c0*/ 	.short	0x0380
        /*00c2*/ 	.short	0x0040


	//----- nvinfo : EIATTR_SW_WAR
	.align		4
.L_650:
        /*00c4*/ 	.byte	0x04, 0x36
        /*00c6*/ 	.short	(.L_652 - .L_651)
.L_651:
        /*00c8*/ 	.word	0x00000008
.L_652:


//--------------------- .nv.info._Z29cu_mtxmq_integral_202onewritePKdiS0_iPdiidd --------------------------
	.section	.nv.info._Z29cu_mtxmq_integral_202onewritePKdiS0_iPdiidd,"",@"SHT_CUDA_INFO"
	.sectionflags	@""
	.align	4


	//----- nvinfo : EIATTR_CUDA_API_VERSION
	.align		4
        /*0000*/ 	.byte	0x04, 0x37
        /*0002*/ 	.short	(.L_654 - .L_653)
.L_653:
        /*0004*/ 	.word	0x00000082


	//----- nvinfo : EIATTR_KPARAM_INFO
	.align		4
.L_654:
        /*0008*/ 	.byte	0x04, 0x17
        /*000a*/ 	.short	(.L_656 - .L_655)
.L_655:
        /*000c*/ 	.word	0x00000000
        /*0010*/ 	.short	0x0008
        /*0012*/ 	.short	0x0038
        /*0014*/ 	.byte	0x00, 0xf0, 0x21, 0x00


	//----- nvinfo : EIATTR_KPARAM_INFO
	.align		4
.L_656:
        /*0018*/ 	.byte	0x04, 0x17
        /*001a*/ 	.short	(.L_658 - .L_657)
.L_657:
        /*001c*/ 	.word	0x00000000
        /*0020*/ 	.short	0x0007
        /*0022*/ 	.short	0x0030
        /*0024*/ 	.byte	0x00, 0xf0, 0x21, 0x00


	//----- nvinfo : EIATTR_KPARAM_INFO
	.align		4
.L_658:
        /*0028*/ 	.byte	0x04, 0x17
        /*002a*/ 	.short	(.L_660 - .L_659)
.L_659:
        /*002c*/ 	.word	0x00000000
        /*0030*/ 	.short	0x0006
        /*0032*/ 	.short	0x002c
        /*0034*/ 	.byte	0x00, 0xf0, 0x11, 0x00


	//----- nvinfo : EIATTR_KPARAM_INFO
	.align		4
.L_660:
        /*0038*/ 	.byte	0x04, 0x17
        /*003a*/ 	.short	(.L_662 - .L_661)
.L_661:
        /*003c*/ 	.word	0x00000000
        /*0040*/ 	.short	0x0005
        /*0042*/ 	.short	0x0028
        /*0044*/ 	.byte	0x00, 0xf0, 0x11, 0x00


	//----- nvinfo : EIATTR_KPARAM_INFO
	.align		4
.L_662:
        /*0048*/ 	.byte	0x04, 0x17
        /*004a*/ 	.short	(.L_664 - .L_663)
.L_663:
        /*004c*/ 	.word	0x00000000
        /*0050*/ 	.short	0x0004
        /*0052*/ 	.short	0x0020
        /*0054*/ 	.byte	0x00, 0xf5, 0x21, 0x00


	//----- nvinfo : EIATTR_KPARAM_INFO
	.align		4
.L_664:
        /*0058*/ 	.byte	0x04, 0x17
        /*005a*/ 	.short	(.L_666 - .L_665)
.L_665:
        /*005c*/ 	.word	0x00000000
        /*0060*/ 	.short	0x0003
        /*0062*/ 	.short	0x0018
        /*0064*/ 	.byte	0x00, 0xf0, 0x11, 0x00


	//----- nvinfo : EIATTR_KPARAM_INFO
	.align		4
.L_666:
        /*0068*/ 	.byte	0x04, 0x17
        /*006a*/ 	.short	(.L_668 - .L_667)
.L_667:
        /*006c*/ 	.word	0x00000000
        /*0070*/ 	.short	0x0002
        /*0072*/ 	.short	0x0010
        /*0074*/ 	.byte	0x00, 0xf5, 0x21, 0x00


	//----- nvinfo : EIATTR_KPARAM_INFO
	.align		4
.L_668:
        /*0078*/ 	.byte	0x04, 0x17
        /*007a*/ 	.short	(.L_670 - .L_669)
.L_669:
        /*007c*/ 	.word	0x00000000
        /*0080*/ 	.short	0x0001
        /*0082*/ 	.short	0x0008
        /*0084*/ 	.byte	0x00, 0xf0, 0x11, 0x00


	//----- nvinfo : EIATTR_KPARAM_INFO
	.align		4
.L_670:
        /*0088*/ 	.byte	0x04, 0x17
        /*008a*/ 	.short	(.L_672 - .L_671)
.L_671:
        /*008c*/ 	.word	0x00000000
        /*0090*/ 	.short	0x0000
        /*0092*/ 	.short	0x0000
        /*0094*/ 	.byte	0x00, 0xf5, 0x21, 0x00


	//----- nvinfo : EIATTR_SPARSE_MMA_MASK
	.align		4
.L_672:
        /*0098*/ 	.byte	0x03, 0x50
        /*009a*/ 	.short	0x0000


	//----- nvinfo : EIATTR_MAXREG_COUNT
	.align		4
        /*009c*/ 	.byte	0x03, 0x1b
        /*009e*/ 	.short	0x00ff


	//----- nvinfo : EIATTR_NUM_BARRIERS
	.align		4
        /*00a0*/ 	.byte	0x02, 0x4c
        /*00a2*/ 	.byte	0x01
	.zero		1


	//----- nvinfo : EIATTR_MERCURY_ISA_VERSION
	.align		4
        /*00a4*/ 	.byte	0x03, 0x5f
        /*00a6*/ 	.short	0x0101


	//----- nvinfo : EIATTR_VRC_CTA_INIT_COUNT
	.align		4
        /*00a8*/ 	.byte	0x02, 0x4a
	.zero		1
	.zero		1


	//----- nvinfo : EIATTR_EXIT_INSTR_OFFSETS
	.align		4
        /*00ac*/ 	.byte	0x04, 0x1c
        /*00ae*/ 	.short	(.L_674 - .L_673)


	//   ....[0]....
.L_673:
        /*00b0*/ 	.word	0x00000170


	//   ....[1]....
        /*00b4*/ 	.word	0x00001ee0


	//   ....[2]....
        /*00b8*/ 	.word	0x000024e0


	//----- nvinfo : EIATTR_CBANK_PARAM_SIZE
	.align		4
.L_674:
        /*00bc*/ 	.byte	0x03, 0x19
        /*00be*/ 	.short	0x0040


	//----- nvinfo : EIATTR_PARAM_CBANK
	.align		4
        /*00c0*/ 	.byte	0x04, 0x0a
        /*00c2*/ 	.short	(.L_676 - .L_675)
	.align		4
.L_675:
        /*00c4*/ 	.word	index@(.nv.constant0._Z29cu_mtxmq_integral_202onewritePKdiS0_iPdiidd)
        /*00c8*/ 	.short	0x0380
        /*00ca*/ 	.short	0x0040


	//----- nvinfo : EIATTR_SW_WAR
	.align		4
.L_676:
        /*00cc*/ 	.byte	0x04, 0x36
        /*00ce*/ 	.short	(.L_678 - .L_677)
.L_677:
        /*00d0*/ 	.word	0x00000008
.L_678:


//--------------------- .nv.info._Z35cu_mtxmq_integral_202hundrednowritePKdiS0_iPdiidd --------------------------
	.section	.nv.info._Z35cu_mtxmq_integral_202hundrednowritePKdiS0_iPdiidd,"",@"SHT_CUDA_INFO"
	.sectionflags	@""
	.align	4


	//----- nvinfo : EIATTR_CUDA_API_VERSION
	.align		4
        /*0000*/ 	.byte	0x04, 0x37
        /*0002*/ 	.short	(.L_680 - .L_679)
.L_679:
        /*0004*/ 	.word	0x00000082


	//----- nvinfo : EIATTR_KPARAM_INFO
	.align		4
.L_680:
        /*0008*/ 	.byte	0x04, 0x17
        /*000a*/ 	.short	(.L_682 - .L_681)
.L_681:
        /*000c*/ 	.word	0x00000000
        /*0010*/ 	.short	0x0008
        /*0012*/ 	.short	0x0038
        /*0014*/ 	.byte	0x00, 0xf0, 0x21, 0x00


	//----- nvinfo : EIATTR_KPARAM_INFO
	.align		4
.L_682:
        /*0018*/ 	.byte	0x04, 0x17
        /*001a*/ 	.short	(.L_684 - .L_683)
.L_683:
        /*001c*/ 	.word	0x00000000
        /*0020*/ 	.short	0x0007
        /*0022*/ 	.short	0x0030
        /*0024*/ 	.byte	0x00, 0xf0, 0x21, 0x00


	//----- nvinfo : EIATTR_KPARAM_INFO
	.align		4
.L_684:
        /*0028*/ 	.byte	0x04, 0x17
        /*002a*/ 	.short	(.L_686 - .L_685)
.L_685:
        /*002c*/ 	.word	0x00000000
        /*0030*/ 	.short	0x0006
        /*0032*/ 	.short	0x002c
        /*0034*/ 	.byte	0x00, 0xf0, 0x11, 0x00


	//----- nvinfo : EIATTR_KPARAM_INFO
	.align		4
.L_686:
        /*0038*/ 	.byte	0x04, 0x17
        /*003a*/ 	.short	(.L_688 - .L_687)
.L_687:
        /*003c*/ 	.word	0x00000000
        /*0040*/ 	.short	0x0005
        /*0042*/ 	.short	0x0028
        /*0044*/ 	.byte	0x00, 0xf0, 0x11, 0x00


	//----- nvinfo : EIATTR_KPARAM_INFO
	.align		4
.L_688:
        /*0048*/ 	.byte	0x04, 0x17
        /*004a*/ 	.short	(.L_690 - .L_689)
.L_689:
        /*004c*/ 	.word	0x00000000
        /*0050*/ 	.short	0x0004
        /*0052*/ 	.short	0x0020
        /*0054*/ 	.byte	0x00, 0xf5, 0x21, 0x00


	//----- nvinfo : EIATTR_KPARAM_INFO
	.align		4
.L_690:
        /*0058*/ 	.byte	0x04, 0x17
        /*005a*/ 	.short	(.L_692 - .L_691)
.L_691:
        /*005c*/ 	.word	0x00000000
        /*0060*/ 	.short	0x0003
        /*0062*/ 	.short	0x0018
        /*0064*/ 	.byte	0x00, 0xf0, 0x11, 0x00


	//----- nvinfo : EIATTR_KPARAM_INFO
	.align		4
.L_692:
        /*0068*/ 	.byte	0x04, 0x17
        /*006a*/ 	.short	(.L_694 - .L_693)
.L_693:
        /*006c*/ 	.word	0x00000000
        /*0070*/ 	.short	0x0002
        /*0072*/ 	.short	0x0010
        /*0074*/ 	.byte	0x00, 0xf5, 0x21, 0x00


	//----- nvinfo : EIATTR_KPARAM_INFO
	.align		4
.L_694:
        /*0078*/ 	.byte	0x04, 0x17
        /*007a*/ 	.short	(.L_696 - .L_695)
.L_695:
        /*007c*/ 	.word	0x00000000
        /*0080*/ 	.short	0x0001
        /*0082*/ 	.short	0x0008
        /*0084*/ 	.byte	0x00, 0xf0, 0x11, 0x00


	//----- nvinfo : EIATTR_KPARAM_INFO
	.align		4
.L_696:
        /*0088*/ 	.byte	0x04, 0x17
        /*008a*/ 	.short	(.L_698 - .L_697)
.L_697:
        /*008c*/ 	.word	0x00000000
        /*0090*/ 	.short	0x0000
        /*0092*/ 	.short	0x0000
        /*0094*/ 	.byte	0x00, 0xf5, 0x21, 0x00


	//----- nvinfo : EIATTR_SPARSE_MMA_MASK
	.align		4
.L_698:
        /*0098*/ 	.byte	0x03, 0x50
        /*009a*/ 	.short	0x0000


	//----- nvinfo : EIATTR_MAXREG_COUNT
	.align		4
        /*009c*/ 	.byte	0x03, 0x1b
        /*009e*/ 	.short	0x00ff


	//----- nvinfo : EIATTR_NUM_BARRIERS
	.align		4
        /*00a0*/ 	.byte	0x02, 0x4c
        /*00a2*/ 	.byte	0x01
	.zero		1


	//----- nvinfo : EIATTR_MERCURY_ISA_VERSION
	.align		4
        /*00a4*/ 	.byte	0x03, 0x5f
        /*00a6*/ 	.short	0x0101


	//----- nvinfo : EIATTR_VRC_CTA_INIT_COUNT
	.align		4
        /*00a8*/ 	.byte	0x02, 0x4a
	.zero		1
	.zero		1


	//----- nvinfo : EIATTR_EXIT_INSTR_OFFSETS
	.align		4
        /*00ac*/ 	.byte	0x04, 0x1c
        /*00ae*/ 	.short	(.L_700 - .L_699)


	//   ....[0]....
.L_699:
        /*00b0*/ 	.word	0x00000290


	//----- nvinfo : EIATTR_CBANK_PARAM_SIZE
	.align		4
.L_700:
        /*00b4*/ 	.byte	0x03, 0x19
        /*00b6*/ 	.short	0x0040


	//----- nvinfo : EIATTR_PARAM_CBANK
	.align		4
        /*00b8*/ 	.byte	0x04, 0x0a
        /*00ba*/ 	.short	(.L_702 - .L_701)
	.align		4
.L_701:
        /*00bc*/ 	.word	index@(.nv.constant0._Z35cu_mtxmq_integral_202hundrednowritePKdiS0_iPdiidd)
        /*00c0*/ 	.short	0x0380
        /*00c2*/ 	.short	0x0040


	//----- nvinfo : EIATTR_SW_WAR
	.align		4
.L_702:
        /*00c4*/ 	.byte	0x04, 0x36
        /*00c6*/ 	.short	(.L_704 - .L_703)
.L_703:
        /*00c8*/ 	.word	0x00000008
.L_704:


//--------------------- .nv.info._Z33cu_mtxmq_integral_202hundredtimesPKdiS0_iPdiidd --------------------------
	.section	.nv.info._Z33cu_mtxmq_integral_202hundredtimesPKdiS0_iPdiidd,"",@"SHT_CUDA_INFO"
	.sectionflags	@""
	.align	4


	//----- nvinfo : EIATTR_CUDA_API_VERSION
	.align		4
        /*0000*/ 	.byte	0x04, 0x37
        /*0002*/ 	.short	(.L_706 - .L_705)
.L_705:
        /*0004*/ 	.word	0x00000082


	//----- nvinfo : EIATTR_KPARAM_INFO
	.align		4
.L_706:
        /*0008*/ 	.byte	0x04, 0x17
        /*000a*/ 	.short	(.L_708 - .L_707)
.L_707:
        /*000c*/ 	.word	0x00000000
        /*0010*/ 	.short	0x0008
        /*0012*/ 	.short	0x0038
        /*0014*/ 	.byte	0x00, 0xf0, 0x21, 0x00


	//----- nvinfo : EIATTR_KPARAM_INFO
	.align		4
.L_708:
        /*0018*/ 	.byte	0x04, 0x17
        /*001a*/ 	.short	(.L_710 - .L_709)
.L_709:
        /*001c*/ 	.word	0x00000000
        /*0020*/ 	.short	0x0007
        /*0022*/ 	.short	0x0030
        /*0024*/ 	.byte	0x00, 0xf0, 0x21, 0x00


	//----- nvinfo : EIATTR_KPARAM_INFO
	.align		4
.L_710:
        /*0028*/ 	.byte	0x04, 0x17
        /*002a*/ 	.short	(.L_712 - .L_711)
.L_711:
        /*002c*/ 	.word	0x00000000
        /*0030*/ 	.short	0x0006
        /*0032*/ 	.short	0x002c
        /*0034*/ 	.byte	0x00, 0xf0, 0x11, 0x00


	//----- nvinfo : EIATTR_KPARAM_INFO
	.align		4
.L_712:
        /*0038*/ 	.byte	0x04, 0x17
        /*003a*/ 	.short	(.L_714 - .L_713)
.L_713:
        /*003c*/ 	.word	0x00000000
        /*0040*/ 	.short	0x0005
        /*0042*/ 	.short	0x0028
        /*0044*/ 	.byte	0x00, 0xf0, 0x11, 0x00


	//----- nvinfo : EIATTR_KPARAM_INFO
	.align		4
.L_714:
        /*0048*/ 	.byte	0x04, 0x17
        /*004a*/ 	.short	(.L_716 - .L_715)
.L_715:
        /*004c*/ 	.word	0x00000000
        /*0050*/ 	.short	0x0004
        /*0052*/ 	.short	0x0020
        /*0054*/ 	.byte	0x00, 0xf5, 0x21, 0x00


	//----- nvinfo : EIATTR_KPARAM_INFO
	.align		4
.L_716:
        /*0058*/ 	.byte	0x04, 0x17
        /*005a*/ 	.short	(.L_718 - .L_717)
.L_717:
        /*005c*/ 	.word	0x00000000
        /*0060*/ 	.short	0x0003
        /*0062*/ 	.short	0x0018
        /*0064*/ 	.byte	0x00, 0xf0, 0x11, 0x00


	//----- nvinfo : EIATTR_KPARAM_INFO
	.align		4
.L_718:
        /*0068*/ 	.byte	0x04, 0x17
        /*006a*/ 	.short	(.L_720 - .L_719)
.L_719:
        /*006c*/ 	.word	0x00000000
        /*0070*/ 	.short	0x0002
        /*0072*/ 	.short	0x0010
        /*0074*/ 	.byte	0x00, 0xf5, 0x21, 0x00


	//----- nvinfo : EIATTR_KPARAM_INFO
	.align		4
.L_720:
        /*0078*/ 	.byte	0x04, 0x17
        /*007a*/ 	.short	(.L_722 - .L_721)
.L_721:
        /*007c*/ 	.word	0x00000000
        /*0080*/ 	.short	0x0001
        /*0082*/ 	.short	0x0008
        /*0084*/ 	.byte	0x00, 0xf0, 0x11, 0x00


	//----- nvinfo : EIATTR_KPARAM_INFO
	.align		4
.L_722:
        /*0088*/ 	.byte	0x04, 0x17
        /*008a*/ 	.short	(.L_724 - .L_723)
.L_723:
        /*008c*/ 	.word	0x00000000
        /*0090*/ 	.short	0x0000
        /*0092*/ 	.short	0x0000
        /*0094*/ 	.byte	0x00, 0xf5, 0x21, 0x00


	//----- nvinfo : EIATTR_SPARSE_MMA_MASK
	.align		4
.L_724:
        /*0098*/ 	.byte	0x03, 0x50
        /*009a*/ 	.short	0x0000


	//----- nvinfo : EIATTR_MAXREG_COUNT
	.align		4
        /*009c*/ 	.byte	0x03, 0x1b
        /*009e*/ 	.short	0x00ff


	//----- nvinfo : EIATTR_NUM_BARRIERS
	.align		4
        /*00a0*/ 	.byte	0x02, 0x4c
        /*00a2*/ 	.byte	0x01
	.zero		1


	//----- nvinfo : EIATTR_MERCURY_ISA_VERSION
	.align		4
        /*00a4*/ 	.byte	0x03, 0x5f
        /*00a6*/ 	.short	0x0101


	//----- nvinfo : EIATTR_VRC_CTA_INIT_COUNT
	.align		4
        /*00a8*/ 	.byte	0x02, 0x4a
	.zero		1
	.zero		1


	//----- nvinfo : EIATTR_EXIT_INSTR_OFFSETS
	.align		4
        /*00ac*/ 	.byte	0x04, 0x1c
        /*00ae*/ 	.short	(.L_726 - .L_725)


	//   ....[0]....
.L_725:
        /*00b0*/ 	.word	0x00002b50


	//----- nvinfo : EIATTR_CRS_STACK_SIZE
	.align		4
.L_726:
        /*00b4*/ 	.byte	0x04, 0x1e
        /*00b6*/ 	.short	(.L_728 - .L_727)
.L_727:
        /*00b8*/ 	.word	0x00000000


	//----- nvinfo : EIATTR_CBANK_PARAM_SIZE
	.align		4
.L_728:
        /*00bc*/ 	.byte	0x03, 0x19
        /*00be*/ 	.short	0x0040


	//----- nvinfo : EIATTR_PARAM_CBANK
	.align		4
        /*00c0*/ 	.byte	0x04, 0x0a
        /*00c2*/ 	.short	(.L_730 - .L_729)
	.align		4
.L_729:
        /*00c4*/ 	.word	index@(.nv.constant0._Z33cu_mtxmq_integral_202hundredtimesPKdiS0_iPdiidd)
        /*00c8*/ 	.short	0x0380
        /*00ca*/ 	.short	0x0040


	//----- nvinfo : EIATTR_SW_WAR
	.align		4
.L_730:
        /*00cc*/ 	.byte	0x04, 0x36
        /*00ce*/ 	.short	(.L_732 - .L_731)
.L_731:
        /*00d0*/ 	.word	0x00000008
.L_732:


//--------------------- .nv.info._Z21cu_mtxmq_integral_202PKdiS0_iPdiidd --------------------------
	.section	.nv.info._Z21cu_mtxmq_integral_202PKdiS0_iPdiidd,"",@"SHT_CUDA_INFO"
	.sectionflags	@""
	.align	4


	//----- nvinfo : EIATTR_CUDA_API_VERSION
	.align		4
        /*0000*/ 	.byte	0x04, 0x37
        /*0002*/ 	.short	(.L_734 - .L_733)
.L_733:
        /*0004*/ 	.word	0x00000082


	//----- nvinfo : EIATTR_KPARAM_INFO
	.align		4
.L_734:
        /*0008*/ 	.byte	0x04, 0x17
        /*000a*/ 	.short	(.L_736 - .L_735)
.L_735:
        /*000c*/ 	.word	0x00000000
        /*0010*/ 	.short	0x0008
        /*0012*/ 	.short	0x0038
        /*0014*/ 	.byte	0x00, 0xf0, 0x21, 0x00


	//----- nvinfo : EIATTR_KPARAM_INFO
	.align		4
.L_736:
        /*0018*/ 	.byte	0x04, 0x17
        /*001a*/ 	.short	(.L_738 - .L_737)
.L_737:
        /*001c*/ 	.word	0x00000000
        /*0020*/ 	.short	0x0007
        /*0022*/ 	.short	0x0030
        /*0024*/ 	.byte	0x00, 0xf0, 0x21, 0x00


	//----- nvinfo : EIATTR_KPARAM_INFO
	.align		4
.L_738:
        /*0028*/ 	.byte	0x04, 0x17
        /*002a*/ 	.short	(.L_740 - .L_739)
.L_739:
        /*002c*/ 	.word	0x00000000
        /*0030*/ 	.short	0x0006
        /*0032*/ 	.short	0x002c
        /*0034*/ 	.byte	0x00, 0xf0, 0x11, 0x00


	//----- nvinfo : EIATTR_KPARAM_INFO
	.align		4
.L_740:
        /*0038*/ 	.byte	0x04, 0x17
        /*003a*/ 	.short	(.L_742 - .L_741)
.L_741:
        /*003c*/ 	.word	0x00000000
        /*0040*/ 	.short	0x0005
        /*0042*/ 	.short	0x0028
        /*0044*/ 	.byte	0x00, 0xf0, 0x11, 0x00


	//----- nvinfo : EIATTR_KPARAM_INFO
	.align		4
.L_742:
        /*0048*/ 	.byte	0x04, 0x17
        /*004a*/ 	.short	(.L_744 - .L_743)
.L_743:
        /*004c*/ 	.word	0x00000000
        /*0050*/ 	.short	0x0004
        /*0052*/ 	.short	0x0020
        /*0054*/ 	.byte	0x00, 0xf5, 0x21, 0x00


	//----- nvinfo : EIATTR_KPARAM_INFO
	.align		4
.L_744:
        /*0058*/ 	.byte	0x04, 0x17
        /*005a*/ 	.short	(.L_746 - .L_745)
.L_745:
        /*005c*/ 	.word	0x00000000
        /*0060*/ 	.short	0x0003
        /*0062*/ 	.short	0x0018
        /*0064*/ 	.byte	0x00, 0xf0, 0x11, 0x00


	//----- nvinfo : EIATTR_KPARAM_INFO
	.align		4
.L_746:
        /*0068*/ 	.byte	0x04, 0x17
        /*006a*/ 	.short	(.L_748 - .L_747)
.L_747:
        /*006c*/ 	.word	0x00000000
        /*0070*/ 	.short	0x0002
        /*0072*/ 	.short	0x0010
        /*0074*/ 	.byte	0x00, 0xf5, 0x21, 0x00


	//----- nvinfo : EIATTR_KPARAM_INFO
	.align		4
.L_748:
        /*0078*/ 	.byte	0x04, 0x17
        /*007a*/ 	.short	(.L_750 - .L_749)
.L_749:
        /*007c*/ 	.word	0x00000000
        /*0080*/ 	.short	0x0001
        /*0082*/ 	.short	0x0008
        /*0084*/ 	.byte	0x00, 0xf0, 0x11, 0x00


	//----- nvinfo : EIATTR_KPARAM_INFO
	.align		4
.L_750:
        /*0088*/ 	.byte	0x04, 0x17
        /*008a*/ 	.short	(.L_752 - .L_751)
.L_751:
        /*008c*/ 	.word	0x00000000
        /*0090*/ 	.short	0x0000
        /*0092*/ 	.short	0x0000
        /*0094*/ 	.byte	0x00, 0xf5, 0x21, 0x00


	//----- nvinfo : EIATTR_SPARSE_MMA_MASK
	.align		4
.L_752:
        /*0098*/ 	.byte	0x03, 0x50
        /*009a*/ 	.short	0x0000


	//----- nvinfo : EIATTR_MAXREG_COUNT
	.align		4
        /*009c*/ 	.byte	0x03, 0x1b
        /*009e*/ 	.short	0x00ff


	//----- nvinfo : EIATTR_NUM_BARRIERS
	.align		4
        /*00a0*/ 	.byte	0x02, 0x4c
        /*00a2*/ 	.byte	0x01
	.zero		1


	//----- nvinfo : EIATTR_MERCURY_ISA_VERSION
	.align		4
        /*00a4*/ 	.byte	0x03, 0x5f
        /*00a6*/ 	.short	0x0101


	//----- nvinfo : EIATTR_VRC_CTA_INIT_COUNT
	.align		4
        /*00a8*/ 	.byte	0x02, 0x4a
	.zero		1
	.zero		1


	//----- nvinfo : EIATTR_EXIT_INSTR_OFFSETS
	.align		4
        /*00ac*/ 	.byte	0x04, 0x1c
        /*00ae*/ 	.short	(.L_754 - .L_753)


	//   ....[0]....
.L_753:
        /*00b0*/ 	.word	0x000013a0


	//----- nvinfo : EIATTR_CRS_STACK_SIZE
	.align		4
.L_754:
        /*00b4*/ 	.byte	0x04, 0x1e
        /*00b6*/ 	.short	(.L_756 - .L_755)
.L_755:
        /*00b8*/ 	.word	0x00000000


	//----- nvinfo : EIATTR_CBANK_PARAM_SIZE
	.align		4
.L_756:
        /*00bc*/ 	.byte	0x03, 0x19
        /*00be*/ 	.short	0x0040


	//----- nvinfo : EIATTR_PARAM_CBANK
	.align		4
        /*00c0*/ 	.byte	0x04, 0x0a
        /*00c2*/ 	.short	(.L_758 - .L_757)
	.align		4
.L_757:
        /*00c4*/ 	.word	index@(.nv.constant0._Z21cu_mtxmq_integral_202PKdiS0_iPdiidd)
        /*00c8*/ 	.short	0x0380
        /*00ca*/ 	.short	0x0040


	//----- nvinfo : EIATTR_SW_WAR
	.align		4
.L_758:
        /*00cc*/ 	.byte	0x04, 0x36
        /*00ce*/ 	.short	(.L_760 - .L_759)
.L_759:
        /*00d0*/ 	.word	0x00000008
.L_760:


//--------------------- .nv.info._Z32cu_mtxmq_integral_20hundredtimesPKdiS0_iPdiidd --------------------------
	.section	.nv.info._Z32cu_mtxmq_integral_20hundredtimesPKdiS0_iPdiidd,"",@"SHT_CUDA_INFO"
	.sectionflags	@""
	.align	4


	//----- nvinfo : EIATTR_CUDA_API_VERSION
	.align		4
        /*0000*/ 	.byte	0x04, 0x37
        /*0002*/ 	.short	(.L_762 - .L_761)
.L_761:
        /*0004*/ 	.word	0x00000082


	//----- nvinfo : EIATTR_KPARAM_INFO
	.align		4
.L_762:
        /*0008*/ 	.byte	0x04, 0x17
        /*000a*/ 	.short	(.L_764 - .L_763)
.L_763:
        /*000c*/ 	.word	0x00000000
        /*0010*/ 	.short	0x0008
        /*0012*/ 	.short	0x0038
        /*0014*/ 	.byte	0x00, 0xf0, 0x21, 0x00


	//----- nvinfo : EIATTR_KPARAM_INFO
	.align		4
.L_764:
        /*0018*/ 	.byte	0x04, 0x17
        /*001a*/ 	.short	(.L_766 - .L_765)
.L_765:
        /*001c*/ 	.word	0x00000000
        /*0020*/ 	.short	0x0007
        /*0022*/ 	.short	0x0030
        /*0024*/ 	.byte	0x00, 0xf0, 0x21, 0x00


	//----- nvinfo : EIATTR_KPARAM_INFO
	.align		4
.L_766:
        /*0028*/ 	.byte	0x04, 0x17
        /*002a*/ 	.short	(.L_768 - .L_767)
.L_767:
        /*002c*/ 	.word	0x00000000
        /*0030*/ 	.short	0x0006
        /*0032*/ 	.short	0x002c
        /*0034*/ 	.byte	0x00, 0xf0, 0x11, 0x00


	//----- nvinfo : EIATTR_KPARAM_INFO
	.align		4
.L_768:
        /*0038*/ 	.byte	0x04, 0x17
        /*003a*/ 	.short	(.L_770 - .L_769)
.L_769:
        /*003c*/ 	.word	0x00000000
        /*0040*/ 	.short	0x0005
        /*0042*/ 	.short	0x0028
        /*0044*/ 	.byte	0x00, 0xf0, 0x11, 0x00


	//----- nvinfo : EIATTR_KPARAM_INFO
	.align		4
.L_770:
        /*0048*/ 	.byte	0x04, 0x17
        /*004a*/ 	.short	(.L_772 - .L_771)
.L_771:
        /*004c*/ 	.word	0x00000000
        /*0050*/ 	.short	0x0004
        /*0052*/ 	.short	0x0020
        /*0054*/ 	.byte	0x00, 0xf5, 0x21, 0x00


	//----- nvinfo : EIATTR_KPARAM_INFO
	.align		4
.L_772:
        /*0058*/ 	.byte	0x04, 0x17
        /*005a*/ 	.short	(.L_774 - .L_773)
.L_773:
        /*005c*/ 	.word	0x00000000
        /*0060*/ 	.short	0x0003
        /*0062*/ 	.short	0x0018
        /*0064*/ 	.byte	0x00, 0xf0, 0x11, 0x00


	//----- nvinfo : EIATTR_KPARAM_INFO
	.align		4
.L_774:
        /*0068*/ 	.byte	0x04, 0x17
        /*006a*/ 	.short	(.L_776 - .L_775)
.L_775:
        /*006c*/ 	.word	0x00000000
        /*0070*/ 	.short	0x0002
        /*0072*/ 	.short	0x0010
        /*0074*/ 	.byte	0x00, 0xf5, 0x21, 0x00


	//----- nvinfo : EIATTR_KPARAM_INFO
	.align		4
.L_776:
        /*0078*/ 	.byte	0x04, 0x17
        /*007a*/ 	.short	(.L_778 - .L_777)
.L_777:
        /*007c*/ 	.word	0x00000000
        /*0080*/ 	.short	0x0001
        /*0082*/ 	.short	0x0008
        /*0084*/ 	.byte	0x00, 0xf0, 0x11, 0x00


	//----- nvinfo : EIATTR_KPARAM_INFO
	.align		4
.L_778:
        /*0088*/ 	.byte	0x04, 0x17
        /*008a*/ 	.short	(.L_780 - .L_779)
.L_779:
        /*008c*/ 	.word	0x00000000
        /*0090*/ 	.short	0x0000
        /*0092*/ 	.short	0x0000
        /*0094*/ 	.byte	0x00, 0xf5, 0x21, 0x00


	//----- nvinfo : EIATTR_SPARSE_MMA_MASK
	.align		4
.L_780:
        /*0098*/ 	.byte	0x03, 0x50
        /*009a*/ 	.short	0x0000


	//----- nvinfo : EIATTR_MAXREG_COUNT
	.align		4
        /*009c*/ 	.byte	0x03, 0x1b
        /*009e*/ 	.short	0x00ff


	//----- nvinfo : EIATTR_NUM_BARRIERS
	.align		4
        /*00a0*/ 	.byte	0x02, 0x4c
        /*00a2*/ 	.byte	0x01
	.zero		1


	//----- nvinfo : EIATTR_MERCURY_ISA_VERSION
	.align		4
        /*00a4*/ 	.byte	0x03, 0x5f
        /*00a6*/ 	.short	0x0101


	//----- nvinfo : EIATTR_VRC_CTA_INIT_COUNT
	.align		4
        /*00a8*/ 	.byte	0x02, 0x4a
	.zero		1
	.zero		1


	//----- nvinfo : EIATTR_EXIT_INSTR_OFFSETS
	.align		4
        /*00ac*/ 	.byte	0x04, 0x1c
        /*00ae*/ 	.short	(.L_782 - .L_781)


	//   ....[0]....
.L_781:
        /*00b0*/ 	.word	0x000004b0


	//   ....[1]....
        /*00b4*/ 	.word	0x00000c60


	//   ....[2]....
        /*00b8*/ 	.word	0x00000cd0


	//   ....[3]....
        /*00bc*/ 	.word	0x00008e70


	//----- nvinfo : EIATTR_CBANK_PARAM_SIZE
	.align		4
.L_782:
        /*00c0*/ 	.byte	0x03, 0x19
        /*00c2*/ 	.short	0x0040


	//----- nvinfo : EIATTR_PARAM_CBANK
	.align		4
        /*00c4*/ 	.byte	0x04, 0x0a
        /*00c6*/ 	.short	(.L_784 - .L_783)
	.align		4
.L_783:
        /*00c8*/ 	.word	index@(.nv.constant0._Z32cu_mtxmq_integral_20hundredtimesPKdiS0_iPdiidd)
        /*00cc*/ 	.short	0x0380
        /*00ce*/ 	.short	0x0040


	//----- nvinfo : EIATTR_SW_WAR
	.align		4
.L_784:
        /*00d0*/ 	.byte	0x04, 0x36
        /*00d2*/ 	.short	(.L_786 - .L_785)
.L_785:
        /*00d4*/ 	.word	0x00000008
.L_786:


//--------------------- .nv.info._Z29cu_mtxmq_integral_20ninetimesPKdiS0_iPdiidd --------------------------
	.section	.nv.info._Z29cu_mtxmq_integral_20ninetimesPKdiS0_iPdiidd,"",@"SHT_CUDA_INFO"
	.sectionflags	@""
	.align	4


	//----- nvinfo : EIATTR_CUDA_API_VERSION
	.align		4
        /*0000*/ 	.byte	0x04, 0x37
        /*0002*/ 	.short	(.L_788 - .L_787)
.L_787:
        /*0004*/ 	.word	0x00000082


	//----- nvinfo : EIATTR_KPARAM_INFO
	.align		4
.L_788:
        /*0008*/ 	.byte	0x04, 0x17
        /*000a*/ 	.short	(.L_790 - .L_789)
.L_789:
        /*000c*/ 	.word	0x00000000
        /*0010*/ 	.short	0x0008
        /*0012*/ 	.short	0x0038
        /*0014*/ 	.byte	0x00, 0xf0, 0x21, 0x00


	//----- nvinfo : EIATTR_KPARAM_INFO
	.align		4
.L_790:
        /*0018*/ 	.byte	0x04, 0x17
        /*001a*/ 	.short	(.L_792 - .L_791)
.L_791:
        /*001c*/ 	.word	0x00000000
        /*0020*/ 	.short	0x0007
        /*0022*/ 	.short	0x0030
        /*0024*/ 	.byte	0x00, 0xf0, 0x21, 0x00


	//----- nvinfo : EIATTR_KPARAM_INFO
	.align		4
.L_792:
        /*0028*/ 	.byte	0x04, 0x17
        /*002a*/ 	.short	(.L_794 - .L_793)
.L_793:
        /*002c*/ 	.word	0x00000000
        /*0030*/ 	.short	0x0006
        /*0032*/ 	.short	0x002c
        /*0034*/ 	.byte	0x00, 0xf0, 0x11, 0x00


	//----- nvinfo : EIATTR_KPARAM_INFO
	.align		4
.L_794:
        /*0038*/ 	.byte	0x04, 0x17
        /*003a*/ 	.short	(.L_796 - .L_795)
.L_795:
        /*003c*/ 	.word	0x00000000
        /*0040*/ 	.short	0x0005
        /*0042*/ 	.short	0x0028
        /*0044*/ 	.byte	0x00, 0xf0, 0x11, 0x00


	//----- nvinfo : EIATTR_KPARAM_INFO
	.align		4
.L_796:
        /*0048*/ 	.byte	0x04, 0x17
        /*004a*/ 	.short	(.L_798 - .L_797)
.L_797:
        /*004c*/ 	.word	0x00000000
        /*0050*/ 	.short	0x0004
        /*0052*/ 	.short	0x0020
        /*0054*/ 	.byte	0x00, 0xf5, 0x21, 0x00


	//----- nvinfo : EIATTR_KPARAM_INFO
	.align		4
.L_798:
        /*0058*/ 	.byte	0x04, 0x17
        /*005a*/ 	.short	(.L_800 - .L_799)
.L_799:
        /*005c*/ 	.word	0x00000000
        /*0060*/ 	.short	0x0003
        /*0062*/ 	.short	0x0018
        /*0064*/ 	.byte	0x00, 0xf0, 0x11, 0x00


	//----- nvinfo : EIATTR_KPARAM_INFO
	.align		4
.L_800:
        /*0068*/ 	.byte	0x04, 0x17
        /*006a*/ 	.short	(.L_802 - .L_801)
.L_801:
        /*006c*/ 	.word	0x00000000
        /*0070*/ 	.short	0x0002
        /*0072*/ 	.short	0x0010
        /*0074*/ 	.byte	0x00, 0xf5, 0x21, 0x00


	//----- nvinfo : EIATTR_KPARAM_INFO
	.align		4
.L_802:
        /*0078*/ 	.byte	0x04, 0x17
        /*007a*/ 	.short	(.L_804 - .L_803)
.L_803:
        /*007c*/ 	.word	0x00000000
        /*0080*/ 	.short	0x0001
        /*0082*/ 	.short	0x0008
        /*0084*/ 	.byte	0x00, 0xf0, 0x11, 0x00


	//----- nvinfo : EIATTR_KPARAM_INFO
	.align		4
.L_804:
        /*0088*/ 	.byte	0x04, 0x17
        /*008a*/ 	.short	(.L_806 - .L_805)
.L_805:
        /*008c*/ 	.word	0x00000000
        /*0090*/ 	.short	0x0000
        /*0092*/ 	.short	0x0000
        /*0094*/ 	.byte	0x00, 0xf5, 0x21, 0x00


	//----- nvinfo : EIATTR_SPARSE_MMA_MASK
	.align		4
.L_806:
        /*0098*/ 	.byte	0x03, 0x50
        /*009a*/ 	.short	0x0000


	//----- nvinfo : EIATTR_MAXREG_COUNT
	.align		4
        /*009c*/ 	.byte	0x03, 0x1b
        /*009e*/ 	.short	0x00ff


	//----- nvinfo : EIATTR_NUM_BARRIERS
	.align		4
        /*00a0*/ 	.byte	0x02, 0x4c
        /*00a2*/ 	.byte	0x01
	.zero		1


	//----- nvinfo : EIATTR_MERCURY_ISA_VERSION
	.align		4
        /*00a4*/ 	.byte	0x03, 0x5f
        /*00a6*/ 	.short	0x0101


	//----- nvinfo : EIATTR_VRC_CTA_INIT_COUNT
	.align		4
        /*00a8*/ 	.byte	0x02, 0x4a
	.zero		1
	.zero		1


	//----- nvinfo : EIATTR_EXIT_INSTR_OFFSETS
	.align		4
        /*00ac*/ 	.byte	0x04, 0x1c
        /*00ae*/ 	.short	(.L_808 - .L_807)


	//   ....[0]....
.L_807:
        /*00b0*/ 	.word	0x000010f0


	//   ....[1]....
        /*00b4*/ 	.word	0x00001fc0


	//   ....[2]....
        /*00b8*/ 	.word	0x00002070


	//   ....[3]....
        /*00bc*/ 	.word	0x00002f70


	//----- nvinfo : EIATTR_CBANK_PARAM_SIZE
	.align		4
.L_808:
        /*00c0*/ 	.byte	0x03, 0x19
        /*00c2*/ 	.short	0x0040


	//----- nvinfo : EIATTR_PARAM_CBANK
	.align		4
        /*00c4*/ 	.byte	0x04, 0x0a
        /*00c6*/ 	.short	(.L_810 - .L_809)
	.align		4
.L_809:
        /*00c8*/ 	.word	index@(.nv.constant0._Z29cu_mtxmq_integral_20ninetimesPKdiS0_iPdiidd)
        /*00cc*/ 	.short	0x0380
        /*00ce*/ 	.short	0x0040


	//----- nvinfo : EIATTR_SW_WAR
	.align		4
.L_810:
        /*00d0*/ 	.byte	0x04, 0x36
        /*00d2*/ 	.short	(.L_812 - .L_811)
.L_811:
        /*00d4*/ 	.word	0x00000008
.L_812:


//--------------------- .nv.info._Z29cu_mtxmq_integral_20fivetimesPKdiS0_iPdiidd --------------------------
	.section	.nv.info._Z29cu_mtxmq_integral_20fivetimesPKdiS0_iPdiidd,"",@"SHT_CUDA_INFO"
	.sectionflags	@""
	.align	4


	//----- nvinfo : EIATTR_CUDA_API_VERSION
	.align		4
        /*0000*/ 	.byte	0x04, 0x37
        /*0002*/ 	.short	(.L_814 - .L_813)
.L_813:
        /*0004*/ 	.word	0x00000082


	//----- nvinfo : EIATTR_KPARAM_INFO
	.align		4
.L_814:
        /*0008*/ 	.byte	0x04, 0x17
        /*000a*/ 	.short	(.L_816 - .L_815)
.L_815:
        /*000c*/ 	.word	0x00000000
        /*0010*/ 	.short	0x0008
        /*0012*/ 	.short	0x0038
        /*0014*/ 	.byte	0x00, 0xf0, 0x21, 0x00


	//----- nvinfo : EIATTR_KPARAM_INFO
	.align		4
.L_816:
        /*0018*/ 	.byte	0x04, 0x17
        /*001a*/ 	.short	(.L_818 - .L_817)
.L_817:
        /*001c*/ 	.word	0x00000000
        /*0020*/ 	.short	0x0007
        /*0022*/ 	.short	0x0030
        /*0024*/ 	.byte	0x00, 0xf0, 0x21, 0x00


	//----- nvinfo : EIATTR_KPARAM_INFO
	.align		4
.L_818:
        /*0028*/ 	.byte	0x04, 0x17
        /*002a*/ 	.short	(.L_820 - .L_819)
.L_819:
        /*002c*/ 	.word	0x00000000
        /*0030*/ 	.short	0x0006
        /*0032*/ 	.short	0x002c
        /*0034*/ 	.byte	0x00, 0xf0, 0x11, 0x00


	//----- nvinfo : EIATTR_KPARAM_INFO
	.align		4
.L_820:
        /*0038*/ 	.byte	0x04, 0x17
        /*003a*/ 	.short	(.L_822 - .L_821)
.L_821:
        /*003c*/ 	.word	0x00000000
        /*0040*/ 	.short	0x0005
        /*0042*/ 	.short	0x0028
        /*0044*/ 	.byte	0x00, 0xf0, 0x11, 0x00


	//----- nvinfo : EIATTR_KPARAM_INFO
	.align		4
.L_822:
        /*0048*/ 	.byte	0x04, 0x17
        /*004a*/ 	.short	(.L_824 - .L_823)
.L_823:
        /*004c*/ 	.word	0x00000000
        /*0050*/ 	.short	0x0004
        /*0052*/ 	.short	0x0020
        /*0054*/ 	.byte	0x00, 0xf5, 0x21, 0x00


	//----- nvinfo : EIATTR_KPARAM_INFO
	.align		4
.L_824:
        /*0058*/ 	.byte	0x04, 0x17
        /*005a*/ 	.short	(.L_826 - .L_825)
.L_825:
        /*005c*/ 	.word	0x00000000
        /*0060*/ 	.short	0x0003
        /*0062*/ 	.short	0x0018
        /*0064*/ 	.byte	0x00, 0xf0, 0x11, 0x00


	//----- nvinfo : EIATTR_KPARAM_INFO
	.align		4
.L_826:
        /*0068*/ 	.byte	0x04, 0x17
        /*006a*/ 	.short	(.L_828 - .L_827)
.L_827:
        /*006c*/ 	.word	0x00000000
        /*0070*/ 	.short	0x0002
        /*0072*/ 	.short	0x0010
        /*0074*/ 	.byte	0x00, 0xf5, 0x21, 0x00


	//----- nvinfo : EIATTR_KPARAM_INFO
	.align		4
.L_828:
        /*0078*/ 	.byte	0x04, 0x17
        /*007a*/ 	.short	(.L_830 - .L_829)
.L_829:
        /*007c*/ 	.word	0x00000000
        /*0080*/ 	.short	0x0001
        /*0082*/ 	.short	0x0008
        /*0084*/ 	.byte	0x00, 0xf0, 0x11, 0x00


	//----- nvinfo : EIATTR_KPARAM_INFO
	.align		4
.L_830:
        /*0088*/ 	.byte	0x04, 0x17
        /*008a*/ 	.short	(.L_832 - .L_831)
.L_831:
        /*008c*/ 	.word	0x00000000
        /*0090*/ 	.short	0x0000
        /*0092*/ 	.short	0x0000
        /*0094*/ 	.byte	0x00, 0xf5, 0x21, 0x00


	//----- nvinfo : EIATTR_SPARSE_MMA_MASK
	.align		4
.L_832:
        /*0098*/ 	.byte	0x03, 0x50
        /*009a*/ 	.short	0x0000


	//----- nvinfo : EIATTR_MAXREG_COUNT
	.align		4
        /*009c*/ 	.byte	0x03, 0x1b
        /*009e*/ 	.short	0x00ff


	//----- nvinfo : EIATTR_NUM_BARRIERS
	.align		4
        /*00a0*/ 	.byte	0x02, 0x4c
        /*00a2*/ 	.byte	0x01
	.zero		1


	//----- nvinfo : EIATTR_MERCURY_ISA_VERSION
	.align		4
        /*00a4*/ 	.byte	0x03, 0x5f
        /*00a6*/ 	.short	0x0101


	//----- nvinfo : EIATTR_VRC_CTA_INIT_COUNT
	.align		4
        /*00a8*/ 	.byte	0x02, 0x4a
	.zero		1
	.zero		1


	//----- nvinfo : EIATTR_EXIT_INSTR_OFFSETS
	.align		4
        /*00ac*/ 	.byte	0x04, 0x1c
        /*00ae*/ 	.short	(.L_834 - .L_833)


	//   ....[0]....
.L_833:
        /*00b0*/ 	.word	0x00000af0


	//   ....[1]....
        /*00b4*/ 	.word	0x00001480


	//   ....[2]....
        /*00b8*/ 	.word	0x00001530


	//   ....[3]....
        /*00bc*/ 	.word	0x00001ef0


	//----- nvinfo : EIATTR_CBANK_PARAM_SIZE
	.align		4
.L_834:
        /*00c0*/ 	.byte	0x03, 0x19
        /*00c2*/ 	.short	0x0040


	//----- nvinfo : EIATTR_PARAM_CBANK
	.align		4
        /*00c4*/ 	.byte	0x04, 0x0a
        /*00c6*/ 	.short	(.L_836 - .L_835)
	.align		4
.L_835:
        /*00c8*/ 	.word	index@(.nv.constant0._Z29cu_mtxmq_integral_20fivetimesPKdiS0_iPdiidd)
        /*00cc*/ 	.short	0x0380
        /*00ce*/ 	.short	0x0040


	//----- nvinfo : EIATTR_SW_WAR
	.align		4
.L_836:
        /*00d0*/ 	.byte	0x04, 0x36
        /*00d2*/ 	.short	(.L_838 - .L_837)
.L_837:
        /*00d4*/ 	.word	0x00000008
.L_838:


//--------------------- .nv.info._Z26cu_mtxmq_integral_20triplePKdiS0_iPdiidd --------------------------
	.section	.nv.info._Z26cu_mtxmq_integral_20triplePKdiS0_iPdiidd,"",@"SHT_CUDA_INFO"
	.sectionflags	@""
	.align	4


	//----- nvinfo : EIATTR_CUDA_API_VERSION
	.align		4
        /*0000*/ 	.byte	0x04, 0x37
        /*0002*/ 	.short	(.L_840 - .L_839)
.L_839:
        /*0004*/ 	.word	0x00000082


	//----- nvinfo : EIATTR_KPARAM_INFO
	.align		4
.L_840:
        /*0008*/ 	.byte	0x04, 0x17
        /*000a*/ 	.short	(.L_842 - .L_841)
.L_841:
        /*000c*/ 	.word	0x00000000
        /*0010*/ 	.short	0x0008
        /*0012*/ 	.short	0x0038
        /*0014*/ 	.byte	0x00, 0xf0, 0x21, 0x00


	//----- nvinfo : EIATTR_KPARAM_INFO
	.align		4
.L_842:
        /*0018*/ 	.byte	0x04, 0x17
        /*001a*/ 	.short	(.L_844 - .L_843)
.L_843:
        /*001c*/ 	.word	0x00000000
        /*0020*/ 	.short	0x0007
        /*0022*/ 	.short	0x0030
        /*0024*/ 	.byte	0x00, 0xf0, 0x21, 0x00


	//----- nvinfo : EIATTR_KPARAM_INFO
	.align		4
.L_844:
        /*0028*/ 	.byte	0x04, 0x17
        /*002a*/ 	.short	(.L_846 - .L_845)
.L_845:
        /*002c*/ 	.word	0x00000000
        /*0030*/ 	.short	0x0006
        /*0032*/ 	.short	0x002c
        /*0034*/ 	.byte	0x00, 0xf0, 0x11, 0x00


	//----- nvinfo : EIATTR_KPARAM_INFO
	.align		4
.L_846:
        /*0038*/ 	.byte	0x04, 0x17
        /*003a*/ 	.short	(.L_848 - .L_847)
.L_847:
        /*003c*/ 	.word	0x00000000
        /*0040*/ 	.short	0x0005
        /*0042*/ 	.short	0x0028
        /*0044*/ 	.byte	0x00, 0xf0, 0x11, 0x00


	//----- nvinfo : EIATTR_KPARAM_INFO
	.align		4
.L_848:
        /*0048*/ 	.byte	0x04, 0x17
        /*004a*/ 	.short	(.L_850 - .L_849)
.L_849:
        /*004c*/ 	.word	0x00000000
        /*0050*/ 	.short	0x0004
        /*0052*/ 	.short	0x0020
        /*0054*/ 	.byte	0x00, 0xf5, 0x21, 0x00


	//----- nvinfo : EIATTR_KPARAM_INFO
	.align		4
.L_850:
        /*0058*/ 	.byte	0x04, 0x17
        /*005a*/ 	.short	(.L_852 - .L_851)
.L_851:
        /*005c*/ 	.word	0x00000000
        /*0060*/ 	.short	0x0003
        /*0062*/ 	.short	0x0018
        /*0064*/ 	.byte	0x00, 0xf0, 0x11, 0x00


	//----- nvinfo : EIATTR_KPARAM_INFO
	.align		4
.L_852:
        /*0068*/ 	.byte	0x04, 0x17
        /*006a*/ 	.short	(.L_854 - .L_853)
.L_853:
        /*006c*/ 	.word	0x00000000
        /*0070*/ 	.short	0x0002
        /*0072*/ 	.short	0x0010
        /*0074*/ 	.byte	0x00, 0xf5, 0x21, 0x00


	//----- nvinfo : EIATTR_KPARAM_INFO
	.align		4
.L_854:
        /*0078*/ 	.byte	0x04, 0x17
        /*007a*/ 	.short	(.L_856 - .L_855)
.L_855:
        /*007c*/ 	.word	0x00000000
        /*0080*/ 	.short	0x0001
        /*0082*/ 	.short	0x0008
        /*0084*/ 	.byte	0x00, 0xf0, 0x11, 0x00


	//----- nvinfo : EIATTR_KPARAM_INFO
	.align		4
.L_856:
        /*0088*/ 	.byte	0x04, 0x17
        /*008a*/ 	.short	(.L_858 - .L_857)
.L_857:
        /*008c*/ 	.word	0x00000000
        /*0090*/ 	.short	0x0000
        /*0092*/ 	.short	0x0000
        /*0094*/ 	.byte	0x00, 0xf5, 0x21, 0x00


	//----- nvinfo : EIATTR_SPARSE_MMA_MASK
	.align		4
.L_858:
        /*0098*/ 	.byte	0x03, 0x50
        /*009a*/ 	.short	0x0000


	//----- nvinfo : EIATTR_MAXREG_COUNT
	.align		4
        /*009c*/ 	.byte	0x03, 0x1b
        /*009e*/ 	.short	0x00ff


	//----- nvinfo : EIATTR_NUM_BARRIERS
	.align		4
        /*00a0*/ 	.byte	0x02, 0x4c
        /*00a2*/ 	.byte	0x01
	.zero		1


	//----- nvinfo : EIATTR_MERCURY_ISA_VERSION
	.align		4
        /*00a4*/ 	.byte	0x03, 0x5f
        /*00a6*/ 	.short	0x0101


	//----- nvinfo : EIATTR_VRC_CTA_INIT_COUNT
	.align		4
        /*00a8*/ 	.byte	0x02, 0x4a
	.zero		1
	.zero		1


	//----- nvinfo : EIATTR_EXIT_INSTR_OFFSETS
	.align		4
        /*00ac*/ 	.byte	0x04, 0x1c
        /*00ae*/ 	.short	(.L_860 - .L_859)


	//   ....[0]....
.L_859:
        /*00b0*/ 	.word	0x000007f0


	//   ....[1]....
        /*00b4*/ 	.word	0x00000ee0


	//   ....[2]....
        /*00b8*/ 	.word	0x00000f90


	//   ....[3]....
        /*00bc*/ 	.word	0x000016b0


	//----- nvinfo : EIATTR_CBANK_PARAM_SIZE
	.align		4
.L_860:
        /*00c0*/ 	.byte	0x03, 0x19
        /*00c2*/ 	.short	0x0040


	//----- nvinfo : EIATTR_PARAM_CBANK
	.align		4
        /*00c4*/ 	.byte	0x04, 0x0a
        /*00c6*/ 	.short	(.L_862 - .L_861)
	.align		4
.L_861:
        /*00c8*/ 	.word	index@(.nv.constant0._Z26cu_mtxmq_integral_20triplePKdiS0_iPdiidd)
        /*00cc*/ 	.short	0x0380
        /*00ce*/ 	.short	0x0040


	//----- nvinfo : EIATTR_SW_WAR
	.align		4
.L_862:
        /*00d0*/ 	.byte	0x04, 0x36
        /*00d2*/ 	.short	(.L_864 - .L_863)
.L_863:
        /*00d4*/ 	.word	0x00000008
.L_864:


//--------------------- .nv.info._Z31cu_mtxmq_integral_20hundredtaskPKdiS0_iPdiidd --------------------------
	.section	.nv.info._Z31cu_mtxmq_integral_20hundredtaskPKdiS0_iPdiidd,"",@"SHT_CUDA_INFO"
	.sectionflags	@""
	.align	4


	//----- nvinfo : EIATTR_CUDA_API_VERSION
	.align		4
        /*0000*/ 	.byte	0x04, 0x37
        /*0002*/ 	.short	(.L_866 - .L_865)
.L_865:
        /*0004*/ 	.word	0x00000082


	//----- nvinfo : EIATTR_KPARAM_INFO
	.align		4
.L_866:
        /*0008*/ 	.byte	0x04, 0x17
        /*000a*/ 	.short	(.L_868 - .L_867)
.L_867:
        /*000c*/ 	.word	0x00000000
        /*0010*/ 	.short	0x0008
        /*0012*/ 	.short	0x0038
        /*0014*/ 	.byte	0x00, 0xf0, 0x21, 0x00


	//----- nvinfo : EIATTR_KPARAM_INFO
	.align		4
.L_868:
        /*0018*/ 	.byte	0x04, 0x17
        /*001a*/ 	.short	(.L_870 - .L_869)
.L_869:
        /*001c*/ 	.word	0x00000000
        /*0020*/ 	.short	0x0007
        /*0022*/ 	.short	0x0030
        /*0024*/ 	.byte	0x00, 0xf0, 0x21, 0x00


	//----- nvinfo : EIATTR_KPARAM_INFO
	.align		4
.L_870:
        /*0028*/ 	.byte	0x04, 0x17
        /*002a*/ 	.short	(.L_872 - .L_871)
.L_871:
        /*002c*/ 	.word	0x00000000
        /*0030*/ 	.short	0x0006
        /*0032*/ 	.short	0x002c
        /*0034*/ 	.byte	0x00, 0xf0, 0x11, 0x00


	//----- nvinfo : EIATTR_KPARAM_INFO
	.align		4
.L_872:
        /*0038*/ 	.byte	0x04, 0x17
        /*003a*/ 	.short	(.L_874 - .L_873)
.L_873:
        /*003c*/ 	.word	0x00000000
        /*0040*/ 	.short	0x0005
        /*0042*/ 	.short	0x0028
        /*0044*/ 	.byte	0x00, 0xf0, 0x11, 0x00


	//----- nvinfo : EIATTR_KPARAM_INFO
	.align		4
.L_874:
        /*0048*/ 	.byte	0x04, 0x17
        /*004a*/ 	.short	(.L_876 - .L_875)
.L_875:
        /*004c*/ 	.word	0x00000000
        /*0050*/ 	.short	0x0004
        /*0052*/ 	.short	0x0020
        /*0054*/ 	.byte	0x00, 0xf5, 0x21, 0x00


	//----- nvinfo : EIATTR_KPARAM_INFO
	.align		4
.L_876:
        /*0058*/ 	.byte	0x04, 0x17
        /*005a*/ 	.short	(.L_878 - .L_877)
.L_877:
        /*005c*/ 	.word	0x00000000
        /*0060*/ 	.short	0x0003
        /*0062*/ 	.short	0x0018
        /*0064*/ 	.byte	0x00, 0xf0, 0x11, 0x00


	//----- nvinfo : EIATTR_KPARAM_INFO
	.align		4
.L_878:
        /*0068*/ 	.byte	0x04, 0x17
        /*006a*/ 	.short	(.L_880 - .L_879)
.L_879:
        /*006c*/ 	.word	0x00000000
        /*0070*/ 	.short	0x0002
        /*0072*/ 	.short	0x0010
        /*0074*/ 	.byte	0x00, 0xf5, 0x21, 0x00


	//----- nvinfo : EIATTR_KPARAM_INFO
	.align		4
.L_880:
        /*0078*/ 	.byte	0x04, 0x17
        /*007a*/ 	.short	(.L_882 - .L_881)
.L_881:
        /*007c*/ 	.word	0x00000000
        /*0080*/ 	.short	0x0001
        /*0082*/ 	.short	0x0008
        /*0084*/ 	.byte	0x00, 0xf0, 0x11, 0x00


	//----- nvinfo : EIATTR_KPARAM_INFO
	.align		4
.L_882:
        /*0088*/ 	.byte	0x04, 0x17
        /*008a*/ 	.short	(.L_884 - .L_883)
.L_883:
        /*008c*/ 	.word	0x00000000
        /*0090*/ 	.short	0x0000
        /*0092*/ 	.short	0x0000
        /*0094*/ 	.byte	0x00, 0xf5, 0x21, 0x00


	//----- nvinfo : EIATTR_SPARSE_MMA_MASK
	.align		4
.L_884:
        /*0098*/ 	.byte	0x03, 0x50
        /*009a*/ 	.short	0x0000


	//----- nvinfo : EIATTR_MAXREG_COUNT
	.align		4
        /*009c*/ 	.byte	0x03, 0x1b
        /*009e*/ 	.short	0x00ff


	//----- nvinfo : EIATTR_NUM_BARRIERS
	.align		4
        /*00a0*/ 	.byte	0x02, 0x4c
        /*00a2*/ 	.byte	0x01
	.zero		1


	//----- nvinfo : EIATTR_MERCURY_ISA_VERSION
	.align		4
        /*00a4*/ 	.byte	0x03, 0x5f
        /*00a6*/ 	.short	0x0101


	//----- nvinfo : EIATTR_VRC_CTA_INIT_COUNT
	.align		4
        /*00a8*/ 	.byte	0x02, 0x4a
	.zero		1
	.zero		1


	//----- nvinfo : EIATTR_EXIT_INSTR_OFFSETS
	.align		4
        /*00ac*/ 	.byte	0x04, 0x1c
        /*00ae*/ 	.short	(.L_886 - .L_885)


	//   ....[0]....
.L_885:
        /*00b0*/ 	.word	0x00007f20


	//----- nvinfo : EIATTR_CRS_STACK_SIZE
	.align		4
.L_886:
        /*00b4*/ 	.byte	0x04, 0x1e
        /*00b6*/ 	.short	(.L_888 - .L_887)
.L_887:
        /*00b8*/ 	.word	0x00000000


	//----- nvinfo : EIATTR_CBANK_PARAM_SIZE
	.align		4
.L_888:
        /*00bc*/ 	.byte	0x03, 0x19
        /*00be*/ 	.short	0x0040


	//----- nvinfo : EIATTR_PARAM_CBANK
	.align		4
        /*00c0*/ 	.byte	0x04, 0x0a
        /*00c2*/ 	.short	(.L_890 - .L_889)
	.align		4
.L_889:
        /*00c4*/ 	.word	index@(.nv.constant0._Z31cu_mtxmq_integral_20hundredtaskPKdiS0_iPdiidd)
        /*00c8*/ 	.short	0x0380
        /*00ca*/ 	.short	0x0040


	//----- nvinfo : EIATTR_SW_WAR
	.align		4
.L_890:
        /*00cc*/ 	.byte	0x04, 0x36
        /*00ce*/ 	.short	(.L_892 - .L_891)
.L_891:
        /*00d0*/ 	.word	0x00000008
.L_892:


//--------------------- .nv.info._Z27cu_mtxmq_integral_20tentaskPKdiS0_iPdiidd --------------------------
	.section	.nv.info._Z27cu_mtxmq_integral_20tentaskPKdiS0_iPdiidd,"",@"SHT_CUDA_INFO"
	.sectionflags	@""
	.align	4


	//----- nvinfo : EIATTR_CUDA_API_VERSION
	.align		4
        /*0000*/ 	.byte	0x04, 0x37
        /*0002*/ 	.short	(.L_894 - .L_893)
.L_893:
        /*0004*/ 	.word	0x00000082


	//----- nvinfo : EIATTR_KPARAM_INFO
	.align		4
.L_894:
        /*0008*/ 	.byte	0x04, 0x17
        /*000a*/ 	.short	(.L_896 - .L_895)
.L_895:
        /*000c*/ 	.word	0x00000000
        /*0010*/ 	.short	0x0008
        /*0012*/ 	.short	0x0038
        /*0014*/ 	.byte	0x00, 0xf0, 0x21, 0x00


	//----- nvinfo : EIATTR_KPARAM_INFO
	.align		4
.L_896:
        /*0018*/ 	.byte	0x04, 0x17
        /*001a*/ 	.short	(.L_898 - .L_897)
.L_897:
        /*001c*/ 	.word	0x00000000
        /*0020*/ 	.short	0x0007
        /*0022*/ 	.short	0x0030
        /*0024*/ 	.byte	0x00, 0xf0, 0x21, 0x00


	//----- nvinfo : EIATTR_KPARAM_INFO
	.align		4
.L_898:
        /*0028*/ 	.byte	0x04, 0x17
        /*002a*/ 	.short	(.L_900 - .L_899)
.L_899:
        /*002c*/ 	.word	0x00000000
        /*0030*/ 	.short	0x0006
        /*0032*/ 	.short	0x002c
        /*0034*/ 	.byte	0x00, 0xf0, 0x11, 0x00


	//----- nvinfo : EIATTR_KPARAM_INFO
	.align		4
.L_900:
        /*0038*/ 	.byte	0x04, 0x17
        /*003a*/ 	.short	(.L_902 - .L_901)
.L_901:
        /*003c*/ 	.word	0x00000000
        /*0040*/ 	.short	0x0005
        /*0042*/ 	.short	0x0028
        /*0044*/ 	.byte	0x00, 0xf0, 0x11, 0x00


	//----- nvinfo : EIATTR_KPARAM_INFO
	.align		4
.L_902:
        /*0048*/ 	.byte	0x04, 0x17
        /*004a*/ 	.short	(.L_904 - .L_903)
.L_903:
        /*004c*/ 	.word	0x00000000
        /*0050*/ 	.short	0x0004
        /*0052*/ 	.short	0x0020
        /*0054*/ 	.byte	0x00, 0xf5, 0x21, 0x00


	//----- nvinfo : EIATTR_KPARAM_INFO
	.align		4
.L_904:
        /*0058*/ 	.byte	0x04, 0x17
        /*005a*/ 	.short	(.L_906 - .L_905)
.L_905:
        /*005c*/ 	.word	0x00000000
        /*0060*/ 	.short	0x0003
        /*0062*/ 	.short	0x0018
        /*0064*/ 	.byte	0x00, 0xf0, 0x11, 0x00


	//----- nvinfo : EIATTR_KPARAM_INFO
	.align		4
.L_906:
        /*0068*/ 	.byte	0x04, 0x17
        /*006a*/ 	.short	(.L_908 - .L_907)
.L_907:
        /*006c*/ 	.word	0x00000000
        /*0070*/ 	.short	0x0002
        /*0072*/ 	.short	0x0010
        /*0074*/ 	.byte	0x00, 0xf5, 0x21, 0x00


	//----- nvinfo : EIATTR_KPARAM_INFO
	.align		4
.L_908:
        /*0078*/ 	.byte	0x04, 0x17
        /*007a*/ 	.short	(.L_910 - .L_909)
.L_909:
        /*007c*/ 	.word	0x00000000
        /*0080*/ 	.short	0x0001
        /*0082*/ 	.short	0x0008
        /*0084*/ 	.byte	0x00, 0xf0, 0x11, 0x00


	//----- nvinfo : EIATTR_KPARAM_INFO
	.align		4
.L_910:
        /*0088*/ 	.byte	0x04, 0x17
        /*008a*/ 	.short	(.L_912 - .L_911)
.L_911:
        /*008c*/ 	.word	0x00000000
        /*0090*/ 	.short	0x0000
        /*0092*/ 	.short	0x0000
        /*0094*/ 	.byte	0x00, 0xf5, 0x21, 0x00


	//----- nvinfo : EIATTR_SPARSE_MMA_MASK
	.align		4
.L_912:
        /*0098*/ 	.byte	0x03, 0x50
        /*009a*/ 	.short	0x0000


	//----- nvinfo : EIATTR_MAXREG_COUNT
	.align		4
        /*009c*/ 	.byte	0x03, 0x1b
        /*009e*/ 	.short	0x00ff


	//----- nvinfo : EIATTR_NUM_BARRIERS
	.align		4
        /*00a0*/ 	.byte	0x02, 0x4c
        /*00a2*/ 	.byte	0x01
	.zero		1


	//----- nvinfo : EIATTR_MERCURY_ISA_VERSION
	.align		4
        /*00a4*/ 	.byte	0x03, 0x5f
        /*00a6*/ 	.short	0x0101


	//----- nvinfo : EIATTR_VRC_CTA_INIT_COUNT
	.align		4
        /*00a8*/ 	.byte	0x02, 0x4a
	.zero		1
	.zero		1


	//----- nvinfo : EIATTR_EXIT_INSTR_OFFSETS
	.align		4
        /*00ac*/ 	.byte	0x04, 0x1c
        /*00ae*/ 	.short	(.L_914 - .L_913)


	//   ....[0]....
.L_913:
        /*00b0*/ 	.word	0x00007f40


	//----- nvinfo : EIATTR_CRS_STACK_SIZE
	.align		4
.L_914:
        /*00b4*/ 	.byte	0x04, 0x1e
        /*00b6*/ 	.short	(.L_916 - .L_915)
.L_915:
        /*00b8*/ 	.word	0x00000000


	//----- nvinfo : EIATTR_CBANK_PARAM_SIZE
	.align		4
.L_916:
        /*00bc*/ 	.byte	0x03, 0x19
        /*00be*/ 	.short	0x0040


	//----- nvinfo : EIATTR_PARAM_CBANK
	.align		4
        /*00c0*/ 	.byte	0x04, 0x0a
        /*00c2*/ 	.short	(.L_918 - .L_917)
	.align		4
.L_917:
        /*00c4*/ 	.word	index@(.nv.constant0._Z27cu_mtxmq_integral_20tentaskPKdiS0_iPdiidd)
        /*00c8*/ 	.short	0x0380
        /*00ca*/ 	.short	0x0040


	//----- nvinfo : EIATTR_SW_WAR
	.align		4
.L_918:
        /*00cc*/ 	.byte	0x04, 0x36
        /*00ce*/ 	.short	(.L_920 - .L_919)
.L_919:
        /*00d0*/ 	.word	0x00000008
.L_920:


//--------------------- .nv.info._Z29cu_mtxmq_integral_20threetaskPKdiS0_iPdiidd --------------------------
	.section	.nv.info._Z29cu_mtxmq_integral_20threetaskPKdiS0_iPdiidd,"",@"SHT_CUDA_INFO"
	.sectionflags	@""
	.align	4


	//----- nvinfo : EIATTR_CUDA_API_VERSION
	.align		4
        /*0000*/ 	.byte	0x04, 0x37
        /*0002*/ 	.short	(.L_922 - .L_921)
.L_921:
        /*0004*/ 	.word	0x00000082


	//----- nvinfo : EIATTR_KPARAM_INFO
	.align		4
.L_922:
        /*0008*/ 	.byte	0x04, 0x17
        /*000a*/ 	.short	(.L_924 - .L_923)
.L_923:
        /*000c*/ 	.word	0x00000000
        /*0010*/ 	.short	0x0008
        /*0012*/ 	.short	0x0038
        /*0014*/ 	.byte	0x00, 0xf0, 0x21, 0x00


	//----- nvinfo : EIATTR_KPARAM_INFO
	.align		4
.L_924:
        /*0018*/ 	.byte	0x04, 0x17
        /*001a*/ 	.short	(.L_926 - .L_925)
.L_925:
        /*001c*/ 	.word	0x00000000
        /*0020*/ 	.short	0x0007
        /*0022*/ 	.short	0x0030
        /*0024*/ 	.byte	0x00, 0xf0, 0x21, 0x00


	//----- nvinfo : EIATTR_KPARAM_INFO
	.align		4
.L_926:
        /*0028*/ 	.byte	0x04, 0x17
        /*002a*/ 	.short	(.L_928 - .L_927)
.L_927:
        /*002c*/ 	.word	0x00000000
        /*0030*/ 	.short	0x0006
        /*0032*/ 	.short	0x002c
        /*0034*/ 	.byte	0x00, 0xf0, 0x11, 0x00


	//----- nvinfo : EIATTR_KPARAM_INFO
	.align		4
.L_928:
        /*0038*/ 	.byte	0x04, 0x17
        /*003a*/ 	.short	(.L_930 - .L_929)
.L_929:
        /*003c*/ 	.word	0x00000000
        /*0040*/ 	.short	0x0005
        /*0042*/ 	.short	0x0028
        /*0044*/ 	.byte	0x00, 0xf0, 0x11, 0x00


	//----- nvinfo : EIATTR_KPARAM_INFO
	.align		4
.L_930:
        /*0048*/ 	.byte	0x04, 0x17
        /*004a*/ 	.short	(.L_932 - .L_931)
.L_931:
        /*004c*/ 	.word	0x00000000
        /*0050*/ 	.short	0x0004
        /*0052*/ 	.short	0x0020
        /*0054*/ 	.byte	0x00, 0xf5, 0x21, 0x00


	//----- nvinfo : EIATTR_KPARAM_INFO
	.align		4
.L_932:
        /*0058*/ 	.byte	0x04, 0x17
        /*005a*/ 	.short	(.L_934 - .L_933)
.L_933:
        /*005c*/ 	.word	0x00000000
        /*0060*/ 	.short	0x0003
        /*0062*/ 	.short	0x0018
        /*0064*/ 	.byte	0x00, 0xf0, 0x11, 0x00


	//----- nvinfo : EIATTR_KPARAM_INFO
	.align		4
.L_934:
        /*0068*/ 	.byte	0x04, 0x17
        /*006a*/ 	.short	(.L_936 - .L_935)
.L_935:
        /*006c*/ 	.word	0x00000000
        /*0070*/ 	.short	0x0002
        /*0072*/ 	.short	0x0010
        /*0074*/ 	.byte	0x00, 0xf5, 0x21, 0x00


	//----- nvinfo : EIATTR_KPARAM_INFO
	.align		4
.L_936:
        /*0078*/ 	.byte	0x04, 0x17
        /*007a*/ 	.short	(.L_938 - .L_937)
.L_937:
        /*007c*/ 	.word	0x00000000
        /*0080*/ 	.short	0x0001
        /*0082*/ 	.short	0x0008
        /*0084*/ 	.byte	0x00, 0xf0, 0x11, 0x00


	//----- nvinfo : EIATTR_KPARAM_INFO
	.align		4
.L_938:
        /*0088*/ 	.byte	0x04, 0x17
        /*008a*/ 	.short	(.L_940 - .L_939)
.L_939:
        /*008c*/ 	.word	0x00000000
        /*0090*/ 	.short	0x0000
        /*0092*/ 	.short	0x0000
        /*0094*/ 	.byte	0x00, 0xf5, 0x21, 0x00


	//----- nvinfo : EIATTR_SPARSE_MMA_MASK
	.align		4
.L_940:
        /*0098*/ 	.byte	0x03, 0x50
        /*009a*/ 	.short	0x0000


	//----- nvinfo : EIATTR_MAXREG_COUNT
	.align		4
        /*009c*/ 	.byte	0x03, 0x1b
        /*009e*/ 	.short	0x00ff


	//----- nvinfo : EIATTR_NUM_BARRIERS
	.align		4
        /*00a0*/ 	.byte	0x02, 0x4c
        /*00a2*/ 	.byte	0x01
	.zero		1


	//----- nvinfo : EIATTR_MERCURY_ISA_VERSION
	.align		4
        /*00a4*/ 	.byte	0x03, 0x5f
        /*00a6*/ 	.short	0x0101


	//----- nvinfo : EIATTR_VRC_CTA_INIT_COUNT
	.align		4
        /*00a8*/ 	.byte	0x02, 0x4a
	.zero		1
	.zero		1


	//----- nvinfo : EIATTR_EXIT_INSTR_OFFSETS
	.align		4
        /*00ac*/ 	.byte	0x04, 0x1c
        /*00ae*/ 	.short	(.L_942 - .L_941)


	//   ....[0]....
.L_941:
        /*00b0*/ 	.word	0x000079b0


	//   ....[1]....
        /*00b4*/ 	.word	0x00007e00


	//   ....[2]....
        /*00b8*/ 	.word	0x00007e60


	//   ....[3]....
        /*00bc*/ 	.word	0x000092e0


	//   ....[4]....
        /*00c0*/ 	.word	0x00009730


	//----- nvinfo : EIATTR_CRS_STACK_SIZE
	.align		4
.L_942:
        /*00c4*/ 	.byte	0x04, 0x1e
        /*00c6*/ 	.short	(.L_944 - .L_943)
.L_943:
        /*00c8*/ 	.word	0x00000000


	//----- nvinfo : EIATTR_CBANK_PARAM_SIZE
	.align		4
.L_944:
        /*00cc*/ 	.byte	0x03, 0x19
        /*00ce*/ 	.short	0x0040


	//----- nvinfo : EIATTR_PARAM_CBANK
	.align		4
        /*00d0*/ 	.byte	0x04, 0x0a
        /*00d2*/ 	.short	(.L_946 - .L_945)
	.align		4
.L_945:
        /*00d4*/ 	.word	index@(.nv.constant0._Z29cu_mtxmq_integral_20threetaskPKdiS0_iPdiidd)
        /*00d8*/ 	.short	0x0380
        /*00da*/ 	.short	0x0040


	//----- nvinfo : EIATTR_SW_WAR
	.align		4
.L_946:
        /*00dc*/ 	.byte	0x04, 0x36
        /*00de*/ 	.short	(.L_948 - .L_947)
.L_947:
        /*00e0*/ 	.word	0x00000008
.L_948:


//--------------------- .nv.info._Z27cu_mtxmq_integral_20twotaskPKdiS0_iPdiidd --------------------------
	.section	.nv.info._Z27cu_mtxmq_integral_20twotaskPKdiS0_iPdiidd,"",@"SHT_CUDA_INFO"
	.sectionflags	@""
	.align	4


	//----- nvinfo : EIATTR_CUDA_API_VERSION
	.align		4
        /*0000*/ 	.byte	0x04, 0x37
        /*0002*/ 	.short	(.L_950 - .L_949)
.L_949:
        /*0004*/ 	.word	0x00000082


	//----- nvinfo : EIATTR_KPARAM_INFO
	.align		4
.L_950:
        /*0008*/ 	.byte	0x04, 0x17
        /*000a*/ 	.short	(.L_952 - .L_951)
.L_951:
        /*000c*/ 	.word	0x00000000
        /*0010*/ 	.short	0x0008
        /*0012*/ 	.short	0x0038
        /*0014*/ 	.byte	0x00, 0xf0, 0x21, 0x00


	//----- nvinfo : EIATTR_KPARAM_INFO
	.align		4
.L_952:
        /*0018*/ 	.byte	0x04, 0x17
        /*001a*/ 	.short	(.L_954 - .L_953)
.L_953:
        /*001c*/ 	.word	0x00000000
        /*0020*/ 	.short	0x0007
        /*0022*/ 	.short	0x0030
        /*0024*/ 	.byte	0x00, 0xf0, 0x21, 0x00


	//----- nvinfo : EIATTR_KPARAM_INFO
	.align		4
.L_954:
        /*0028*/ 	.byte	0x04, 0x17
        /*002a*/ 	.short	(.L_956 - .L_955)
.L_955:
        /*002c*/ 	.word	0x00000000
        /*0030*/ 	.short	0x0006
        /*0032*/ 	.short	0x002c
        /*0034*/ 	.byte	0x00, 0xf0, 0x11, 0x00


	//----- nvinfo : EIATTR_KPARAM_INFO
	.align		4
.L_956:
        /*0038*/ 	.byte	0x04, 0x17
        /*003a*/ 	.short	(.L_958 - .L_957)
.L_957:
        /*003c*/ 	.word	0x00000000
        /*0040*/ 	.short	0x0005
        /*0042*/ 	.short	0x0028
        /*0044*/ 	.byte	0x00, 0xf0, 0x11, 0x00


	//----- nvinfo : EIATTR_KPARAM_INFO
	.align		4
.L_958:
        /*0048*/ 	.byte	0x04, 0x17
        /*004a*/ 	.short	(.L_960 - .L_959)
.L_959:
        /*004c*/ 	.word	0x00000000
        /*0050*/ 	.short	0x0004
        /*0052*/ 	.short	0x0020
        /*0054*/ 	.byte	0x00, 0xf5, 0x21, 0x00


	//----- nvinfo : EIATTR_KPARAM_INFO
	.align		4
.L_960:
        /*0058*/ 	.byte	0x04, 0x17
        /*005a*/ 	.short	(.L_962 - .L_961)
.L_961:
        /*005c*/ 	.word	0x00000000
        /*0060*/ 	.short	0x0003
        /*0062*/ 	.short	0x0018
        /*0064*/ 	.byte	0x00, 0xf0, 0x11, 0x00


	//----- nvinfo : EIATTR_KPARAM_INFO
	.align		4
.L_962:
        /*0068*/ 	.byte	0x04, 0x17
        /*006a*/ 	.short	(.L_964 - .L_963)
.L_963:
        /*006c*/ 	.word	0x00000000
        /*0070*/ 	.short	0x0002
        /*0072*/ 	.short	0x0010
        /*0074*/ 	.byte	0x00, 0xf5, 0x21, 0x00


	//----- nvinfo : EIATTR_KPARAM_INFO
	.align		4
.L_964:
        /*0078*/ 	.byte	0x04, 0x17
        /*007a*/ 	.short	(.L_966 - .L_965)
.L_965:
        /*007c*/ 	.word	0x00000000
        /*0080*/ 	.short	0x0001
        /*0082*/ 	.short	0x0008
        /*0084*/ 	.byte	0x00, 0xf0, 0x11, 0x00


	//----- nvinfo : EIATTR_KPARAM_INFO
	.align		4
.L_966:
        /*0088*/ 	.byte	0x04, 0x17
        /*008a*/ 	.short	(.L_968 - .L_967)
.L_967:
        /*008c*/ 	.word	0x00000000
        /*0090*/ 	.short	0x0000
        /*0092*/ 	.short	0x0000
        /*0094*/ 	.byte	0x00, 0xf5, 0x21, 0x00


	//----- nvinfo : EIATTR_SPARSE_MMA_MASK
	.align		4
.L_968:
        /*0098*/ 	.byte	0x03, 0x50
        /*009a*/ 	.short	0x0000


	//----- nvinfo : EIATTR_MAXREG_COUNT
	.align		4
        /*009c*/ 	.byte	0x03, 0x1b
        /*009e*/ 	.short	0x00ff


	//----- nvinfo : EIATTR_NUM_BARRIERS
	.align		4
        /*00a0*/ 	.byte	0x02, 0x4c
        /*00a2*/ 	.byte	0x01
	.zero		1


	//----- nvinfo : EIATTR_MERCURY_ISA_VERSION
	.align		4
        /*00a4*/ 	.byte	0x03, 0x5f
        /*00a6*/ 	.short	0x0101


	//----- nvinfo : EIATTR_VRC_CTA_INIT_COUNT
	.align		4
        /*00a8*/ 	.byte	0x02, 0x4a
	.zero		1
	.zero		1


	//----- nvinfo : EIATTR_EXIT_INSTR_OFFSETS
	.align		4
        /*00ac*/ 	.byte	0x04, 0x1c
        /*00ae*/ 	.short	(.L_970 - .L_969)


	//   ....[0]....
.L_969:
        /*00b0*/ 	.word	0x00003f50


	//   ....[1]....
        /*00b4*/ 	.word	0x000043a0


	//   ....[2]....
        /*00b8*/ 	.word	0x00004400


	//   ....[3]....
        /*00bc*/ 	.word	0x00005880


	//   ....[4]....
        /*00c0*/ 	.word	0x00005cd0


	//----- nvinfo : EIATTR_CRS_STACK_SIZE
	.align		4
.L_970:
        /*00c4*/ 	.byte	0x04, 0x1e
        /*00c6*/ 	.short	(.L_972 - .L_971)
.L_971:
        /*00c8*/ 	.word	0x00000000


	//----- nvinfo : EIATTR_CBANK_PARAM_SIZE
	.align		4
.L_972:
        /*00cc*/ 	.byte	0x03, 0x19
        /*00ce*/ 	.short	0x0040


	//----- nvinfo : EIATTR_PARAM_CBANK
	.align		4
        /*00d0*/ 	.byte	0x04, 0x0a
        /*00d2*/ 	.short	(.L_974 - .L_973)
	.align		4
.L_973:
        /*00d4*/ 	.word	index@(.nv.constant0._Z27cu_mtxmq_integral_20twotaskPKdiS0_iPdiidd)
        /*00d8*/ 	.short	0x0380
        /*00da*/ 	.short	0x0040


	//----- nvinfo : EIATTR_SW_WAR
	.align		4
.L_974:
        /*00dc*/ 	.byte	0x04, 0x36
        /*00de*/ 	.short	(.L_976 - .L_975)
.L_975:
        /*00e0*/ 	.word	0x00000008
.L_976:


//--------------------- .nv.info._Z23cu_mtxmq_integralbatch3PKdiS0_iPdiS0_S0_S1_S0_S0_S1_idd --------------------------
	.section	.nv.info._Z23cu_mtxmq_integralbatch3PKdiS0_iPdiS0_S0_S1_S0_S0_S1_idd,"",@"SHT_CUDA_INFO"
	.sectionflags	@""
	.align	4


	//----- nvinfo : EIATTR_CUDA_API_VERSION
	.align		4
        /*0000*/ 	.byte	0x04, 0x37
        /*0002*/ 	.short	(.L_978 - .L_977)
.L_977:
        /*0004*/ 	.word	0x00000082


	//----- nvinfo : EIATTR_KPARAM_INFO
	.align		4
.L_978:
        /*0008*/ 	.byte	0x04, 0x17
        /*000a*/ 	.short	(.L_980 - .L_979)
.L_979:
        /*000c*/ 	.word	0x00000000
        /*0010*/ 	.short	0x000e
        /*0012*/ 	.short	0x0070
        /*0014*/ 	.byte	0x00, 0xf0, 0x21, 0x00


	//----- nvinfo : EIATTR_KPARAM_INFO
	.align		4
.L_980:
        /*0018*/ 	.byte	0x04, 0x17
        /*001a*/ 	.short	(.L_982 - .L_981)
.L_981:
        /*001c*/ 	.word	0x00000000
        /*0020*/ 	.short	0x000d
        /*0022*/ 	.short	0x0068
        /*0024*/ 	.byte	0x00, 0xf0, 0x21, 0x00


	//----- nvinfo : EIATTR_KPARAM_INFO
	.align		4
.L_982:
        /*0028*/ 	.byte	0x04, 0x17
        /*002a*/ 	.short	(.L_984 - .L_983)
.L_983:
        /*002c*/ 	.word	0x00000000
        /*0030*/ 	.short	0x000c
        /*0032*/ 	.short	0x0060
        /*0034*/ 	.byte	0x00, 0xf0, 0x11, 0x00


	//----- nvinfo : EIATTR_KPARAM_INFO
	.align		4
.L_984:
        /*0038*/ 	.byte	0x04, 0x17
        /*003a*/ 	.short	(.L_986 - .L_985)
.L_985:
        /*003c*/ 	.word	0x00000000
        /*0040*/ 	.short	0x000b
        /*0042*/ 	.short	0x0058
        /*0044*/ 	.byte	0x00, 0xf5, 0x21, 0x00


	//----- nvinfo : EIATTR_KPARAM_INFO
	.align		4
.L_986:
        /*0048*/ 	.byte	0x04, 0x17
        /*004a*/ 	.short	(.L_988 - .L_987)
.L_987:
        /*004c*/ 	.word	0x00000000
        /*0050*/ 	.short	0x000a
        /*0052*/ 	.short	0x0050
        /*0054*/ 	.byte	0x00, 0xf5, 0x21, 0x00


	//----- nvinfo : EIATTR_KPARAM_INFO
	.align		4
.L_988:
        /*0058*/ 	.byte	0x04, 0x17
        /*005a*/ 	.short	(.L_990 - .L_989)
.L_989:
        /*005c*/ 	.word	0x00000000
        /*0060*/ 	.short	0x0009
        /*0062*/ 	.short	0x0048
        /*0064*/ 	.byte	0x00, 0xf5, 0x21, 0x00


	//----- nvinfo : EIATTR_KPARAM_INFO
	.align		4
.L_990:
        /*0068*/ 	.byte	0x04, 0x17
        /*006a*/ 	.short	(.L_992 - .L_991)
.L_991:
        /*006c*/ 	.word	0x00000000
        /*0070*/ 	.short	0x0008
        /*0072*/ 	.short	0x0040
        /*0074*/ 	.byte	0x00, 0xf5, 0x21, 0x00


	//----- nvinfo : EIATTR_KPARAM_INFO
	.align		4
.L_992:
        /*0078*/ 	.byte	0x04, 0x17
        /*007a*/ 	.short	(.L_994 - .L_993)
.L_993:
        /*007c*/ 	.word	0x00000000
        /*0080*/ 	.short	0x0007
        /*0082*/ 	.short	0x0038
        /*0084*/ 	.byte	0x00, 0xf5, 0x21, 0x00


	//----- nvinfo : EIATTR_KPARAM_INFO
	.align		4
.L_994:
        /*0088*/ 	.byte	0x04, 0x17
        /*008a*/ 	.short	(.L_996 - .L_995)
.L_995:
        /*008c*/ 	.word	0x00000000
        /*0090*/ 	.short	0x0006
        /*0092*/ 	.short	0x0030
        /*0094*/ 	.byte	0x00, 0xf5, 0x21, 0x00


	//----- nvinfo : EIATTR_KPARAM_INFO
	.align		4
.L_996:
        /*0098*/ 	.byte	0x04, 0x17
        /*009a*/ 	.short	(.L_998 - .L_997)
.L_997:
        /*009c*/ 	.word	0x00000000
        /*00a0*/ 	.short	0x0005
        /*00a2*/ 	.short	0x0028
        /*00a4*/ 	.byte	0x00, 0xf0, 0x11, 0x00


	//----- nvinfo : EIATTR_KPARAM_INFO
	.align		4
.L_998:
        /*00a8*/ 	.byte	0x04, 0x17
        /*00aa*/ 	.short	(.L_1000 - .L_999)
.L_999:
        /*00ac*/ 	.word	0x00000000
        /*00b0*/ 	.short	0x0004
        /*00b2*/ 	.short	0x0020
        /*00b4*/ 	.byte	0x00, 0xf5, 0x21, 0x00


	//----- nvinfo : EIATTR_KPARAM_INFO
	.align		4
.L_1000:
        /*00b8*/ 	.byte	0x04, 0x17
        /*00ba*/ 	.short	(.L_1002 - .L_1001)
.L_1001:
        /*00bc*/ 	.word	0x00000000
        /*00c0*/ 	.short	0x0003
        /*00c2*/ 	.short	0x0018
        /*00c4*/ 	.byte	0x00, 0xf0, 0x11, 0x00


	//----- nvinfo : EIATTR_KPARAM_INFO
	.align		4
.L_1002:
        /*00c8*/ 	.byte	0x04, 0x17
        /*00ca*/ 	.short	(.L_1004 - .L_1003)
.L_1003:
        /*00cc*/ 	.word	0x00000000
        /*00d0*/ 	.short	0x0002
        /*00d2*/ 	.short	0x0010
        /*00d4*/ 	.byte	0x00, 0xf5, 0x21, 0x00


	//----- nvinfo : EIATTR_KPARAM_INFO
	.align		4
.L_1004:
        /*00d8*/ 	.byte	0x04, 0x17
        /*00da*/ 	.short	(.L_1006 - .L_1005)
.L_1005:
        /*00dc*/ 	.word	0x00000000
        /*00e0*/ 	.short	0x0001
        /*00e2*/ 	.short	0x0008
        /*00e4*/ 	.byte	0x00, 0xf0, 0x11, 0x00


	//----- nvinfo : EIATTR_KPARAM_INFO
	.align		4
.L_1006:
        /*00e8*/ 	.byte	0x04, 0x17
        /*00ea*/ 	.short	(.L_1008 - .L_1007)
.L_1007:
        /*00ec*/ 	.word	0x00000000
        /*00f0*/ 	.short	0x0000
        /*00f2*/ 	.short	0x0000
        /*00f4*/ 	.byte	0x00, 0xf5, 0x21, 0x00


	//----- nvinfo : EIATTR_SPARSE_MMA_MASK
	.align		4
.L_1008:
        /*00f8*/ 	.byte	0x03, 0x50
        /*00fa*/ 	.short	0x0000


	//----- nvinfo : EIATTR_MAXREG_COUNT
	.align		4
        /*00fc*/ 	.byte	0x03, 0x1b
        /*00fe*/ 	.short	0x00ff


	//----- nvinfo : EIATTR_NUM_BARRIERS
	.align		4
        /*0100*/ 	.byte	0x02, 0x4c
        /*0102*/ 	.byte	0x01
	.zero		1


	//----- nvinfo : EIATTR_MERCURY_ISA_VERSION
	.align		4
        /*0104*/ 	.byte	0x03, 0x5f
        /*0106*/ 	.short	0x0101


	//----- nvinfo : EIATTR_VRC_CTA_INIT_COUNT
	.align		4
        /*0108*/ 	.byte	0x02, 0x4a
	.zero		1
	.zero		1


	//----- nvinfo : EIATTR_EXIT_INSTR_OFFSETS
	.align		4
        /*010c*/ 	.byte	0x04, 0x1c
        /*010e*/ 	.short	(.L_1010 - .L_1009)


	//   ....[0]....
.L_1009:
        /*0110*/ 	.word	0x00007bb0


	//   ....[1]....
        /*0114*/ 	.word	0x00008010


	//   ....[2]....
        /*0118*/ 	.word	0x00008070


	//   ....[3]....
        /*011c*/ 	.word	0x00009500


	//   ....[4]....
        /*0120*/ 	.word	0x00009950


	//----- nvinfo : EIATTR_CRS_STACK_SIZE
	.align		4
.L_1010:
        /*0124*/ 	.byte	0x04, 0x1e
        /*0126*/ 	.short	(.L_1012 - .L_1011)
.L_1011:
        /*0128*/ 	.word	0x00000000


	//----- nvinfo : EIATTR_CBANK_PARAM_SIZE
	.align		4
.L_1012:
        /*012c*/ 	.byte	0x03, 0x19
        /*012e*/ 	.short	0x0078


	//----- nvinfo : EIATTR_PARAM_CBANK
	.align		4
        /*0130*/ 	.byte	0x04, 0x0a
        /*0132*/ 	.short	(.L_1014 - .L_1013)
	.align		4
.L_1013:
        /*0134*/ 	.word	index@(.nv.constant0._Z23cu_mtxmq_integralbatch3PKdiS0_iPdiS0_S0_S1_S0_S0_S1_idd)
        /*0138*/ 	.short	0x0380
        /*013a*/ 	.short	0x0078


	//----- nvinfo : EIATTR_SW_WAR
	.align		4
.L_1014:
        /*013c*/ 	.byte	0x04, 0x36
        /*013e*/ 	.short	(.L_1016 - .L_1015)
.L_1015:
        /*0140*/ 	.word	0x00000008
.L_1016:


//--------------------- .nv.info._Z23cu_mtxmq_integralbatch2PKdiS0_iPdiS0_S0_S1_idd --------------------------
	.section	.nv.info._Z23cu_mtxmq_integralbatch2PKdiS0_iPdiS0_S0_S1_idd,"",@"SHT_CUDA_INFO"
	.sectionflags	@""
	.align	4


	//----- nvinfo : EIATTR_CUDA_API_VERSION
	.align		4
        /*0000*/ 	.byte	0x04, 0x37
        /*0002*/ 	.short	(.L_1018 - .L_1017)
.L_1017:
        /*0004*/ 	.word	0x00000082


	//----- nvinfo : EIATTR_KPARAM_INFO
	.align		4
.L_1018:
        /*0008*/ 	.byte	0x04, 0x17
        /*000a*/ 	.short	(.L_1020 - .L_1019)
.L_1019:
        /*000c*/ 	.word	0x00000000
        /*0010*/ 	.short	0x000b
        /*0012*/ 	.short	0x0058
        /*0014*/ 	.byte	0x00, 0xf0, 0x21, 0x00


	//----- nvinfo : EIATTR_KPARAM_INFO
	.align		4
.L_1020:
        /*0018*/ 	.byte	0x04, 0x17
        /*001a*/ 	.short	(.L_1022 - .L_1021)
.L_1021:
        /*001c*/ 	.word	0x00000000
        /*0020*/ 	.short	0x000a
        /*0022*/ 	.short	0x0050
        /*0024*/ 	.byte	0x00, 0xf0, 0x21, 0x00


	//----- nvinfo : EIATTR_KPARAM_INFO
	.align		4
.L_1022:
        /*0028*/ 	.byte	0x04, 0x17
        /*002a*/ 	.short	(.L_1024 - .L_1023)
.L_1023:
        /*002c*/ 	.word	0x00000000
        /*0030*/ 	.short	0x0009
        /*0032*/ 	.short	0x0048
        /*0034*/ 	.byte	0x00, 0xf0, 0x11, 0x00


	//----- nvinfo : EIATTR_KPARAM_INFO
	.align		4
.L_1024:
        /*0038*/ 	.byte	0x04, 0x17
        /*003a*/ 	.short	(.L_1026 - .L_1025)
.L_1025:
        /*003c*/ 	.word	0x00000000
        /*0040*/ 	.short	0x0008
        /*0042*/ 	.short	0x0040
        /*0044*/ 	.byte	0x00, 0xf5, 0x21, 0x00


	//----- nvinfo : EIATTR_KPARAM_INFO
	.align		4
.L_1026:
        /*0048*/ 	.byte	0x04, 0x17
        /*004a*/ 	.short	(.L_1028 - .L_1027)
.L_1027:
        /*004c*/ 	.word	0x00000000
        /*0050*/ 	.short	0x0007
        /*0052*/ 	.short	0x0038
        /*0054*/ 	.byte	0x00, 0xf5, 0x21, 0x00


	//----- nvinfo : EIATTR_KPARAM_INFO
	.align		4
.L_1028:
        /*0058*/ 	.byte	0x04, 0x17
        /*005a*/ 	.short	(.L_1030 - .L_1029)
.L_1029:
        /*005c*/ 	.word	0x00000000
        /*0060*/ 	.short	0x0006
        /*0062*/ 	.short	0x0030
        /*0064*/ 	.byte	0x00, 0xf5, 0x21, 0x00


	//----- nvinfo : EIATTR_KPARAM_INFO
	.align		4
.L_1030:
        /*0068*/ 	.byte	0x04, 0x17
        /*006a*/ 	.short	(.L_1032 - .L_1031)
.L_1031:
        /*006c*/ 	.word	0x00000000
        /*0070*/ 	.short	0x0005
        /*0072*/ 	.short	0x0028
        /*0074*/ 	.byte	0x00, 0xf0, 0x11, 0x00


	//----- nvinfo : EIATTR_KPARAM_INFO
	.align		4
.L_1032:
        /*0078*/ 	.byte	0x04, 0x17
        /*007a*/ 	.short	(.L_1034 - .L_1033)
.L_1033:
        /*007c*/ 	.word	0x00000000
        /*0080*/ 	.short	0x0004
        /*0082*/ 	.short	0x0020
        /*0084*/ 	.byte	0x00, 0xf5, 0x21, 0x00


	//----- nvinfo : EIATTR_KPARAM_INFO
	.align		4
.L_1034:
        /*0088*/ 	.byte	0x04, 0x17
        /*008a*/ 	.short	(.L_1036 - .L_1035)
.L_1035:
        /*008c*/ 	.word	0x00000000
        /*0090*/ 	.short	0x0003
        /*0092*/ 	.short	0x0018
        /*0094*/ 	.byte	0x00, 0xf0, 0x11, 0x00


	//----- nvinfo : EIATTR_KPARAM_INFO
	.align		4
.L_1036:
        /*0098*/ 	.byte	0x04, 0x17
        /*009a*/ 	.short	(.L_1038 - .L_1037)
.L_1037:
        /*009c*/ 	.word	0x00000000
        /*00a0*/ 	.short	0x0002
        /*00a2*/ 	.short	0x0010
        /*00a4*/ 	.byte	0x00, 0xf5, 0x21, 0x00


	//----- nvinfo : EIATTR_KPARAM_INFO
	.align		4
.L_1038:
        /*00a8*/ 	.byte	0x04, 0x17
        /*00aa*/ 	.short	(.L_1040 - .L_1039)
.L_1039:
        /*00ac*/ 	.word	0x00000000
        /*00b0*/ 	.short	0x0001
        /*00b2*/ 	.short	0x0008
        /*00b4*/ 	.byte	0x00, 0xf0, 0x11, 0x00


	//----- nvinfo : EIATTR_KPARAM_INFO
	.align		4
.L_1040:
        /*00b8*/ 	.byte	0x04, 0x17
        /*00ba*/ 	.short	(.L_1042 - .L_1041)
.L_1041:
        /*00bc*/ 	.word	0x00000000
        /*00c0*/ 	.short	0x0000
        /*00c2*/ 	.short	0x0000
        /*00c4*/ 	.byte	0x00, 0xf5, 0x21, 0x00


	//----- nvinfo : EIATTR_SPARSE_MMA_MASK
	.align		4
.L_1042:
        /*00c8*/ 	.byte	0x03, 0x50
        /*00ca*/ 	.short	0x0000


	//----- nvinfo : EIATTR_MAXREG_COUNT
	.align		4
        /*00cc*/ 	.byte	0x03, 0x1b
        /*00ce*/ 	.short	0x00ff


	//----- nvinfo : EIATTR_NUM_BARRIERS
	.align		4
        /*00d0*/ 	.byte	0x02, 0x4c
        /*00d2*/ 	.byte	0x01
	.zero		1


	//----- nvinfo : EIATTR_MERCURY_ISA_VERSION
	.align		4
        /*00d4*/ 	.byte	0x03, 0x5f
        /*00d6*/ 	.short	0x0101


	//----- nvinfo : EIATTR_VRC_CTA_INIT_COUNT
	.align		4
        /*00d8*/ 	.byte	0x02, 0x4a
	.zero		1
	.zero		1


	//----- nvinfo : EIATTR_EXIT_INSTR_OFFSETS
	.align		4
        /*00dc*/ 	.byte	0x04, 0x1c
        /*00de*/ 	.short	(.L_1044 - .L_1043)


	//   ....[0]....
.L_1043:
        /*00e0*/ 	.word	0x000040e0


	//   ....[1]....
        /*00e4*/ 	.word	0x00004540


	//   ....[2]....
        /*00e8*/ 	.word	0x000045a0


	//   ....[3]....
        /*00ec*/ 	.word	0x00005a30


	//   ....[4]....
        /*00f0*/ 	.word	0x00005e80


	//----- nvinfo : EIATTR_CRS_STACK_SIZE
	.align		4
.L_1044:
        /*00f4*/ 	.byte	0x04, 0x1e
        /*00f6*/ 	.short	(.L_1046 - .L_1045)
.L_1045:
        /*00f8*/ 	.word	0x00000000


	//----- nvinfo : EIATTR_CBANK_PARAM_SIZE
	.align		4
.L_1046:
        /*00fc*/ 	.byte	0x03, 0x19
        /*00fe*/ 	.short	0x0060


	//----- nvinfo : EIATTR_PARAM_CBANK
	.align		4
        /*0100*/ 	.byte	0x04, 0x0a
        /*0102*/ 	.short	(.L_1048 - .L_1047)
	.align		4
.L_1047:
        /*0104*/ 	.word	index@(.nv.constant0._Z23cu_mtxmq_integralbatch2PKdiS0_iPdiS0_S0_S1_idd)
        /*0108*/ 	.short	0x0380
        /*010a*/ 	.short	0x0060


	//----- nvinfo : EIATTR_SW_WAR
	.align		4
.L_1048:
        /*010c*/ 	.byte	0x04, 0x36
        /*010e*/ 	.short	(.L_1050 - .L_1049)
.L_1049:
        /*0110*/ 	.word	0x00000008
.L_1050:


//--------------------- .nv.info._Z22cu_mtxmq_integral_20blPKdiS0_iPdiiddi --------------------------
	.section	.nv.info._Z22cu_mtxmq_integral_20blPKdiS0_iPdiiddi,"",@"SHT_CUDA_INFO"
	.sectionflags	@""
	.align	4


	//----- nvinfo : EIATTR_CUDA_API_VERSION
	.align		4
        /*0000*/ 	.byte	0x04, 0x37
        /*0002*/ 	.short	(.L_1052 - .L_1051)
.L_1051:
        /*0004*/ 	.word	0x00000082


	//----- nvinfo : EIATTR_KPARAM_INFO
	.align		4
.L_1052:
        /*0008*/ 	.byte	0x04, 0x17
        /*000a*/ 	.short	(.L_1054 - .L_1053)
.L_1053:
        /*000c*/ 	.word	0x00000000
        /*0010*/ 	.short	0x0009
        /*0012*/ 	.short	0x0040
        /*0014*/ 	.byte	0x00, 0xf0, 0x11, 0x00


	//----- nvinfo : EIATTR_KPARAM_INFO
	.align		4
.L_1054:
        /*0018*/ 	.byte	0x04, 0x17
        /*001a*/ 	.short	(.L_1056 - .L_1055)
.L_1055:
        /*001c*/ 	.word	0x00000000
        /*0020*/ 	.short	0x0008
        /*0022*/ 	.short	0x0038
        /*0024*/ 	.byte	0x00, 0xf0, 0x21, 0x00


	//----- nvinfo : EIATTR_KPARAM_INFO
	.align		4
.L_1056:
        /*0028*/ 	.byte	0x04, 0x17
        /*002a*/ 	.short	(.L_1058 - .L_1057)
.L_1057:
        /*002c*/ 	.word	0x00000000
        /*0030*/ 	.short	0x0007
        /*0032*/ 	.short	0x0030
        /*0034*/ 	.byte	0x00, 0xf0, 0x21, 0x00


	//----- nvinfo : EIATTR_KPARAM_INFO
	.align		4
.L_1058:
        /*0038*/ 	.byte	0x04, 0x17
        /*003a*/ 	.short	(.L_1060 - .L_1059)
.L_1059:
        /*003c*/ 	.word	0x00000000
        /*0040*/ 	.short	0x0006
        /*0042*/ 	.short	0x002c
        /*0044*/ 	.byte	0x00, 0xf0, 0x11, 0x00


	//----- nvinfo : EIATTR_KPARAM_INFO
	.align		4
.L_1060:
        /*0048*/ 	.byte	0x04, 0x17
        /*004a*/ 	.short	(.L_1062 - .L_1061)
.L_1061:
        /*004c*/ 	.word	0x00000000
        /*0050*/ 	.short	0x0005
        /*0052*/ 	.short	0x0028
        /*0054*/ 	.byte	0x00, 0xf0, 0x11, 0x00


	//----- nvinfo : EIATTR_KPARAM_INFO
	.align		4
.L_1062:
        /*0058*/ 	.byte	0x04, 0x17
        /*005a*/ 	.short	(.L_1064 - .L_1063)
.L_1063:
        /*005c*/ 	.word	0x00000000
        /*0060*/ 	.short	0x0004
        /*0062*/ 	.short	0x0020
        /*0064*/ 	.byte	0x00, 0xf5, 0x21, 0x00


	//----- nvinfo : EIATTR_KPARAM_INFO
	.align		4
.L_1064:
        /*0068*/ 	.byte	0x04, 0x17
        /*006a*/ 	.short	(.L_1066 - .L_1065)
.L_1065:
        /*006c*/ 	.word	0x00000000
        /*0070*/ 	.short	0x0003
        /*0072*/ 	.short	0x0018
        /*0074*/ 	.byte	0x00, 0xf0, 0x11, 0x00


	//----- nvinfo : EIATTR_KPARAM_INFO
	.align		4
.L_1066:
        /*0078*/ 	.byte	0x04, 0x17
        /*007a*/ 	.short	(.L_1068 - .L_1067)
.L_1067:
        /*007c*/ 	.word	0x00000000
        /*0080*/ 	.short	0x0002
        /*0082*/ 	.short	0x0010
        /*0084*/ 	.byte	0x00, 0xf5, 0x21, 0x00


	//----- nvinfo : EIATTR_KPARAM_INFO
	.align		4
.L_1068:
        /*0088*/ 	.byte	0x04, 0x17
        /*008a*/ 	.short	(.L_1070 - .L_1069)
.L_1069:
        /*008c*/ 	.word	0x00000000
        /*0090*/ 	.short	0x0001
        /*0092*/ 	.short	0x0008
        /*0094*/ 	.byte	0x00, 0xf0, 0x11, 0x00


	//----- nvinfo : EIATTR_KPARAM_INFO
	.align		4
.L_1070:
        /*0098*/ 	.byte	0x04, 0x17
        /*009a*/ 	.short	(.L_1072 - .L_1071)
.L_1071:
        /*009c*/ 	.word	0x00000000
        /*00a0*/ 	.short	0x0000
        /*00a2*/ 	.short	0x0000
        /*00a4*/ 	.byte	0x00, 0xf5, 0x21, 0x00


	//----- nvinfo : EIATTR_SPARSE_MMA_MASK
	.align		4
.L_1072:
        /*00a8*/ 	.byte	0x03, 0x50
        /*00aa*/ 	.short	0x0000


	//----- nvinfo : EIATTR_MAXREG_COUNT
	.align		4
        /*00ac*/ 	.byte	0x03, 0x1b
        /*00ae*/ 	.short	0x00ff


	//----- nvinfo : EIATTR_NUM_BARRIERS
	.align		4
        /*00b0*/ 	.byte	0x02, 0x4c
        /*00b2*/ 	.byte	0x01
	.zero		1


	//----- nvinfo : EIATTR_MERCURY_ISA_VERSION
	.align		4
        /*00b4*/ 	.byte	0x03, 0x5f
        /*00b6*/ 	.short	0x0101


	//----- nvinfo : EIATTR_VRC_CTA_INIT_COUNT
	.align		4
        /*00b8*/ 	.byte	0x02, 0x4a
	.zero		1
	.zero		1


	//----- nvinfo : EIATTR_EXIT_INSTR_OFFSETS
	.align		4
        /*00bc*/ 	.byte	0x04, 0x1c
        /*00be*/ 	.short	(.L_1074 - .L_1073)


	//   ....[0]....
.L_1073:
        /*00c0*/ 	.word	0x000005e0


	//   ....[1]....
        /*00c4*/ 	.word	0x00008730


	//   ....[2]....
        /*00c8*/ 	.word	0x000087b0


	//   ....[3]....
        /*00cc*/ 	.word	0x00010930


	//----- nvinfo : EIATTR_CBANK_PARAM_SIZE
	.align		4
.L_1074:
        /*00d0*/ 	.byte	0x03, 0x19
        /*00d2*/ 	.short	0x0044


	//----- nvinfo : EIATTR_PARAM_CBANK
	.align		4
        /*00d4*/ 	.byte	0x04, 0x0a
        /*00d6*/ 	.short	(.L_1076 - .L_1075)
	.align		4
.L_1075:
        /*00d8*/ 	.word	index@(.nv.constant0._Z22cu_mtxmq_integral_20blPKdiS0_iPdiiddi)
        /*00dc*/ 	.short	0x0380
        /*00de*/ 	.short	0x0044


	//----- nvinfo : EIATTR_SW_WAR
	.align		4
.L_1076:
        /*00e0*/ 	.byte	0x04, 0x36
        /*00e2*/ 	.short	(.L_1078 - .L_1077)
.L_1077:
        /*00e4*/ 	.word	0x00000008
.L_1078:


//--------------------- .nv.info._Z20cu_mtxmq_integral_20PKdiS0_iPdiidd --------------------------
	.section	.nv.info._Z20cu_mtxmq_integral_20PKdiS0_iPdiidd,"",@"SHT_CUDA_INFO"
	.sectionflags	@""
	.align	4


	//----- nvinfo : EIATTR_CUDA_API_VERSION
	.align		4
        /*0000*/ 	.byte	0x04, 0x37
        /*0002*/ 	.short	(.L_1080 - .L_1079)
.L_1079:
        /*0004*/ 	.word	0x00000082


	//----- nvinfo : EIATTR_KPARAM_INFO
	.align		4
.L_1080:
        /*0008*/ 	.byte	0x04, 0x17
        /*000a*/ 	.short	(.L_1082 - .L_1081)
.L_1081:
        /*000c*/ 	.word	0x00000000
        /*0010*/ 	.short	0x0008
        /*0012*/ 	.short	0x0038
        /*0014*/ 	.byte	0x00, 0xf0, 0x21, 0x00


	//----- nvinfo : EIATTR_KPARAM_INFO
	.align		4
.L_1082:
        /*0018*/ 	.byte	0x04, 0x17
        /*001a*/ 	.short	(.L_1084 - .L_1083)
.L_1083:
        /*001c*/ 	.word	0x00000000
        /*0020*/ 	.short	0x0007
        /*0022*/ 	.short	0x0030
        /*0024*/ 	.byte	0x00, 0xf0, 0x21, 0x00


	//----- nvinfo : EIATTR_KPARAM_INFO
	.align		4
.L_1084:
        /*0028*/ 	.byte	0x04, 0x17
        /*002a*/ 	.short	(.L_1086 - .L_1085)
.L_1085:
        /*002c*/ 	.word	0x00000000
        /*0030*/ 	.short	0x0006
        /*0032*/ 	.short	0x002c
        /*0034*/ 	.byte	0x00, 0xf0, 0x11, 0x00


	//----- nvinfo : EIATTR_KPARAM_INFO
	.align		4
.L_1086:
        /*0038*/ 	.byte	0x04, 0x17
        /*003a*/ 	.short	(.L_1088 - .L_1087)
.L_1087:
        /*003c*/ 	.word	0x00000000
        /*0040*/ 	.short	0x0005
        /*0042*/ 	.short	0x0028
        /*0044*/ 	.byte	0x00, 0xf0, 0x11, 0x00


	//----- nvinfo : EIATTR_KPARAM_INFO
	.align		4
.L_1088:
        /*0048*/ 	.byte	0x04, 0x17
        /*004a*/ 	.short	(.L_1090 - .L_1089)
.L_1089:
        /*004c*/ 	.word	0x00000000
        /*0050*/ 	.short	0x0004
        /*0052*/ 	.short	0x0020
        /*0054*/ 	.byte	0x00, 0xf5, 0x21, 0x00


	//----- nvinfo : EIATTR_KPARAM_INFO
	.align		4
.L_1090:
        /*0058*/ 	.byte	0x04, 0x17
        /*005a*/ 	.short	(.L_1092 - .L_1091)
.L_1091:
        /*005c*/ 	.word	0x00000000
        /*0060*/ 	.short	0x0003
        /*0062*/ 	.short	0x0018
        /*0064*/ 	.byte	0x00, 0xf0, 0x11, 0x00


	//----- nvinfo : EIATTR_KPARAM_INFO
	.align		4
.L_1092:
        /*0068*/ 	.byte	0x04, 0x17
        /*006a*/ 	.short	(.L_1094 - .L_1093)
.L_1093:
        /*006c*/ 	.word	0x00000000
        /*0070*/ 	.short	0x0002
        /*0072*/ 	.short	0x0010
        /*0074*/ 	.byte	0x00, 0xf5, 0x21, 0x00


	//----- nvinfo : EIATTR_KPARAM_INFO
	.align		4
.L_1094:
        /*0078*/ 	.byte	0x04, 0x17
        /*007a*/ 	.short	(.L_1096 - .L_1095)
.L_1095:
        /*007c*/ 	.word	0x00000000
        /*0080*/ 	.short	0x0001
        /*0082*/ 	.short	0x0008
        /*0084*/ 	.byte	0x00, 0xf0, 0x11, 0x00


	//----- nvinfo : EIATTR_KPARAM_INFO
	.align		4
.L_1096:
        /*0088*/ 	.byte	0x04, 0x17
        /*008a*/ 	.short	(.L_1098 - .L_1097)
.L_1097:
        /*008c*/ 	.word	0x00000000
        /*0090*/ 	.short	0x0000
        /*0092*/ 	.short	0x0000
        /*0094*/ 	.byte	0x00, 0xf5, 0x21, 0x00


	//----- nvinfo : EIATTR_SPARSE_MMA_MASK
	.align		4
.L_1098:
        /*0098*/ 	.byte	0x03, 0x50
        /*009a*/ 	.short	0x0000


	//----- nvinfo : EIATTR_MAXREG_COUNT
	.align		4
        /*009c*/ 	.byte	0x03, 0x1b
        /*009e*/ 	.short	0x00ff


	//----- nvinfo : EIATTR_NUM_BARRIERS
	.align		4
        /*00a0*/ 	.byte	0x02, 0x4c
        /*00a2*/ 	.byte	0x01
	.zero		1


	//----- nvinfo : EIATTR_MERCURY_ISA_VERSION
	.align		4
        /*00a4*/ 	.byte	0x03, 0x5f
        /*00a6*/ 	.short	0x0101


	//----- nvinfo : EIATTR_VRC_CTA_INIT_COUNT
	.align		4
        /*00a8*/ 	.byte	0x02, 0x4a
	.zero		1
	.zero		1


	//----- nvinfo : EIATTR_EXIT_INSTR_OFFSETS
	.align		4
        /*00ac*/ 	.byte	0x04, 0x1c
        /*00ae*/ 	.short	(.L_1100 - .L_1099)


	//   ....[0]....
.L_1099:
        /*00b0*/ 	.word	0x000004e0


	//   ....[1]....
        /*00b4*/ 	.word	0x00000930


	//   ....[2]....
        /*00b8*/ 	.word	0x000009c0


	//   ....[3]....
        /*00bc*/ 	.word	0x00001e40


	//   ....[4]....
        /*00c0*/ 	.word	0x00002290


	//----- nvinfo : EIATTR_CBANK_PARAM_SIZE
	.align		4
.L_1100:
        /*00c4*/ 	.byte	0x03, 0x19
        /*00c6*/ 	.short	0x0040


	//----- nvinfo : EIATTR_PARAM_CBANK
	.align		4
        /*00c8*/ 	.byte	0x04, 0x0a
        /*00ca*/ 	.short	(.L_1102 - .L_1101)
	.align		4
.L_1101:
        /*00cc*/ 	.word	index@(.nv.constant0._Z20cu_mtxmq_integral_20PKdiS0_iPdiidd)
        /*00d0*/ 	.short	0x0380
        /*00d2*/ 	.short	0x0040


	//----- nvinfo : EIATTR_SW_WAR
	.align		4
.L_1102:
        /*00d4*/ 	.byte	0x04, 0x36
        /*00d6*/ 	.short	(.L_1104 - .L_1103)
.L_1103:
        /*00d8*/ 	.word	0x00000008
.L_1104:


//--------------------- .nv.info._Z20cu_mtxmq_integral_18PKdiS0_iPdiidd --------------------------
	.section	.nv.info._Z20cu_mtxmq_integral_18PKdiS0_iPdiidd,"",@"SHT_CUDA_INFO"
	.sectionflags	@""
	.align	4


	//----- nvinfo : EIATTR_CUDA_API_VERSION
	.align		4
        /*0000*/ 	.byte	0x04, 0x37
        /*0002*/ 	.short	(.L_1106 - .L_1105)
.L_1105:
        /*0004*/ 	.word	0x00000082


	//----- nvinfo : EIATTR_KPARAM_INFO
	.align		4
.L_1106:
        /*0008*/ 	.byte	0x04, 0x17
        /*000a*/ 	.short	(.L_1108 - .L_1107)
.L_1107:
        /*000c*/ 	.word	0x00000000
        /*0010*/ 	.short	0x0008
        /*0012*/ 	.short	0x0038
        /*0014*/ 	.byte	0x00, 0xf0, 0x21, 0x00


	//----- nvinfo : EIATTR_KPARAM_INFO
	.align		4
.L_1108:
        /*0018*/ 	.byte	0x04, 0x17
        /*001a*/ 	.short	(.L_1110 - .L_1109)
.L_1109:
        /*001c*/ 	.word	0x00000000
        /*0020*/ 	.short	0x0007
        /*0022*/ 	.short	0x0030
        /*0024*/ 	.byte	0x00, 0xf0, 0x21, 0x00


	//----- nvinfo : EIATTR_KPARAM_INFO
	.align		4
.L_1110:
        /*0028*/ 	.byte	0x04, 0x17
        /*002a*/ 	.short	(.L_1112 - .L_1111)
.L_1111:
        /*002c*/ 	.word	0x00000000
        /*0030*/ 	.short	0x0006
        /*0032*/ 	.short	0x002c
        /*0034*/ 	.byte	0x00, 0xf0, 0x11, 0x00


	//----- nvinfo : EIATTR_KPARAM_INFO
	.align		4
.L_1112:
        /*0038*/ 	.byte	0x04, 0x17
        /*003a*/ 	.short	(.L_1114 - .L_1113)
.L_1113:
        /*003c*/ 	.word	0x00000000
        /*0040*/ 	.short	0x0005
        /*0042*/ 	.short	0x0028
        /*0044*/ 	.byte	0x00, 0xf0, 0x11, 0x00


	//----- nvinfo : EIATTR_KPARAM_INFO
	.align		4
.L_1114:
        /*0048*/ 	.byte	0x04, 0x17
        /*004a*/ 	.short	(.L_1116 - .L_1115)
.L_1115:
        /*004c*/ 	.word	0x00000000
        /*0050*/ 	.short	0x0004
        /*0052*/ 	.short	0x0020
        /*0054*/ 	.byte	0x00, 0xf5, 0x21, 0x00


	//----- nvinfo : EIATTR_KPARAM_INFO
	.align		4
.L_1116:
        /*0058*/ 	.byte	0x04, 0x17
        /*005a*/ 	.short	(.L_1118 - .L_1117)
.L_1117:
        /*005c*/ 	.word	0x00000000
        /*0060*/ 	.short	0x0003
        /*0062*/ 	.short	0x0018
        /*0064*/ 	.byte	0x00, 0xf0, 0x11, 0x00


	//----- nvinfo : EIATTR_KPARAM_INFO
	.align		4
.L_1118:
        /*0068*/ 	.byte	0x04, 0x17
        /*006a*/ 	.short	(.L_1120 - .L_1119)
.L_1119:
        /*006c*/ 	.word	0x00000000
        /*0070*/ 	.short	0x0002
        /*0072*/ 	.short	0x0010
        /*0074*/ 	.byte	0x00, 0xf5, 0x21, 0x00


	//----- nvinfo : EIATTR_KPARAM_INFO
	.align		4
.L_1120:
        /*0078*/ 	.byte	0x04, 0x17
        /*007a*/ 	.short	(.L_1122 - .L_1121)
.L_1121:
        /*007c*/ 	.word	0x00000000
        /*0080*/ 	.short	0x0001
        /*0082*/ 	.short	0x0008
        /*0084*/ 	.byte	0x00, 0xf0, 0x11, 0x00


	//----- nvinfo : EIATTR_KPARAM_INFO
	.align		4
.L_1122:
        /*0088*/ 	.byte	0x04, 0x17
        /*008a*/ 	.short	(.L_1124 - .L_1123)
.L_1123:
        /*008c*/ 	.word	0x00000000
        /*0090*/ 	.short	0x0000
        /*0092*/ 	.short	0x0000
        /*0094*/ 	.byte	0x00, 0xf5, 0x21, 0x00


	//----- nvinfo : EIATTR_SPARSE_MMA_MASK
	.align		4
.L_1124:
        /*0098*/ 	.byte	0x03, 0x50
        /*009a*/ 	.short	0x0000


	//----- nvinfo : EIATTR_MAXREG_COUNT
	.align		4
        /*009c*/ 	.byte	0x03, 0x1b
        /*009e*/ 	.short	0x00ff


	//----- nvinfo : EIATTR_NUM_BARRIERS
	.align		4
        /*00a0*/ 	.byte	0x02, 0x4c
        /*00a2*/ 	.byte	0x01
	.zero		1


	//----- nvinfo : EIATTR_MERCURY_ISA_VERSION
	.align		4
        /*00a4*/ 	.byte	0x03, 0x5f
        /*00a6*/ 	.short	0x0101


	//----- nvinfo : EIATTR_VRC_CTA_INIT_COUNT
	.align		4
        /*00a8*/ 	.byte	0x02, 0x4a
	.zero		1
	.zero		1


	//----- nvinfo : EIATTR_EXIT_INSTR_OFFSETS
	.align		4
        /*00ac*/ 	.byte	0x04, 0x1c
        /*00ae*/ 	.short	(.L_1126 - .L_1125)


	//   ....[0]....
.L_1125:
        /*00b0*/ 	.word	0x00000490


	//   ....[1]....
        /*00b4*/ 	.word	0x00000880


	//   ....[2]....
        /*00b8*/ 	.word	0x00000900


	//   ....[3]....
        /*00bc*/ 	.word	0x00001bc0


	//   ....[4]....
        /*00c0*/ 	.word	0x00001fb0


	//----- nvinfo : EIATTR_CBANK_PARAM_SIZE
	.align		4
.L_1126:
        /*00c4*/ 	.byte	0x03, 0x19
        /*00c6*/ 	.short	0x0040


	//----- nvinfo : EIATTR_PARAM_CBANK
	.align		4
        /*00c8*/ 	.byte	0x04, 0x0a
        /*00ca*/ 	.short	(.L_1128 - .L_1127)
	.align		4
.L_1127:
        /*00cc*/ 	.word	index@(.nv.constant0._Z20cu_mtxmq_integral_18PKdiS0_iPdiidd)
        /*00d0*/ 	.short	0x0380
        /*00d2*/ 	.short	0x0040


	//----- nvinfo : EIATTR_SW_WAR
	.align		4
.L_1128:
        /*00d4*/ 	.byte	0x04, 0x36
        /*00d6*/ 	.short	(.L_1130 - .L_1129)
.L_1129:
        /*00d8*/ 	.word	0x00000008
.L_1130:


//--------------------- .nv.info._Z20cu_mtxmq_integral_16PKdiS0_iPdiidd --------------------------
	.section	.nv.info._Z20cu_mtxmq_integral_16PKdiS0_iPdiidd,"",@"SHT_CUDA_INFO"
	.sectionflags	@""
	.align	4


	//----- nvinfo : EIATTR_CUDA_API_VERSION
	.align		4
        /*0000*/ 	.byte	0x04, 0x37
        /*0002*/ 	.short	(.L_1132 - .L_1131)
.L_1131:
        /*0004*/ 	.word	0x00000082


	//----- nvinfo : EIATTR_KPARAM_INFO
	.align		4
.L_1132:
        /*0008*/ 	.byte	0x04, 0x17
        /*000a*/ 	.short	(.L_1134 - .L_1133)
.L_1133:
        /*000c*/ 	.word	0x00000000
        /*0010*/ 	.short	0x0008
        /*0012*/ 	.short	0x0038
        /*0014*/ 	.byte	0x00, 0xf0, 0x21, 0x00


	//----- nvinfo : EIATTR_KPARAM_INFO
	.align		4
.L_1134:
        /*0018*/ 	.byte	0x04, 0x17
        /*001a*/ 	.short	(.L_1136 - .L_1135)
.L_1135:
        /*001c*/ 	.word	0x00000000
        /*0020*/ 	.short	0x0007
        /*0022*/ 	.short	0x0030
        /*0024*/ 	.byte	0x00, 0xf0, 0x21, 0x00


	//----- nvinfo : EIATTR_KPARAM_INFO
	.align		4
.L_1136:
        /*0028*/ 	.byte	0x04, 0x17
        /*002a*/ 	.short	(.L_1138 - .L_1137)
.L_1137:
        /*002c*/ 	.word	0x00000000
        /*0030*/ 	.short	0x0006
        /*0032*/ 	.short	0x002c
        /*0034*/ 	.byte	0x00, 0xf0, 0x11, 0x00


	//----- nvinfo : EIATTR_KPARAM_INFO
	.align		4
.L_1138:
        /*0038*/ 	.byte	0x04, 0x17
        /*003a*/ 	.short	(.L_1140 - .L_1139)
.L_1139:
        /*003c*/ 	.word	0x00000000
        /*0040*/ 	.short	0x0005
        /*0042*/ 	.short	0x0028
        /*0044*/ 	.byte	0x00, 0xf0, 0x11, 0x00


	//----- nvinfo : EIATTR_KPARAM_INFO
	.align		4
.L_1140:
        /*0048*/ 	.byte	0x04, 0x17
        /*004a*/ 	.short	(.L_1142 - .L_1141)
.L_1141:
        /*004c*/ 	.word	0x00000000
        /*0050*/ 	.short	0x0004
        /*0052*/ 	.short	0x0020
        /*0054*/ 	.byte	0x00, 0xf5, 0x21, 0x00


	//----- nvinfo : EIATTR_KPARAM_INFO
	.align		4
.L_1142:
        /*0058*/ 	.byte	0x04, 0x17
        /*005a*/ 	.short	(.L_1144 - .L_1143)
.L_1143:
        /*005c*/ 	.word	0x00000000
        /*0060*/ 	.short	0x0003
        /*0062*/ 	.short	0x0018
        /*0064*/ 	.byte	0x00, 0xf0, 0x11, 0x00


	//----- nvinfo : EIATTR_KPARAM_INFO
	.align		4
.L_1144:
        /*0068*/ 	.byte	0x04, 0x17
        /*006a*/ 	.short	(.L_1146 - .L_1145)
.L_1145:
        /*006c*/ 	.word	0x00000000
        /*0070*/ 	.short	0x0002
        /*0072*/ 	.short	0x0010
        /*0074*/ 	.byte	0x00, 0xf5, 0x21, 0x00


	//----- nvinfo : EIATTR_KPARAM_INFO
	.align		4
.L_1146:
        /*0078*/ 	.byte	0x04, 0x17
        /*007a*/ 	.short	(.L_1148 - .L_1147)
.L_1147:
        /*007c*/ 	.word	0x00000000
        /*0080*/ 	.short	0x0001
        /*0082*/ 	.short	0x0008
        /*0084*/ 	.byte	0x00, 0xf0, 0x11, 0x00


	//----- nvinfo : EIATTR_KPARAM_INFO
	.align		4
.L_1148:
        /*0088*/ 	.byte	0x04, 0x17
        /*008a*/ 	.short	(.L_1150 - .L_1149)
.L_1149:
        /*008c*/ 	.word	0x00000000
        /*0090*/ 	.short	0x0000
        /*0092*/ 	.short	0x0000
        /*0094*/ 	.byte	0x00, 0xf5, 0x21, 0x00


	//----- nvinfo : EIATTR_SPARSE_MMA_MASK
	.align		4
.L_1150:
        /*0098*/ 	.byte	0x03, 0x50
        /*009a*/ 	.short	0x0000


	//----- nvinfo : EIATTR_MAXREG_COUNT
	.align		4
        /*009c*/ 	.byte	0x03, 0x1b
        /*009e*/ 	.short	0x00ff


	//----- nvinfo : EIATTR_NUM_BARRIERS
	.align		4
        /*00a0*/ 	.byte	0x02, 0x4c
        /*00a2*/ 	.byte	0x01
	.zero		1


	//----- nvinfo : EIATTR_MERCURY_ISA_VERSION
	.align		4
        /*00a4*/ 	.byte	0x03, 0x5f
        /*00a6*/ 	.short	0x0101


	//----- nvinfo : EIATTR_VRC_CTA_INIT_COUNT
	.align		4
        /*00a8*/ 	.byte	0x02, 0x4a
	.zero		1
	.zero		1


	//----- nvinfo : EIATTR_EXIT_INSTR_OFFSETS
	.align		4
        /*00ac*/ 	.byte	0x04, 0x1c
        /*00ae*/ 	.short	(.L_1152 - .L_1151)


	//   ....[0]....
.L_1151:
        /*00b0*/ 	.word	0x00000450


	//   ....[1]....
        /*00b4*/ 	.word	0x000007e0


	//   ....[2]....
        /*00b8*/ 	.word	0x00000860


	//   ....[3]....
        /*00bc*/ 	.word	0x00001960


	//   ....[4]....
        /*00c0*/ 	.word	0x00001cf0


	//----- nvinfo : EIATTR_CBANK_PARAM_SIZE
	.align		4
.L_1152:
        /*00c4*/ 	.byte	0x03, 0x19
        /*00c6*/ 	.short	0x0040


	//----- nvinfo : EIATTR_PARAM_CBANK
	.align		4
        /*00c8*/ 	.byte	0x04, 0x0a
        /*00ca*/ 	.short	(.L_1154 - .L_1153)
	.align		4
.L_1153:
        /*00cc*/ 	.word	index@(.nv.constant0._Z20cu_mtxmq_integral_16PKdiS0_iPdiidd)
        /*00d0*/ 	.short	0x0380
        /*00d2*/ 	.short	0x0040


	//----- nvinfo : EIATTR_SW_WAR
	.align		4
.L_1154:
        /*00d4*/ 	.byte	0x04, 0x36
        /*00d6*/ 	.short	(.L_1156 - .L_1155)
.L_1155:
        /*00d8*/ 	.word	0x00000008
.L_1156:


//--------------------- .nv.info._Z20cu_mtxmq_integral_14PKdiS0_iPdiidd --------------------------
	.section	.nv.info._Z20cu_mtxmq_integral_14PKdiS0_iPdiidd,"",@"SHT_CUDA_INFO"
	.sectionflags	@""
	.align	4


	//----- nvinfo : EIATTR_CUDA_API_VERSION
	.align		4
        /*0000*/ 	.byte	0x04, 0x37
        /*0002*/ 	.short	(.L_1158 - .L_1157)
.L_1157:
        /*0004*/ 	.word	0x00000082


	//----- nvinfo : EIATTR_KPARAM_INFO
	.align		4
.L_1158:
        /*0008*/ 	.byte	0x04, 0x17
        /*000a*/ 	.short	(.L_1160 - .L_1159)
.L_1159:
        /*000c*/ 	.word	0x00000000
        /*0010*/ 	.short	0x0008
        /*0012*/ 	.short	0x0038
        /*0014*/ 	.byte	0x00, 0xf0, 0x21, 0x00


	//----- nvinfo : EIATTR_KPARAM_INFO
	.align		4
.L_1160:
        /*0018*/ 	.byte	0x04, 0x17
        /*001a*/ 	.short	(.L_1162 - .L_1161)
.L_1161:
        /*001c*/ 	.word	0x00000000
        /*0020*/ 	.short	0x0007
        /*0022*/ 	.short	0x0030
        /*0024*/ 	.byte	0x00, 0xf0, 0x21, 0x00


	//----- nvinfo : EIATTR_KPARAM_INFO
	.align		4
.L_1162:
        /*0028*/ 	.byte	0x04, 0x17
        /*002a*/ 	.short	(.L_1164 - .L_1163)
.L_1163:
        /*002c*/ 	.word	0x00000000
        /*0030*/ 	.short	0x0006
        /*0032*/ 	.short	0x002c
        /*0034*/ 	.byte	0x00, 0xf0, 0x11, 0x00


	//----- nvinfo : EIATTR_KPARAM_INFO
	.align		4
.L_1164:
        /*0038*/ 	.byte	0x04, 0x17
        /*003a*/ 	.short	(.L_1166 - .L_1165)
.L_1165:
        /*003c*/ 	.word	0x00000000
        /*0040*/ 	.short	0x0005
        /*0042*/ 	.short	0x0028
        /*0044*/ 	.byte	0x00, 0xf0, 0x11, 0x00


	//----- nvinfo : EIATTR_KPARAM_INFO
	.align		4
.L_1166:
        /*0048*/ 	.byte	0x04, 0x17
        /*004a*/ 	.short	(.L_1168 - .L_1167)
.L_1167:
        /*004c*/ 	.word	0x00000000
        /*0050*/ 	.short	0x0004
        /*0052*/ 	.short	0x0020
        /*0054*/ 	.byte	0x00, 0xf5, 0x21, 0x00


	//----- nvinfo : EIATTR_KPARAM_INFO
	.align		4
.L_1168:
        /*0058*/ 	.byte	0x04, 0x17
        /*005a*/ 	.short	(.L_1170 - .L_1169)
.L_1169:
        /*005c*/ 	.word	0x00000000
        /*0060*/ 	.short	0x0003
        /*0062*/ 	.short	0x0018
        /*0064*/ 	.byte	0x00, 0xf0, 0x11, 0x00


	//----- nvinfo : EIATTR_KPARAM_INFO
	.align		4
.L_1170:
        /*0068*/ 	.byte	0x04, 0x17
        /*006a*/ 	.short	(.L_1172 - .L_1171)
.L_1171:
        /*006c*/ 	.word	0x00000000
        /*0070*/ 	.short	0x0002
        /*0072*/ 	.short	0x0010
        /*0074*/ 	.byte	0x00, 0xf5, 0x21, 0x00


	//----- nvinfo : EIATTR_KPARAM_INFO
	.align		4
.L_1172:
        /*0078*/ 	.byte	0x04, 0x17
        /*007a*/ 	.short	(.L_1174 - .L_1173)
.L_1173:
        /*007c*/ 	.word	0x00000000
        /*0080*/ 	.short	0x0001
        /*0082*/ 	.short	0x0008
        /*0084*/ 	.byte	0x00, 0xf0, 0x11, 0x00


	//----- nvinfo : EIATTR_KPARAM_INFO
	.align		4
.L_1174:
        /*0088*/ 	.byte	0x04, 0x17
        /*008a*/ 	.short	(.L_1176 - .L_1175)
.L_1175:
        /*008c*/ 	.word	0x00000000
        /*0090*/ 	.short	0x0000
        /*0092*/ 	.short	0x0000
        /*0094*/ 	.byte	0x00, 0xf5, 0x21, 0x00


	//----- nvinfo : EIATTR_SPARSE_MMA_MASK
	.align		4
.L_1176:
        /*0098*/ 	.byte	0x03, 0x50
        /*009a*/ 	.short	0x0000


	//----- nvinfo : EIATTR_MAXREG_COUNT
	.align		4
        /*009c*/ 	.byte	0x03, 0x1b
        /*009e*/ 	.short	0x00ff


	//----- nvinfo : EIATTR_NUM_BARRIERS
	.align		4
        /*00a0*/ 	.byte	0x02, 0x4c
        /*00a2*/ 	.byte	0x01
	.zero		1


	//----- nvinfo : EIATTR_MERCURY_ISA_VERSION
	.align		4
        /*00a4*/ 	.byte	0x03, 0x5f
        /*00a6*/ 	.short	0x0101


	//----- nvinfo : EIATTR_VRC_CTA_INIT_COUNT
	.align		4
        /*00a8*/ 	.byte	0x02, 0x4a
	.zero		1
	.zero		1


	//----- nvinfo : EIATTR_EXIT_INSTR_OFFSETS
	.align		4
        /*00ac*/ 	.byte	0x04, 0x1c
        /*00ae*/ 	.short	(.L_1178 - .L_1177)


	//   ....[0]....
.L_1177:
        /*00b0*/ 	.word	0x00000420


	//   ....[1]....
        /*00b4*/ 	.word	0x00000e10


	//   ....[2]....
        /*00b8*/ 	.word	0x000013c0


	//   ....[3]....
        /*00bc*/ 	.word	0x00001700


	//   ....[4]....
        /*00c0*/ 	.word	0x00001770


	//   ....[5]....
        /*00c4*/ 	.word	0x00002160


	//   ....[6]....
        /*00c8*/ 	.word	0x00002710


	//   ....[7]....
        /*00cc*/ 	.word	0x00002a50


	//----- nvinfo : EIATTR_CBANK_PARAM_SIZE
	.align		4
.L_1178:
        /*00d0*/ 	.byte	0x03, 0x19
        /*00d2*/ 	.short	0x0040


	//----- nvinfo : EIATTR_PARAM_CBANK
	.align		4
        /*00d4*/ 	.byte	0x04, 0x0a
        /*00d6*/ 	.short	(.L_1180 - .L_1179)
	.align		4
.L_1179:
        /*00d8*/ 	.word	index@(.nv.constant0._Z20cu_mtxmq_integral_14PKdiS0_iPdiidd)
        /*00dc*/ 	.short	0x0380
        /*00de*/ 	.short	0x0040


	//----- nvinfo : EIATTR_SW_WAR
	.align		4
.L_1180:
        /*00e0*/ 	.byte	0x04, 0x36
        /*00e2*/ 	.short	(.L_1182 - .L_1181)
.L_1181:
        /*00e4*/ 	.word	0x00000008
.L_1182:


//--------------------- .nv.info._Z20cu_mtxmq_integral_12PKdiS0_iPdiidd --------------------------
	.section	.nv.info._Z20cu_mtxmq_integral_12PKdiS0_iPdiidd,"",@"SHT_CUDA_INFO"
	.sectionflags	@""
	.align	4


	//----- nvinfo : EIATTR_CUDA_API_VERSION
	.align		4
        /*0000*/ 	.byte	0x04, 0x37
        /*0002*/ 	.short	(.L_1184 - .L_1183)
.L_1183:
        /*0004*/ 	.word	0x00000082


	//----- nvinfo : EIATTR_KPARAM_INFO
	.align		4
.L_1184:
        /*0008*/ 	.byte	0x04, 0x17
        /*000a*/ 	.short	(.L_1186 - .L_1185)
.L_1185:
        /*000c*/ 	.word	0x00000000
        /*0010*/ 	.short	0x0008
        /*0012*/ 	.short	0x0038
        /*0014*/ 	.byte	0x00, 0xf0, 0x21, 0x00


	//----- nvinfo : EIATTR_KPARAM_INFO
	.align		4
.L_1186:
        /*0018*/ 	.byte	0x04, 0x17
        /*001a*/ 	.short	(.L_1188 - .L_1187)
.L_1187:
        /*001c*/ 	.word	0x00000000
        /*0020*/ 	.short	0x0007
        /*0022*/ 	.short	0x0030
        /*0024*/ 	.byte	0x00, 0xf0, 0x21, 0x00


	//----- nvinfo : EIATTR_KPARAM_INFO
	.align		4
.L_1188:
        /*0028*/ 	.byte	0x04, 0x17
        /*002a*/ 	.short	(.L_1190 - .L_1189)
.L_1189:
        /*002c*/ 	.word	0x00000000
        /*0030*/ 	.short	0x0006
        /*0032*/ 	.short	0x002c
        /*0034*/ 	.byte	0x00, 0xf0, 0x11, 0x00


	//----- nvinfo : EIATTR_KPARAM_INFO
	.align		4
.L_1190:
        /*0038*/ 	.byte	0x04, 0x17
        /*003a*/ 	.short	(.L_1192 - .L_1191)
.L_1191:
        /*003c*/ 	.word	0x00000000
        /*0040*/ 	.short	0x0005
        /*0042*/ 	.short	0x0028
        /*0044*/ 	.byte	0x00, 0xf0, 0x11, 0x00


	//----- nvinfo : EIATTR_KPARAM_INFO
	.align		4
.L_1192:
        /*0048*/ 	.byte	0x04, 0x17
        /*004a*/ 	.short	(.L_1194 - .L_1193)
.L_1193:
        /*004c*/ 	.word	0x00000000
        /*0050*/ 	.short	0x0004
        /*0052*/ 	.short	0x0020
        /*0054*/ 	.byte	0x00, 0xf5, 0x21, 0x00


	//----- nvinfo : EIATTR_KPARAM_INFO
	.align		4
.L_1194:
        /*0058*/ 	.byte	0x04, 0x17
        /*005a*/ 	.short	(.L_1196 - .L_1195)
.L_1195:
        /*005c*/ 	.word	0x00000000
        /*0060*/ 	.short	0x0003
        /*0062*/ 	.short	0x0018
        /*0064*/ 	.byte	0x00, 0xf0, 0x11, 0x00


	//----- nvinfo : EIATTR_KPARAM_INFO
	.align		4
.L_1196:
        /*0068*/ 	.byte	0x04, 0x17
        /*006a*/ 	.short	(.L_1198 - .L_1197)
.L_1197:
        /*006c*/ 	.word	0x00000000
        /*0070*/ 	.short	0x0002
        /*0072*/ 	.short	0x0010
        /*0074*/ 	.byte	0x00, 0xf5, 0x21, 0x00


	//----- nvinfo : EIATTR_KPARAM_INFO
	.align		4
.L_1198:
        /*0078*/ 	.byte	0x04, 0x17
        /*007a*/ 	.short	(.L_1200 - .L_1199)
.L_1199:
        /*007c*/ 	.word	0x00000000
        /*0080*/ 	.short	0x0001
        /*0082*/ 	.short	0x0008
        /*0084*/ 	.byte	0x00, 0xf0, 0x11, 0x00


	//----- nvinfo : EIATTR_KPARAM_INFO
	.align		4
.L_1200:
        /*0088*/ 	.byte	0x04, 0x17
        /*008a*/ 	.short	(.L_1202 - .L_1201)
.L_1201:
        /*008c*/ 	.word	0x00000000
        /*0090*/ 	.short	0x0000
        /*0092*/ 	.short	0x0000
        /*0094*/ 	.byte	0x00, 0xf5, 0x21, 0x00


	//----- nvinfo : EIATTR_SPARSE_MMA_MASK
	.align		4
.L_1202:
        /*0098*/ 	.byte	0x03, 0x50
        /*009a*/ 	.short	0x0000


	//----- nvinfo : EIATTR_MAXREG_COUNT
	.align		4
        /*009c*/ 	.byte	0x03, 0x1b
        /*009e*/ 	.short	0x00ff


	//----- nvinfo : EIATTR_NUM_BARRIERS
	.align		4
        /*00a0*/ 	.byte	0x02, 0x4c
        /*00a2*/ 	.byte	0x01
	.zero		1


	//----- nvinfo : EIATTR_MERCURY_ISA_VERSION
	.align		4
        /*00a4*/ 	.byte	0x03, 0x5f
        /*00a6*/ 	.short	0x0101


	//----- nvinfo : EIATTR_VRC_CTA_INIT_COUNT
	.align		4
        /*00a8*/ 	.byte	0x02, 0x4a
	.zero		1
	.zero		1


	//----- nvinfo : EIATTR_EXIT_INSTR_OFFSETS
	.align		4
        /*00ac*/ 	.byte	0x04, 0x1c
        /*00ae*/ 	.short	(.L_1204 - .L_1203)


	//   ....[0]....
.L_1203:
        /*00b0*/ 	.word	0x000003e0


	//   ....[1]....
        /*00b4*/ 	.word	0x00000cb0


	//   ....[2]....
        /*00b8*/ 	.word	0x00001190


	//   ....[3]....
        /*00bc*/ 	.word	0x00001450


	//   ....[4]....
        /*00c0*/ 	.word	0x000014b0


	//   ....[5]....
        /*00c4*/ 	.word	0x00001d80


	//   ....[6]....
        /*00c8*/ 	.word	0x00002260


	//   ....[7]....
        /*00cc*/ 	.word	0x00002520


	//----- nvinfo : EIATTR_CBANK_PARAM_SIZE
	.align		4
.L_1204:
        /*00d0*/ 	.byte	0x03, 0x19
        /*00d2*/ 	.short	0x0040


	//----- nvinfo : EIATTR_PARAM_CBANK
	.align		4
        /*00d4*/ 	.byte	0x04, 0x0a
        /*00d6*/ 	.short	(.L_1206 - .L_1205)
	.align		4
.L_1205:
        /*00d8*/ 	.word	index@(.nv.constant0._Z20cu_mtxmq_integral_12PKdiS0_iPdiidd)
        /*00dc*/ 	.short	0x0380
        /*00de*/ 	.short	0x0040


	//----- nvinfo : EIATTR_SW_WAR
	.align		4
.L_1206:
        /*00e0*/ 	.byte	0x04, 0x36
        /*00e2*/ 	.short	(.L_1208 - .L_1207)
.L_1207:
        /*00e4*/ 	.word	0x00000008
.L_1208:


//--------------------- .nv.info._Z29cu_mtxmq_integral_10ninetimesPKdiS0_iPdiidd --------------------------
	.section	.nv.info._Z29cu_mtxmq_integral_10ninetimesPKdiS0_iPdiidd,"",@"SHT_CUDA_INFO"
	.sectionflags	@""
	.align	4


	//----- nvinfo : EIATTR_CUDA_API_VERSION
	.align		4
        /*0000*/ 	.byte	0x04, 0x37
        /*0002*/ 	.short	(.L_1210 - .L_1209)
.L_1209:
        /*0004*/ 	.word	0x00000082


	//----- nvinfo : EIATTR_KPARAM_INFO
	.align		4
.L_1210:
        /*0008*/ 	.byte	0x04, 0x17
        /*000a*/ 	.short	(.L_1212 - .L_1211)
.L_1211:
        /*000c*/ 	.word	0x00000000
        /*0010*/ 	.short	0x0008
        /*0012*/ 	.short	0x0038
        /*0014*/ 	.byte	0x00, 0xf0, 0x21, 0x00


	//----- nvinfo : EIATTR_KPARAM_INFO
	.align		4
.L_1212:
        /*0018*/ 	.byte	0x04, 0x17
        /*001a*/ 	.short	(.L_1214 - .L_1213)
.L_1213:
        /*001c*/ 	.word	0x00000000
        /*0020*/ 	.short	0x0007
        /*0022*/ 	.short	0x0030
        /*0024*/ 	.byte	0x00, 0xf0, 0x21, 0x00


	//----- nvinfo : EIATTR_KPARAM_INFO
	.align		4
.L_1214:
        /*0028*/ 	.byte	0x04, 0x17
        /*002a*/ 	.short	(.L_1216 - .L_1215)
.L_1215:
        /*002c*/ 	.word	0x00000000
        /*0030*/ 	.short	0x0006
        /*0032*/ 	.short	0x002c
        /*0034*/ 	.byte	0x00, 0xf0, 0x11, 0x00


	//----- nvinfo : EIATTR_KPARAM_INFO
	.align		4
.L_1216:
        /*0038*/ 	.byte	0x04, 0x17
        /*003a*/ 	.short	(.L_1218 - .L_1217)
.L_1217:
        /*003c*/ 	.word	0x00000000
        /*0040*/ 	.short	0x0005
        /*0042*/ 	.short	0x0028
        /*0044*/ 	.byte	0x00, 0xf0, 0x11, 0x00


	//----- nvinfo : EIATTR_KPARAM_INFO
	.align		4
.L_1218:
        /*0048*/ 	.byte	0x04, 0x17
        /*004a*/ 	.short	(.L_1220 - .L_1219)
.L_1219:
        /*004c*/ 	.word	0x00000000
        /*0050*/ 	.short	0x0004
        /*0052*/ 	.short	0x0020
        /*0054*/ 	.byte	0x00, 0xf5, 0x21, 0x00


	//----- nvinfo : EIATTR_KPARAM_INFO
	.align		4
.L_1220:
        /*0058*/ 	.byte	0x04, 0x17
        /*005a*/ 	.short	(.L_1222 - .L_1221)
.L_1221:
        /*005c*/ 	.word	0x00000000
        /*0060*/ 	.short	0x0003
        /*0062*/ 	.short	0x0018
        /*0064*/ 	.byte	0x00, 0xf0, 0x11, 0x00


	//----- nvinfo : EIATTR_KPARAM_INFO
	.align		4
.L_1222:
        /*0068*/ 	.byte	0x04, 0x17
        /*006a*/ 	.short	(.L_1224 - .L_1223)
.L_1223:
        /*006c*/ 	.word	0x00000000
        /*0070*/ 	.short	0x0002
        /*0072*/ 	.short	0x0010
        /*0074*/ 	.byte	0x00, 0xf5, 0x21, 0x00


	//----- nvinfo : EIATTR_KPARAM_INFO
	.align		4
.L_1224:
        /*0078*/ 	.byte	0x04, 0x17
        /*007a*/ 	.short	(.L_1226 - .L_1225)
.L_1225:
        /*007c*/ 	.word	0x00000000
        /*0080*/ 	.short	0x0001
        /*0082*/ 	.short	0x0008
        /*0084*/ 	.byte	0x00, 0xf0, 0x11, 0x00


	//----- nvinfo : EIATTR_KPARAM_INFO
	.align		4
.L_1226:
        /*0088*/ 	.byte	0x04, 0x17
        /*008a*/ 	.short	(.L_1228 - .L_1227)
.L_1227:
        /*008c*/ 	.word	0x00000000
        /*0090*/ 	.short	0x0000
        /*0092*/ 	.short	0x0000
        /*0094*/ 	.byte	0x00, 0xf5, 0x21, 0x00


	//----- nvinfo : EIATTR_SPARSE_MMA_MASK
	.align		4
.L_1228:
        /*0098*/ 	.byte	0x03, 0x50
        /*009a*/ 	.short	0x0000


	//----- nvinfo : EIATTR_MAXREG_COUNT
	.align		4
        /*009c*/ 	.byte	0x03, 0x1b
        /*009e*/ 	.short	0x00ff


	//----- nvinfo : EIATTR_NUM_BARRIERS
	.align		4
        /*00a0*/ 	.byte	0x02, 0x4c
        /*00a2*/ 	.byte	0x01
	.zero		1


	//----- nvinfo : EIATTR_MERCURY_ISA_VERSION
	.align		4
        /*00a4*/ 	.byte	0x03, 0x5f
        /*00a6*/ 	.short	0x0101


	//----- nvinfo : EIATTR_VRC_CTA_INIT_COUNT
	.align		4
        /*00a8*/ 	.byte	0x02, 0x4a
	.zero		1
	.zero		1


	//----- nvinfo : EIATTR_EXIT_INSTR_OFFSETS
	.align		4
        /*00ac*/ 	.byte	0x04, 0x1c
        /*00ae*/ 	.short	(.L_1230 - .L_1229)


	//   ....[0]....
.L_1229:
        /*00b0*/ 	.word	0x00000700


	//   ....[1]....
        /*00b4*/ 	.word	0x00000ef0


	//   ....[2]....
        /*00b8*/ 	.word	0x00000f70


	//   ....[3]....
        /*00bc*/ 	.word	0x00001790


	//----- nvinfo : EIATTR_CBANK_PARAM_SIZE
	.align		4
.L_1230:
        /*00c0*/ 	.byte	0x03, 0x19
        /*00c2*/ 	.short	0x0040


	//----- nvinfo : EIATTR_PARAM_CBANK
	.align		4
        /*00c4*/ 	.byte	0x04, 0x0a
        /*00c6*/ 	.short	(.L_1232 - .L_1231)
	.align		4
.L_1231:
        /*00c8*/ 	.word	index@(.nv.constant0._Z29cu_mtxmq_integral_10ninetimesPKdiS0_iPdiidd)
        /*00cc*/ 	.short	0x0380
        /*00ce*/ 	.short	0x0040


	//----- nvinfo : EIATTR_SW_WAR
	.align		4
.L_1232:
        /*00d0*/ 	.byte	0x04, 0x36
        /*00d2*/ 	.short	(.L_1234 - .L_1233)
.L_1233:
        /*00d4*/ 	.word	0x00000008
.L_1234:


//--------------------- .nv.info._Z29cu_mtxmq_integral_10fivetimesPKdiS0_iPdiidd --------------------------
	.section	.nv.info._Z29cu_mtxmq_integral_10fivetimesPKdiS0_iPdiidd,"",@"SHT_CUDA_INFO"
	.sectionflags	@""
	.align	4


	//----- nvinfo : EIATTR_CUDA_API_VERSION
	.align		4
        /*0000*/ 	.byte	0x04, 0x37
        /*0002*/ 	.short	(.L_1236 - .L_1235)
.L_1235:
        /*0004*/ 	.word	0x00000082


	//----- nvinfo : EIATTR_KPARAM_INFO
	.align		4
.L_1236:
        /*0008*/ 	.byte	0x04, 0x17
        /*000a*/ 	.short	(.L_1238 - .L_1237)
.L_1237:
        /*000c*/ 	.word	0x00000000
        /*0010*/ 	.short	0x0008
        /*0012*/ 	.short	0x0038
        /*0014*/ 	.byte	0x00, 0xf0, 0x21, 0x00


	//----- nvinfo : EIATTR_KPARAM_INFO
	.align		4
.L_1238:
        /*0018*/ 	.byte	0x04, 0x17
        /*001a*/ 	.short	(.L_1240 - .L_1239)
.L_1239:
        /*001c*/ 	.word	0x00000000
        /*0020*/ 	.short	0x0007
        /*0022*/ 	.short	0x0030
        /*0024*/ 	.byte	0x00, 0xf0, 0x21, 0x00


	//----- nvinfo : EIATTR_KPARAM_INFO
	.align		4
.L_1240:
        /*0028*/ 	.byte	0x04, 0x17
        /*002a*/ 	.short	(.L_1242 - .L_1241)
.L_1241:
        /*002c*/ 	.word	0x00000000
        /*0030*/ 	.short	0x0006
        /*0032*/ 	.short	0x002c
        /*0034*/ 	.byte	0x00, 0xf0, 0x11, 0x00


	//----- nvinfo : EIATTR_KPARAM_INFO
	.align		4
.L_1242:
        /*0038*/ 	.byte	0x04, 0x17
        /*003a*/ 	.short	(.L_1244 - .L_1243)
.L_1243:
        /*003c*/ 	.word	0x00000000
        /*0040*/ 	.short	0x0005
        /*0042*/ 	.short	0x0028
        /*0044*/ 	.byte	0x00, 0xf0, 0x11, 0x00


	//----- nvinfo : EIATTR_KPARAM_INFO
	.align		4
.L_1244:
        /*0048*/ 	.byte	0x04, 0x17
        /*004a*/ 	.short	(.L_1246 - .L_1245)
.L_1245:
        /*004c*/ 	.word	0x00000000
        /*0050*/ 	.short	0x0004
        /*0052*/ 	.short	0x0020
        /*0054*/ 	.byte	0x00, 0xf5, 0x21, 0x00


	//----- nvinfo : EIATTR_KPARAM_INFO
	.align		4
.L_1246:
        /*0058*/ 	.byte	0x04, 0x17
        /*005a*/ 	.short	(.L_1248 - .L_1247)
.L_1247:
        /*005c*/ 	.word	0x00000000
        /*0060*/ 	.short	0x0003
        /*0062*/ 	.short	0x0018
        /*0064*/ 	.byte	0x00, 0xf0, 0x11, 0x00


	//----- nvinfo : EIATTR_KPARAM_INFO
	.align		4
.L_1248:
        /*0068*/ 	.byte	0x04, 0x17
        /*006a*/ 	.short	(.L_1250 - .L_1249)
.L_1249:
        /*006c*/ 	.word	0x00000000
        /*0070*/ 	.short	0x0002
        /*0072*/ 	.short	0x0010
        /*0074*/ 	.byte	0x00, 0xf5, 0x21, 0x00


	//----- nvinfo : EIATTR_KPARAM_INFO
	.align		4
.L_1250:
        /*0078*/ 	.byte	0x04, 0x17
        /*007a*/ 	.short	(.L_1252 - .L_1251)
.L_1251:
        /*007c*/ 	.word	0x00000000
        /*0080*/ 	.short	0x0001
        /*0082*/ 	.short	0x0008
        /*0084*/ 	.byte	0x00, 0xf0, 0x11, 0x00


	//----- nvinfo : EIATTR_KPARAM_INFO
	.align		4
.L_1252:
        /*0088*/ 	.byte	0x04, 0x17
        /*008a*/ 	.short	(.L_1254 - .L_1253)
.L_1253:
        /*008c*/ 	.word	0x00000000
        /*0090*/ 	.short	0x0000
        /*0092*/ 	.short	0x0000
        /*0094*/ 	.byte	0x00, 0xf5, 0x21, 0x00


	//----- nvinfo : EIATTR_SPARSE_MMA_MASK
	.align		4
.L_1254:
        /*0098*/ 	.byte	0x03, 0x50
        /*009a*/ 	.short	0x0000


	//----- nvinfo : EIATTR_MAXREG_COUNT
	.align		4
        /*009c*/ 	.byte	0x03, 0x1b
        /*009e*/ 	.short	0x00ff


	//----- nvinfo : EIATTR_NUM_BARRIERS
	.align		4
        /*00a0*/ 	.byte	0x02, 0x4c
        /*00a2*/ 	.byte	0x01
	.zero		1


	//----- nvinfo : EIATTR_MERCURY_ISA_VERSION
	.align		4
        /*00a4*/ 	.byte	0x03, 0x5f
        /*00a6*/ 	.short	0x0101


	//----- nvinfo : EIATTR_VRC_CTA_INIT_COUNT
	.align		4
        /*00a8*/ 	.byte	0x02, 0x4a
	.zero		1
	.zero		1


	//----- nvinfo : EIATTR_EXIT_INSTR_OFFSETS
	.align		4
        /*00ac*/ 	.byte	0x04, 0x1c
        /*00ae*/ 	.short	(.L_1256 - .L_1255)


	//   ....[0]....
.L_1255:
        /*00b0*/ 	.word	0x00000600


	//   ....[1]....
        /*00b4*/ 	.word	0x00000b30


	//   ....[2]....
        /*00b8*/ 	.word	0x00000bb0


	//   ....[3]....
        /*00bc*/ 	.word	0x00001110


	//----- nvinfo : EIATTR_CBANK_PARAM_SIZE
	.align		4
.L_1256:
        /*00c0*/ 	.byte	0x03, 0x19
        /*00c2*/ 	.short	0x0040


	//----- nvinfo : EIATTR_PARAM_CBANK
	.align		4
        /*00c4*/ 	.byte	0x04, 0x0a
        /*00c6*/ 	.short	(.L_1258 - .L_1257)
	.align		4
.L_1257:
        /*00c8*/ 	.word	index@(.nv.constant0._Z29cu_mtxmq_integral_10fivetimesPKdiS0_iPdiidd)
        /*00cc*/ 	.short	0x0380
        /*00ce*/ 	.short	0x0040


	//----- nvinfo : EIATTR_SW_WAR
	.align		4
.L_1258:
        /*00d0*/ 	.byte	0x04, 0x36
        /*00d2*/ 	.short	(.L_1260 - .L_1259)
.L_1259:
        /*00d4*/ 	.word	0x00000008
.L_1260:


//--------------------- .nv.info._Z26cu_mtxmq_integral_10triplePKdiS0_iPdiidd --------------------------
	.section	.nv.info._Z26cu_mtxmq_integral_10triplePKdiS0_iPdiidd,"",@"SHT_CUDA_INFO"
	.sectionflags	@""
	.align	4


	//----- nvinfo : EIATTR_CUDA_API_VERSION
	.align		4
        /*0000*/ 	.byte	0x04, 0x37
        /*0002*/ 	.short	(.L_1262 - .L_1261)
.L_1261:
        /*0004*/ 	.word	0x00000082


	//----- nvinfo : EIATTR_KPARAM_INFO
	.align		4
.L_1262:
        /*0008*/ 	.byte	0x04, 0x17
        /*000a*/ 	.short	(.L_1264 - .L_1263)
.L_1263:
        /*000c*/ 	.word	0x00000000
        /*0010*/ 	.short	0x0008
        /*0012*/ 	.short	0x0038
        /*0014*/ 	.byte	0x00, 0xf0, 0x21, 0x00


	//----- nvinfo : EIATTR_KPARAM_INFO
	.align		4
.L_1264:
        /*0018*/ 	.byte	0x04, 0x17
        /*001a*/ 	.short	(.L_1266 - .L_1265)
.L_1265:
        /*001c*/ 	.word	0x00000000
        /*0020*/ 	.short	0x0007
        /*0022*/ 	.short	0x0030
        /*0024*/ 	.byte	0x00, 0xf0, 0x21, 0x00


	//----- nvinfo : EIATTR_KPARAM_INFO
	.align		4
.L_1266:
        /*0028*/ 	.byte	0x04, 0x17
        /*002a*/ 	.short	(.L_1268 - .L_1267)
.L_1267:
        /*002c*/ 	.word	0x00000000
        /*0030*/ 	.short	0x0006
        /*0032*/ 	.short	0x002c
        /*0034*/ 	.byte	0x00, 0xf0, 0x11, 0x00


	//----- nvinfo : EIATTR_KPARAM_INFO
	.align		4
.L_1268:
        /*0038*/ 	.byte	0x04, 0x17
        /*003a*/ 	.short	(.L_1270 - .L_1269)
.L_1269:
        /*003c*/ 	.word	0x00000000
        /*0040*/ 	.short	0x0005
        /*0042*/ 	.short	0x0028
        /*0044*/ 	.byte	0x00, 0xf0, 0x11, 0x00


	//----- nvinfo : EIATTR_KPARAM_INFO
	.align		4
.L_1270:
        /*0048*/ 	.byte	0x04, 0x17
        /*004a*/ 	.short	(.L_1272 - .L_1271)
.L_1271:
        /*004c*/ 	.word	0x00000000
        /*0050*/ 	.short	0x0004
        /*0052*/ 	.short	0x0020
        /*0054*/ 	.byte	0x00, 0xf5, 0x21, 0x00


	//----- nvinfo : EIATTR_KPARAM_INFO
	.align		4
.L_1272:
        /*0058*/ 	.byte	0x04, 0x17
        /*005a*/ 	.short	(.L_1274 - .L_1273)
.L_1273:
        /*005c*/ 	.word	0x00000000
        /*0060*/ 	.short	0x0003
        /*0062*/ 	.short	0x0018
        /*0064*/ 	.byte	0x00, 0xf0, 0x11, 0x00


	//----- nvinfo : EIATTR_KPARAM_INFO
	.align		4
.L_1274:
        /*0068*/ 	.byte	0x04, 0x17
        /*006a*/ 	.short	(.L_1276 - .L_1275)
.L_1275:
        /*006c*/ 	.word	0x00000000
        /*0070*/ 	.short	0x0002
        /*0072*/ 	.short	0x0010
        /*0074*/ 	.byte	0x00, 0xf5, 0x21, 0x00


	//----- nvinfo : EIATTR_KPARAM_INFO
	.align		4
.L_1276:
        /*0078*/ 	.byte	0x04, 0x17
        /*007a*/ 	.short	(.L_1278 - .L_1277)
.L_1277:
        /*007c*/ 	.word	0x00000000
        /*0080*/ 	.short	0x0001
        /*0082*/ 	.short	0x0008
        /*0084*/ 	.byte	0x00, 0xf0, 0x11, 0x00


	//----- nvinfo : EIATTR_KPARAM_INFO
	.align		4
.L_1278:
        /*0088*/ 	.byte	0x04, 0x17
        /*008a*/ 	.short	(.L_1280 - .L_1279)
.L_1279:
        /*008c*/ 	.word	0x00000000
        /*0090*/ 	.short	0x0000
        /*0092*/ 	.short	0x0000
        /*0094*/ 	.byte	0x00, 0xf5, 0x21, 0x00


	//----- nvinfo : EIATTR_SPARSE_MMA_MASK
	.align		4
.L_1280:
        /*0098*/ 	.byte	0x03, 0x50
        /*009a*/ 	.short	0x0000


	//----- nvinfo : EIATTR_MAXREG_COUNT
	.align		4
        /*009c*/ 	.byte	0x03, 0x1b
        /*009e*/ 	.short	0x00ff


	//----- nvinfo : EIATTR_NUM_BARRIERS
	.align		4
        /*00a0*/ 	.byte	0x02, 0x4c
        /*00a2*/ 	.byte	0x01
	.zero		1


	//----- nvinfo : EIATTR_MERCURY_ISA_VERSION
	.align		4
        /*00a4*/ 	.byte	0x03, 0x5f
        /*00a6*/ 	.short	0x0101


	//----- nvinfo : EIATTR_VRC_CTA_INIT_COUNT
	.align		4
        /*00a8*/ 	.byte	0x02, 0x4a
	.zero		1
	.zero		1


	//----- nvinfo : EIATTR_EXIT_INSTR_OFFSETS
	.align		4
        /*00ac*/ 	.byte	0x04, 0x1c
        /*00ae*/ 	.short	(.L_1282 - .L_1281)


	//   ....[0]....
.L_1281:
        /*00b0*/ 	.word	0x00000550


	//   ....[1]....
        /*00b4*/ 	.word	0x00000920


	//   ....[2]....
        /*00b8*/ 	.word	0x000009a0


	//   ....[3]....
        /*00bc*/ 	.word	0x00001da0


	//   ....[4]....
        /*00c0*/ 	.word	0x00002170


	//----- nvinfo : EIATTR_CBANK_PARAM_SIZE
	.align		4
.L_1282:
        /*00c4*/ 	.byte	0x03, 0x19
        /*00c6*/ 	.short	0x0040


	//----- nvinfo : EIATTR_PARAM_CBANK
	.align		4
        /*00c8*/ 	.byte	0x04, 0x0a
        /*00ca*/ 	.short	(.L_1284 - .L_1283)
	.align		4
.L_1283:
        /*00cc*/ 	.word	index@(.nv.constant0._Z26cu_mtxmq_integral_10triplePKdiS0_iPdiidd)
        /*00d0*/ 	.short	0x0380
        /*00d2*/ 	.short	0x0040


	//----- nvinfo : EIATTR_SW_WAR
	.align		4
.L_1284:
        /*00d4*/ 	.byte	0x04, 0x36
        /*00d6*/ 	.short	(.L_1286 - .L_1285)
.L_1285:
        /*00d8*/ 	.word	0x00000008
.L_1286:


//--------------------- .nv.info._Z20cu_mtxmq_integral_10PKdiS0_iPdiidd --------------------------
	.section	.nv.info._Z20cu_mtxmq_integral_10PKdiS0_iPdiidd,"",@"SHT_CUDA_INFO"
	.sectionflags	@""
	.align	4


	//----- nvinfo : EIATTR_CUDA_API_VERSION
	.align		4
        /*0000*/ 	.byte	0x04, 0x37
        /*0002*/ 	.short	(.L_1288 - .L_1287)
.L_1287:
        /*0004*/ 	.word	0x00000082


	//----- nvinfo : EIATTR_KPARAM_INFO
	.align		4
.L_1288:
        /*0008*/ 	.byte	0x04, 0x17
        /*000a*/ 	.short	(.L_1290 - .L_1289)
.L_1289:
        /*000c*/ 	.word	0x00000000
        /*0010*/ 	.short	0x0008
        /*0012*/ 	.short	0x0038
        /*0014*/ 	.byte	0x00, 0xf0, 0x21, 0x00


	//----- nvinfo : EIATTR_KPARAM_INFO
	.align		4
.L_1290:
        /*0018*/ 	.byte	0x04, 0x17
        /*001a*/ 	.short	(.L_1292 - .L_1291)
.L_1291:
        /*001c*/ 	.word	0x00000000
        /*0020*/ 	.short	0x0007
        /*0022*/ 	.short	0x0030
        /*0024*/ 	.byte	0x00, 0xf0, 0x21, 0x00


	//----- nvinfo : EIATTR_KPARAM_INFO
	.align		4
.L_1292:
        /*0028*/ 	.byte	0x04, 0x17
        /*002a*/ 	.short	(.L_1294 - .L_1293)
.L_1293:
        /*002c*/ 	.word	0x00000000
        /*0030*/ 	.short	0x0006
        /*0032*/ 	.short	0x002c
        /*0034*/ 	.byte	0x00, 0xf0, 0x11, 0x00


	//----- nvinfo : EIATTR_KPARAM_INFO
	.align		4
.L_1294:
        /*0038*/ 	.byte	0x04, 0x17
        /*003a*/ 	.short	(.L_1296 - .L_1295)
.L_1295:
        /*003c*/ 	.word	0x00000000
        /*0040*/ 	.short	0x0005
        /*0042*/ 	.short	0x0028
        /*0044*/ 	.byte	0x00, 0xf0, 0x11, 0x00


	//----- nvinfo : EIATTR_KPARAM_INFO
	.align		4
.L_1296:
        /*0048*/ 	.byte	0x04, 0x17
        /*004a*/ 	.short	(.L_1298 - .L_1297)
.L_1297:
        /*004c*/ 	.word	0x00000000
        /*0050*/ 	.short	0x0004
        /*0052*/ 	.short	0x0020
        /*0054*/ 	.byte	0x00, 0xf5, 0x21, 0x00


	//----- nvinfo : EIATTR_KPARAM_INFO
	.align		4
.L_1298:
        /*0058*/ 	.byte	0x04, 0x17
        /*005a*/ 	.short	(.L_1300 - .L_1299)
.L_1299:
        /*005c*/ 	.word	0x00000000
        /*0060*/ 	.short	0x0003
        /*0062*/ 	.short	0x0018
        /*0064*/ 	.byte	0x00, 0xf0, 0x11, 0x00


	//----- nvinfo : EIATTR_KPARAM_INFO
	.align		4
.L_1300:
        /*0068*/ 	.byte	0x04, 0x17
        /*006a*/ 	.short	(.L_1302 - .L_1301)
.L_1301:
        /*006c*/ 	.word	0x00000000
        /*0070*/ 	.short	0x0002
        /*0072*/ 	.short	0x0010
        /*0074*/ 	.byte	0x00, 0xf5, 0x21, 0x00


	//----- nvinfo : EIATTR_KPARAM_INFO
	.align		4
.L_1302:
        /*0078*/ 	.byte	0x04, 0x17
        /*007a*/ 	.short	(.L_1304 - .L_1303)
.L_1303:
        /*007c*/ 	.word	0x00000000
        /*0080*/ 	.short	0x0001
        /*0082*/ 	.short	0x0008
        /*0084*/ 	.byte	0x00, 0xf0, 0x11, 0x00


	//----- nvinfo : EIATTR_KPARAM_INFO
	.align		4
.L_1304:
        /*0088*/ 	.byte	0x04, 0x17
        /*008a*/ 	.short	(.L_1306 - .L_1305)
.L_1305:
        /*008c*/ 	.word	0x00000000
        /*0090*/ 	.short	0x0000
        /*0092*/ 	.short	0x0000
        /*0094*/ 	.byte	0x00, 0xf5, 0x21, 0x00


	//----- nvinfo : EIATTR_SPARSE_MMA_MASK
	.align		4
.L_1306:
        /*0098*/ 	.byte	0x03, 0x50
        /*009a*/ 	.short	0x0000


	//----- nvinfo : EIATTR_MAXREG_COUNT
	.align		4
        /*009c*/ 	.byte	0x03, 0x1b
        /*009e*/ 	.short	0x00ff


	//----- nvinfo : EIATTR_NUM_BARRIERS
	.align		4
        /*00a0*/ 	.byte	0x02, 0x4c
        /*00a2*/ 	.byte	0x01
	.zero		1


	//----- nvinfo : EIATTR_MERCURY_ISA_VERSION
	.align		4
        /*00a4*/ 	.byte	0x03, 0x5f
        /*00a6*/ 	.short	0x0101


	//----- nvinfo : EIATTR_VRC_CTA_INIT_COUNT
	.align		4
        /*00a8*/ 	.byte	0x02, 0x4a
	.zero		1
	.zero		1


	//----- nvinfo : EIATTR_EXIT_INSTR_OFFSETS
	.align		4
        /*00ac*/ 	.byte	0x04, 0x1c
        /*00ae*/ 	.short	(.L_1308 - .L_1307)


	//   ....[0]....
.L_1307:
        /*00b0*/ 	.word	0x000003a0


	//   ....[1]....
        /*00b4*/ 	.word	0x00000b50


	//   ....[2]....
        /*00b8*/ 	.word	0x00000f90


	//   ....[3]....
        /*00bc*/ 	.word	0x000011f0


	//   ....[4]....
        /*00c0*/ 	.word	0x00001260


	//   ....[5]....
        /*00c4*/ 	.word	0x00001a10


	//   ....[6]....
        /*00c8*/ 	.word	0x00001e50


	//   ....[7]....
        /*00cc*/ 	.word	0x000020b0


	//----- nvinfo : EIATTR_CBANK_PARAM_SIZE
	.align		4
.L_1308:
        /*00d0*/ 	.byte	0x03, 0x19
        /*00d2*/ 	.short	0x0040


	//----- nvinfo : EIATTR_PARAM_CBANK
	.align		4
        /*00d4*/ 	.byte	0x04, 0x0a
        /*00d6*/ 	.short	(.L_1310 - .L_1309)
	.align		4
.L_1309:
        /*00d8*/ 	.word	index@(.nv.constant0._Z20cu_mtxmq_integral_10PKdiS0_iPdiidd)
        /*00dc*/ 	.short	0x0380
        /*00de*/ 	.short	0x0040


	//----- nvinfo : EIATTR_SW_WAR
	.align		4
.L_1310:
        /*00e0*/ 	.byte	0x04, 0x36
        /*00e2*/ 	.short	(.L_1312 - .L_1311)
.L_1311:
        /*00e4*/ 	.word	0x00000008
.L_1312:


//--------------------- .nv.info._Z19cu_mtxmq_integral_8PKdiS0_iPdiidd --------------------------
	.section	.nv.info._Z19cu_mtxmq_integral_8PKdiS0_iPdiidd,"",@"SHT_CUDA_INFO"
	.sectionflags	@""
	.align	4


	//----- nvinfo : EIATTR_CUDA_API_VERSION
	.align		4
        /*0000*/ 	.byte	0x04, 0x37
        /*0002*/ 	.short	(.L_1314 - .L_1313)
.L_1313:
        /*0004*/ 	.word	0x00000082


	//----- nvinfo : EIATTR_KPARAM_INFO
	.align		4
.L_1314:
        /*0008*/ 	.byte	0x04, 0x17
        /*000a*/ 	.short	(.L_1316 - .L_1315)
.L_1315:
        /*000c*/ 	.word	0x00000000
        /*0010*/ 	.short	0x0008
        /*0012*/ 	.short	0x0038
        /*0014*/ 	.byte	0x00, 0xf0, 0x21, 0x00


	//----- nvinfo : EIATTR_KPARAM_INFO
	.align		4
.L_1316:
        /*0018*/ 	.byte	0x04, 0x17
        /*001a*/ 	.short	(.L_1318 - .L_1317)
.L_1317:
        /*001c*/ 	.word	0x00000000
        /*0020*/ 	.short	0x0007
        /*0022*/ 	.short	0x0030
        /*0024*/ 	.byte	0x00, 0xf0, 0x21, 0x00


	//----- nvinfo : EIATTR_KPARAM_INFO
	.align		4
.L_1318:
        /*0028*/ 	.byte	0x04, 0x17
        /*002a*/ 	.short	(.L_1320 - .L_1319)
.L_1319:
        /*002c*/ 	.word	0x00000000
        /*0030*/ 	.short	0x0006
        /*0032*/ 	.short	0x002c
        /*0034*/ 	.byte	0x00, 0xf0, 0x11, 0x00


	//----- nvinfo : EIATTR_KPARAM_INFO
	.align		4
.L_1320:
        /*0038*/ 	.byte	0x04, 0x17
        /*003a*/ 	.short	(.L_1322 - .L_1321)
.L_1321:
        /*003c*/ 	.word	0x00000000
        /*0040*/ 	.short	0x0005
        /*0042*/ 	.short	0x0028
        /*0044*/ 	.byte	0x00, 0xf0, 0x11, 0x00


	//----- nvinfo : EIATTR_KPARAM_INFO
	.align		4
.L_1322:
        /*0048*/ 	.byte	0x04, 0x17
        /*004a*/ 	.short	(.L_1324 - .L_1323)
.L_1323:
        /*004c*/ 	.word	0x00000000
        /*0050*/ 	.short	0x0004
        /*0052*/ 	.short	0x0020
        /*0054*/ 	.byte	0x00, 0xf5, 0x21, 0x00


	//----- nvinfo : EIATTR_KPARAM_INFO
	.align		4
.L_1324:
        /*0058*/ 	.byte	0x04, 0x17
        /*005a*/ 	.short	(.L_1326 - .L_1325)
.L_1325:
        /*005c*/ 	.word	0x00000000
        /*0060*/ 	.short	0x0003
        /*0062*/ 	.short	0x0018
        /*0064*/ 	.byte	0x00, 0xf0, 0x11, 0x00


	//----- nvinfo : EIATTR_KPARAM_INFO
	.align		4
.L_1326:
        /*0068*/ 	.byte	0x04, 0x17
        /*006a*/ 	.short	(.L_1328 - .L_1327)
.L_1327:
        /*006c*/ 	.word	0x00000000
        /*0070*/ 	.short	0x0002
        /*0072*/ 	.short	0x0010
        /*0074*/ 	.byte	0x00, 0xf5, 0x21, 0x00


	//----- nvinfo : EIATTR_KPARAM_INFO
	.align		4
.L_1328:
        /*0078*/ 	.byte	0x04, 0x17
        /*007a*/ 	.short	(.L_1330 - .L_1329)
.L_1329:
        /*007c*/ 	.word	0x00000000
        /*0080*/ 	.short	0x0001
        /*0082*/ 	.short	0x0008
        /*0084*/ 	.byte	0x00, 0xf0, 0x11, 0x00


	//----- nvinfo : EIATTR_KPARAM_INFO
	.align		4
.L_1330:
        /*0088*/ 	.byte	0x04, 0x17
        /*008a*/ 	.short	(.L_1332 - .L_1331)
.L_1331:
        /*008c*/ 	.word	0x00000000
        /*0090*/ 	.short	0x0000
        /*0092*/ 	.short	0x0000
        /*0094*/ 	.byte	0x00, 0xf5, 0x21, 0x00


	//----- nvinfo : EIATTR_SPARSE_MMA_MASK
	.align		4
.L_1332:
        /*0098*/ 	.byte	0x03, 0x50
        /*009a*/ 	.short	0x0000


	//----- nvinfo : EIATTR_MAXREG_COUNT
	.align		4
        /*009c*/ 	.byte	0x03, 0x1b
        /*009e*/ 	.short	0x00ff


	//----- nvinfo : EIATTR_NUM_BARRIERS
	.align		4
        /*00a0*/ 	.byte	0x02, 0x4c
        /*00a2*/ 	.byte	0x01
	.zero		1


	//----- nvinfo : EIATTR_MERCURY_ISA_VERSION
	.align		4
        /*00a4*/ 	.byte	0x03, 0x5f
        /*00a6*/ 	.short	0x0101


	//----- nvinfo : EIATTR_VRC_CTA_INIT_COUNT
	.align		4
        /*00a8*/ 	.byte	0x02, 0x4a
	.zero		1
	.zero		1


	//----- nvinfo : EIATTR_EXIT_INSTR_OFFSETS
	.align		4
        /*00ac*/ 	.byte	0x04, 0x1c
        /*00ae*/ 	.short	(.L_1334 - .L_1333)


	//   ....[0]....
.L_1333:
        /*00b0*/ 	.word	0x00000360


	//   ....[1]....
        /*00b4*/ 	.word	0x000009f0


	//   ....[2]....
        /*00b8*/ 	.word	0x00000db0


	//   ....[3]....
        /*00bc*/ 	.word	0x00000fd0


	//   ....[4]....
        /*00c0*/ 	.word	0x00001030


	//   ....[5]....
        /*00c4*/ 	.word	0x000016c0


	//   ....[6]....
        /*00c8*/ 	.word	0x00001a80


	//   ....[7]....
        /*00cc*/ 	.word	0x00001ca0


	//----- nvinfo : EIATTR_CBANK_PARAM_SIZE
	.align		4
.L_1334:
        /*00d0*/ 	.byte	0x03, 0x19
        /*00d2*/ 	.short	0x0040


	//----- nvinfo : EIATTR_PARAM_CBANK
	.align		4
        /*00d4*/ 	.byte	0x04, 0x0a
        /*00d6*/ 	.short	(.L_1336 - .L_1335)
	.align		4
.L_1335:
        /*00d8*/ 	.word	index@(.nv.constant0._Z19cu_mtxmq_integral_8PKdiS0_iPdiidd)
        /*00dc*/ 	.short	0x0380
        /*00de*/ 	.short	0x0040


	//----- nvinfo : EIATTR_SW_WAR
	.align		4
.L_1336:
        /*00e0*/ 	.byte	0x04, 0x36
        /*00e2*/ 	.short	(.L_1338 - .L_1337)
.L_1337:
        /*00e4*/ 	.word	0x00000008
.L_1338:


//--------------------- .nv.info._Z19cu_mtxmq_integral_6PKdiS0_iPdiidd --------------------------
	.section	.nv.info._Z19cu_mtxmq_integral_6PKdiS0_iPdiidd,"",@"SHT_CUDA_INFO"
	.sectionflags	@""
	.align	4


	//----- nvinfo : EIATTR_CUDA_API_VERSION
	.align		4
        /*0000*/ 	.byte	0x04, 0x37
        /*0002*/ 	.short	(.L_1340 - .L_1339)
.L_1339:
        /*0004*/ 	.word	0x00000082


	//----- nvinfo : EIATTR_KPARAM_INFO
	.align		4
.L_1340:
        /*0008*/ 	.byte	0x04, 0x17
        /*000a*/ 	.short	(.L_1342 - .L_1341)
.L_1341:
        /*000c*/ 	.word	0x00000000
        /*0010*/ 	.short	0x0008
        /*0012*/ 	.short	0x0038
        /*0014*/ 	.byte	0x00, 0xf0, 0x21, 0x00


	//----- nvinfo : EIATTR_KPARAM_INFO
	.align		4
.L_1342:
        /*0018*/ 	.byte	0x04, 0x17
        /*001a*/ 	.short	(.L_1344 - .L_1343)
.L_1343:
        /*001c*/ 	.word	0x00000000
        /*0020*/ 	.short	0x0007
        /*0022*/ 	.short	0x0030
        /*0024*/ 	.byte	0x00, 0xf0, 0x21, 0x00


	//----- nvinfo : EIATTR_KPARAM_INFO
	.align		4
.L_1344:
        /*0028*/ 	.byte	0x04, 0x17
        /*002a*/ 	.short	(.L_1346 - .L_1345)
.L_1345:
        /*002c*/ 	.word	0x00000000
        /*0030*/ 	.short	0x0006
        /*0032*/ 	.short	0x002c
        /*0034*/ 	.byte	0x00, 0xf0, 0x11, 0x00


	//----- nvinfo : EIATTR_KPARAM_INFO
	.align		4
.L_1346:
        /*0038*/ 	.byte	0x04, 0x17
        /*003a*/ 	.short	(.L_1348 - .L_1347)
.L_1347:
        /*003c*/ 	.word	0x00000000
        /*0040*/ 	.short	0x0005
        /*0042*/ 	.short	0x0028
        /*0044*/ 	.byte	0x00, 0xf0, 0x11, 0x00


	//----- nvinfo : EIATTR_KPARAM_INFO
	.align		4
.L_1348:
        /*0048*/ 	.byte	0x04, 0x17
        /*004a*/ 	.short	(.L_1350 - .L_1349)
.L_1349:
        /*004c*/ 	.word	0x00000000
        /*0050*/ 	.short	0x0004
        /*0052*/ 	.short	0x0020
        /*0054*/ 	.byte	0x00, 0xf5, 0x21, 0x00


	//----- nvinfo : EIATTR_KPARAM_INFO
	.align		4
.L_1350:
        /*0058*/ 	.byte	0x04, 0x17
        /*005a*/ 	.short	(.L_1352 - .L_1351)
.L_1351:
        /*005c*/ 	.word	0x00000000
        /*0060*/ 	.short	0x0003
        /*0062*/ 	.short	0x0018
        /*0064*/ 	.byte	0x00, 0xf0, 0x11, 0x00


	//----- nvinfo : EIATTR_KPARAM_INFO
	.align		4
.L_1352:
        /*0068*/ 	.byte	0x04, 0x17
        /*006a*/ 	.short	(.L_1354 - .L_1353)
.L_1353:
        /*006c*/ 	.word	0x00000000
        /*0070*/ 	.short	0x0002
        /*0072*/ 	.short	0x0010
        /*0074*/ 	.byte	0x00, 0xf5, 0x21, 0x00


	//----- nvinfo : EIATTR_KPARAM_INFO
	.align		4
.L_1354:
        /*0078*/ 	.byte	0x04, 0x17
        /*007a*/ 	.short	(.L_1356 - .L_1355)
.L_1355:
        /*007c*/ 	.word	0x00000000
        /*0080*/ 	.short	0x0001
        /*0082*/ 	.short	0x0008
        /*0084*/ 	.byte	0x00, 0xf0, 0x11, 0x00


	//----- nvinfo : EIATTR_KPARAM_INFO
	.align		4
.L_1356:
        /*0088*/ 	.byte	0x04, 0x17
        /*008a*/ 	.short	(.L_1358 - .L_1357)
.L_1357:
        /*008c*/ 	.word	0x00000000
        /*0090*/ 	.short	0x0000
        /*0092*/ 	.short	0x0000
        /*0094*/ 	.byte	0x00, 0xf5, 0x21, 0x00


	//----- nvinfo : EIATTR_SPARSE_MMA_MASK
	.align		4
.L_1358:
        /*0098*/ 	.byte	0x03, 0x50
        /*009a*/ 	.short	0x0000


	//----- nvinfo : EIATTR_MAXREG_COUNT
	.align		4
        /*009c*/ 	.byte	0x03, 0x1b
        /*009e*/ 	.short	0x00ff


	//----- nvinfo : EIATTR_NUM_BARRIERS
	.align		4
        /*00a0*/ 	.byte	0x02, 0x4c
        /*00a2*/ 	.byte	0x01
	.zero		1


	//----- nvinfo : EIATTR_MERCURY_ISA_VERSION
	.align		4
        /*00a4*/ 	.byte	0x03, 0x5f
        /*00a6*/ 	.short	0x0101


	//----- nvinfo : EIATTR_VRC_CTA_INIT_COUNT
	.align		4
        /*00a8*/ 	.byte	0x02, 0x4a
	.zero		1
	.zero		1


	//----- nvinfo : EIATTR_EXIT_INSTR_OFFSETS
	.align		4
        /*00ac*/ 	.byte	0x04, 0x1c
        /*00ae*/ 	.short	(.L_1360 - .L_1359)


	//   ....[0]....
.L_1359:
        /*00b0*/ 	.word	0x00000320


	//   ....[1]....
        /*00b4*/ 	.word	0x00000890


	//   ....[2]....
        /*00b8*/ 	.word	0x00000b90


	//   ....[3]....
        /*00bc*/ 	.word	0x00000d30


	//   ....[4]....
        /*00c0*/ 	.word	0x00000d90


	//   ....[5]....
        /*00c4*/ 	.word	0x00001300


	//   ....[6]....
        /*00c8*/ 	.word	0x00001600


	//   ....[7]....
        /*00cc*/ 	.word	0x000017a0


	//----- nvinfo : EIATTR_CBANK_PARAM_SIZE
	.align		4
.L_1360:
        /*00d0*/ 	.byte	0x03, 0x19
        /*00d2*/ 	.short	0x0040


	//----- nvinfo : EIATTR_PARAM_CBANK
	.align		4
        /*00d4*/ 	.byte	0x04, 0x0a
        /*00d6*/ 	.short	(.L_1362 - .L_1361)
	.align		4
.L_1361:
        /*00d8*/ 	.word	index@(.nv.constant0._Z19cu_mtxmq_integral_6PKdiS0_iPdiidd)
        /*00dc*/ 	.short	0x0380
        /*00de*/ 	.short	0x0040


	//----- nvinfo : EIATTR_SW_WAR
	.align		4
.L_1362:
        /*00e0*/ 	.byte	0x04, 0x36
        /*00e2*/ 	.short	(.L_1364 - .L_1363)
.L_1363:
        /*00e4*/ 	.word	0x00000008
.L_1364:


//--------------------- .nv.info._Z19cu_mtxmq_integral_4PKdiS0_iPdiidd --------------------------
	.section	.nv.info._Z19cu_mtxmq_integral_4PKdiS0_iPdiidd,"",@"SHT_CUDA_INFO"
	.sectionflags	@""
	.align	4


	//----- nvinfo : EIATTR_CUDA_API_VERSION
	.align		4
        /*0000*/ 	.byte	0x04, 0x37
        /*0002*/ 	.short	(.L_1366 - .L_1365)
.L_1365:
        /*0004*/ 	.word	0x00000082


	//----- nvinfo : EIATTR_KPARAM_INFO
	.align		4
.L_1366:
        /*0008*/ 	.byte	0x04, 0x17
        /*000a*/ 	.short	(.L_1368 - .L_1367)
.L_1367:
        /*000c*/ 	.word	0x00000000
        /*0010*/ 	.short	0x0008
        /*0012*/ 	.short	0x0038
        /*0014*/ 	.byte	0x00, 0xf0, 0x21, 0x00


	//----- nvinfo : EIATTR_KPARAM_INFO
	.align		4
.L_1368:
        /*0018*/ 	.byte	0x04, 0x17
        /*001a*/ 	.short	(.L_1370 - .L_1369)
.L_1369:
        /*001c*/ 	.word	0x00000000
        /*0020*/ 	.short	0x0007
        /*0022*/ 	.short	0x0030
        /*0024*/ 	.byte	0x00, 0xf0, 0x21, 0x00


	//----- nvinfo : EIATTR_KPARAM_INFO
	.align		4
.L_1370:
        /*0028*/ 	.byte	0x04, 0x17
        /*002a*/ 	.short	(.L_1372 - .L_1371)
.L_1371:
        /*002c*/ 	.word	0x00000000
        /*0030*/ 	.short	0x0006
        /*0032*/ 	.short	0x002c
        /*0034*/ 	.byte	0x00, 0xf0, 0x11, 0x00


	//----- nvinfo : EIATTR_KPARAM_INFO
	.align		4
.L_1372:
        /*0038*/ 	.byte	0x04, 0x17
        /*003a*/ 	.short	(.L_1374 - .L_1373)
.L_1373:
        /*003c*/ 	.word	0x00000000
        /*0040*/ 	.short	0x0005
        /*0042*/ 	.short	0x0028
        /*0044*/ 	.byte	0x00, 0xf0, 0x11, 0x00


	//----- nvinfo : EIATTR_KPARAM_INFO
	.align		4
.L_1374:
        /*0048*/ 	.byte	0x04, 0x17
        /*004a*/ 	.short	(.L_1376 - .L_1375)
.L_1375:
        /*004c*/ 	.word	0x00000000
        /*0050*/ 	.short	0x0004
        /*0052*/ 	.short	0x0020
        /*0054*/ 	.byte	0x00, 0xf5, 0x21, 0x00


	//----- nvinfo : EIATTR_KPARAM_INFO
	.align		4
.L_1376:
        /*0058*/ 	.byte	0x04, 0x17
        /*005a*/ 	.short	(.L_1378 - .L_1377)
.L_1377:
        /*005c*/ 	.word	0x00000000
        /*0060*/ 	.short	0x0003
        /*0062*/ 	.short	0x0018
        /*0064*/ 	.byte	0x00, 0xf0, 0x11, 0x00


	//----- nvinfo : EIATTR_KPARAM_INFO
	.align		4
.L_1378:
        /*0068*/ 	.byte	0x04, 0x17
        /*006a*/ 	.short	(.L_1380 - .L_1379)
.L_1379:
        /*006c*/ 	.word	0x00000000
        /*0070*/ 	.short	0x0002
        /*0072*/ 	.short	0x0010
        /*0074*/ 	.byte	0x00, 0xf5, 0x21, 0x00


	//----- nvinfo : EIATTR_KPARAM_INFO
	.align		4
.L_1380:
        /*0078*/ 	.byte	0x04, 0x17
        /*007a*/ 	.short	(.L_1382 - .L_1381)
.L_1381:
        /*007c*/ 	.word	0x00000000
        /*0080*/ 	.short	0x0001
        /*0082*/ 	.short	0x0008
        /*0084*/ 	.byte	0x00, 0xf0, 0x11, 0x00


	//----- nvinfo : EIATTR_KPARAM_INFO
	.align		4
.L_1382:
        /*0088*/ 	.byte	0x04, 0x17
        /*008a*/ 	.short	(.L_1384 - .L_1383)
.L_1383:
        /*008c*/ 	.word	0x00000000
        /*0090*/ 	.short	0x0000
        /*0092*/ 	.short	0x0000
        /*0094*/ 	.byte	0x00, 0xf5, 0x21, 0x00


	//----- nvinfo : EIATTR_SPARSE_MMA_MASK
	.align		4
.L_1384:
        /*0098*/ 	.byte	0x03, 0x50
        /*009a*/ 	.short	0x0000


	//----- nvinfo : EIATTR_MAXREG_COUNT
	.align		4
        /*009c*/ 	.byte	0x03, 0x1b
        /*009e*/ 	.short	0x00ff


	//----- nvinfo : EIATTR_NUM_BARRIERS
	.align		4
        /*00a0*/ 	.byte	0x02, 0x4c
        /*00a2*/ 	.byte	0x01
	.zero		1


	//----- nvinfo : EIATTR_MERCURY_ISA_VERSION
	.align		4
        /*00a4*/ 	.byte	0x03, 0x5f
        /*00a6*/ 	.short	0x0101


	//----- nvinfo : EIATTR_VRC_CTA_INIT_COUNT
	.align		4
        /*00a8*/ 	.byte	0x02, 0x4a
	.zero		1
	.zero		1


	//----- nvinfo : EIATTR_EXIT_INSTR_OFFSETS
	.align		4
        /*00ac*/ 	.byte	0x04, 0x1c
        /*00ae*/ 	.short	(.L_1386 - .L_1385)


	//   ....[0]....
.L_1385:
        /*00b0*/ 	.word	0x000002e0


	//   ....[1]....
        /*00b4*/ 	.word	0x00000710


	//   ....[2]....
        /*00b8*/ 	.word	0x00000950


	//   ....[3]....
        /*00bc*/ 	.word	0x00000a80


	//   ....[4]....
        /*00c0*/ 	.word	0x00000ae0


	//   ....[5]....
        /*00c4*/ 	.word	0x00000f10


	//   ....[6]....
        /*00c8*/ 	.word	0x00001150


	//   ....[7]....
        /*00cc*/ 	.word	0x00001280


	//----- nvinfo : EIATTR_CBANK_PARAM_SIZE
	.align		4
.L_1386:
        /*00d0*/ 	.byte	0x03, 0x19
        /*00d2*/ 	.short	0x0040


	//----- nvinfo : EIATTR_PARAM_CBANK
	.align		4
        /*00d4*/ 	.byte	0x04, 0x0a
        /*00d6*/ 	.short	(.L_1388 - .L_1387)
	.align		4
.L_1387:
        /*00d8*/ 	.word	index@(.nv.constant0._Z19cu_mtxmq_integral_4PKdiS0_iPdiidd)
        /*00dc*/ 	.short	0x0380
        /*00de*/ 	.short	0x0040


	//----- nvinfo : EIATTR_SW_WAR
	.align		4
.L_1388:
        /*00e0*/ 	.byte	0x04, 0x36
        /*00e2*/ 	.short	(.L_1390 - .L_1389)
.L_1389:
        /*00e4*/ 	.word	0x00000008
.L_1390:


//--------------------- .nv.info._Z19cu_mtxmq_integral_2PKdiS0_iPdiidd --------------------------
	.section	.nv.info._Z19cu_mtxmq_integral_2PKdiS0_iPdiidd,"",@"SHT_CUDA_INFO"
	.sectionflags	@""
	.align	4


	//----- nvinfo : EIATTR_CUDA_API_VERSION
	.align		4
        /*0000*/ 	.byte	0x04, 0x37
        /*0002*/ 	.short	(.L_1392 - .L_1391)
.L_1391:
        /*0004*/ 	.word	0x00000082


	//----- nvinfo : EIATTR_KPARAM_INFO
	.align		4
.L_1392:
        /*0008*/ 	.byte	0x04, 0x17
        /*000a*/ 	.short	(.L_1394 - .L_1393)
.L_1393:
        /*000c*/ 	.word	0x00000000
        /*0010*/ 	.short	0x0008
        /*0012*/ 	.short	0x0038
        /*0014*/ 	.byte	0x00, 0xf0, 0x21, 0x00


	//----- nvinfo : EIATTR_KPARAM_INFO
	.align		4
.L_1394:
        /*0018*/ 	.byte	0x04, 0x17
        /*001a*/ 	.short	(.L_1396 - .L_1395)
.L_1395:
        /*001c*/ 	.word	0x00000000
        /*0020*/ 	.short	0x0007
        /*0022*/ 	.short	0x0030
        /*0024*/ 	.byte	0x00, 0xf0, 0x21, 0x00


	//----- nvinfo : EIATTR_KPARAM_INFO
	.align		4
.L_1396:
        /*0028*/ 	.byte	0x04, 0x17
        /*002a*/ 	.short	(.L_1398 - .L_1397)
.L_1397:
        /*002c*/ 	.word	0x00000000
        /*0030*/ 	.short	0x0006
        /*0032*/ 	.short	0x002c
        /*0034*/ 	.byte	0x00, 0xf0, 0x11, 0x00


	//----- nvinfo : EIATTR_KPARAM_INFO
	.align		4
.L_1398:
        /*0038*/ 	.byte	0x04, 0x17
        /*003a*/ 	.short	(.L_1400 - .L_1399)
.L_1399:
        /*003c*/ 	.word	0x00000000
        /*0040*/ 	.short	0x0005
        /*0042*/ 	.short	0x0028
        /*0044*/ 	.byte	0x00, 0xf0, 0x11, 0x00


	//----- nvinfo : EIATTR_KPARAM_INFO
	.align		4
.L_1400:
        /*0048*/ 	.byte	0x04, 0x17
        /*004a*/ 	.short	(.L_1402 - .L_1401)
.L_1401:
        /*004c*/ 	.word	0x00000000
        /*0050*/ 	.short	0x0004
        /*0052*/ 	.short	0x0020
        /*0054*/ 	.byte	0x00, 0xf5, 0x21, 0x00


	//----- nvinfo : EIATTR_KPARAM_INFO
	.align		4
.L_1402:
        /*0058*/ 	.byte	0x04, 0x17
        /*005a*/ 	.short	(.L_1404 - .L_1403)
.L_1403:
        /*005c*/ 	.word	0x00000000
        /*0060*/ 	.short	0x0003
        /*0062*/ 	.short	0x0018
        /*0064*/ 	.byte	0x00, 0xf0, 0x11, 0x00


	//----- nvinfo : EIATTR_KPARAM_INFO
	.align		4
.L_1404:
        /*0068*/ 	.byte	0x04, 0x17
        /*006a*/ 	.short	(.L_1406 - .L_1405)
.L_1405:
        /*006c*/ 	.word	0x00000000
        /*0070*/ 	.short	0x0002
        /*0072*/ 	.short	0x0010
        /*0074*/ 	.byte	0x00, 0xf5, 0x21, 0x00


	//----- nvinfo : EIATTR_KPARAM_INFO
	.align		4
.L_1406:
        /*0078*/ 	.byte	0x04, 0x17
        /*007a*/ 	.short	(.L_1408 - .L_1407)
.L_1407:
        /*007c*/ 	.word	0x00000000
        /*0080*/ 	.short	0x0001
        /*0082*/ 	.short	0x0008
        /*0084*/ 	.byte	0x00, 0xf0, 0x11, 0x00


	//----- nvinfo : EIATTR_KPARAM_INFO
	.align		4
.L_1408:
        /*0088*/ 	.byte	0x04, 0x17
        /*008a*/ 	.short	(.L_1410 - .L_1409)
.L_1409:
        /*008c*/ 	.word	0x00000000
        /*0090*/ 	.short	0x0000
        /*0092*/ 	.short	0x0000
        /*0094*/ 	.byte	0x00, 0xf5, 0x21, 0x00


	//----- nvinfo : EIATTR_SPARSE_MMA_MASK
	.align		4
.L_1410:
        /*0098*/ 	.byte	0x03, 0x50
        /*009a*/ 	.short	0x0000


	//----- nvinfo : EIATTR_MAXREG_COUNT
	.align		4
        /*009c*/ 	.byte	0x03, 0x1b
        /*009e*/ 	.short	0x00ff


	//----- nvinfo : EIATTR_NUM_BARRIERS
	.align		4
        /*00a0*/ 	.byte	0x02, 0x4c
        /*00a2*/ 	.byte	0x01
	.zero		1


	//----- nvinfo : EIATTR_MERCURY_ISA_VERSION
	.align		4
        /*00a4*/ 	.byte	0x03, 0x5f
        /*00a6*/ 	.short	0x0101


	//----- nvinfo : EIATTR_VRC_CTA_INIT_COUNT
	.align		4
        /*00a8*/ 	.byte	0x02, 0x4a
	.zero		1
	.zero		1


	//----- nvinfo : EIATTR_EXIT_INSTR_OFFSETS
	.align		4
        /*00ac*/ 	.byte	0x04, 0x1c
        /*00ae*/ 	.short	(.L_1412 - .L_1411)


	//   ....[0]....
.L_1411:
        /*00b0*/ 	.word	0x000002a0


	//   ....[1]....
        /*00b4*/ 	.word	0x000007b0


	//   ....[2]....
        /*00b8*/ 	.word	0x00000a50


	//   ....[3]....
        /*00bc*/ 	.word	0x00000bf0


	//   ....[4]....
        /*00c0*/ 	.word	0x00000cc0


	//   ....[5]....
        /*00c4*/ 	.word	0x00000d20


	//   ....[6]....
        /*00c8*/ 	.word	0x00001230


	//   ....[7]....
        /*00cc*/ 	.word	0x000014d0


	//   ....[8]....
        /*00d0*/ 	.word	0x00001670


	//   ....[9]....
        /*00d4*/ 	.word	0x00001740


	//----- nvinfo : EIATTR_CBANK_PARAM_SIZE
	.align		4
.L_1412:
        /*00d8*/ 	.byte	0x03, 0x19
        /*00da*/ 	.short	0x0040


	//----- nvinfo : EIATTR_PARAM_CBANK
	.align		4
        /*00dc*/ 	.byte	0x04, 0x0a
        /*00de*/ 	.short	(.L_1414 - .L_1413)
	.align		4
.L_1413:
        /*00e0*/ 	.word	index@(.nv.constant0._Z19cu_mtxmq_integral_2PKdiS0_iPdiidd)
        /*00e4*/ 	.short	0x0380
        /*00e6*/ 	.short	0x0040


	//----- nvinfo : EIATTR_SW_WAR
	.align		4
.L_1414:
        /*00e8*/ 	.byte	0x04, 0x36
        /*00ea*/ 	.short	(.L_1416 - .L_1415)
.L_1415:
        /*00ec*/ 	.word	0x00000008
.L_1416:


//--------------------- .nv.callgraph             --------------------------
	.section	.nv.callgraph,"",@"SHT_CUDA_CALLGRAPH"
	.align	4
	.sectionentsize	8
	.align		4
        /*0000*/ 	.word	0x00000000
	.align		4
        /*0004*/ 	.word	0xffffffff
	.align		4
        /*0008*/ 	.word	0x00000000
	.align		4
        /*000c*/ 	.word	0xfffffffe
	.align		4
        /*0010*/ 	.word	0x00000000
	.align		4
        /*0014*/ 	.word	0xfffffffd
	.align		4
        /*0018*/ 	.word	0x00000000
	.align		4
        /*001c*/ 	.word	0xfffffffc


//--------------------- .nv.constant4             --------------------------
	.section	.nv.constant4,"a",@progbits
	.align	8
	.align		8
.nv.constant4:
        /*0000*/ 	.dword	count


//--------------------- .text._Z21cu_mtxmq_integral_113PKdiS0_iPdiiddS0_PaS1_S1_iPlS0_ --------------------------
	.section	.text._Z21cu_mtxmq_integral_113PKdiS0_iPdiiddS0_PaS1_S1_iPlS0_,"ax",@progbits
	.align	128
        .global         _Z21cu_mtxmq_integral_113PKdiS0_iPdiiddS0_PaS1_S1_iPlS0_
        .type           _Z21cu_mtxmq_integral_113PKdiS0_iPdiiddS0_PaS1_S1_iPlS0_,@function
        .size           _Z21cu_mtxmq_integral_113PKdiS0_iPdiiddS0_PaS1_S1_iPlS0_,(.L_x_673 - _Z21cu_mtxmq_integral_113PKdiS0_iPdiiddS0_PaS1_S1_iPlS0_)
        .other          _Z21cu_mtxmq_integral_113PKdiS0_iPdiiddS0_PaS1_S1_iPlS0_,@"STO_CUDA_ENTRY STV_DEFAULT"
_Z21cu_mtxmq_integral_113PKdiS0_iPdiiddS0_PaS1_S1_iPlS0_:
.text._Z21cu_mtxmq_integral_113PKdiS0_iPdiiddS0_PaS1_S1_iPlS0_:
[----:B------:R-:W-:Y:S01]  /*0000*/  LDC R1, c[0x0][0x37c] ;  /* 0x0000df00ff017b82 */ /* 0x000fe20000000800 */
[----:B------:R-:W0:Y:S01]  /*0010*/  S2R R33, SR_TID.X ;  /* 0x0000000000217919 */ /* 0x000e220000002100 */
[----:B------:R-:W0:Y:S01]  /*0020*/  LDCU UR5, c[0x0][0x3e0] ;  /* 0x00007c00ff0577ac */ /* 0x000e220008000800 */
[----:B------:R-:W1:Y:S01]  /*0030*/  LDCU.64 UR10, c[0x0][0x358] ;  /* 0x00006b00ff0a77ac */ /* 0x000e620008000a00 */
[----:B0-----:R-:W-:-:S13]  /*0040*/  ISETP.GE.U32.AND P0, PT, R33, UR5, PT ;  /* 0x0000000521007c0c */ /* 0x001fda000bf06070 */
[----:B------:R-:W0:Y:S01]  /*0050*/  @!P0 LDC.64 R4, c[0x0][0x3c8] ;  /* 0x0000f200ff048b82 */ /* 0x000e220000000a00 */
[----:B------:R-:W2:Y:S01]  /*0060*/  S2R R25, SR_CgaCtaId ;  /* 0x0000000000197919 */ /* 0x000ea20000008800 */
[----:B------:R-:W-:-:S06]  /*0070*/  MOV R20, 0x400 ;  /* 0x0000040000147802 */ /* 0x000fcc0000000f00 */
[----:B------:R-:W3:Y:S01]  /*0080*/  @!P0 LDC.64 R2, c[0x0][0x3d0] ;  /* 0x0000f400ff028b82 */ /* 0x000ee20000000a00 */
[----:B0-----:R-:W-:-:S05]  /*0090*/  @!P0 IADD3 R4, P1, PT, R33, R4, RZ ;  /* 0x0000000421048210 */ /* 0x001fca0007f3e0ff */
[----:B------:R-:W-:-:S05]  /*00a0*/  @!P0 IMAD.X R5, RZ, RZ, R5, P1 ;  /* 0x000000ffff058224 */ /* 0x000fca00008e0605 */
[----:B-1----:R0:W4:Y:S01]  /*00b0*/  @!P0 LDG.E.U8 R0, desc[UR10][R4.64] ;  /* 0x0000000a04008981 */ /* 0x002122000c1e1100 */
[----:B------:R-:W-:Y:S02]  /*00c0*/  @!P0 VIADD R6, R20, 0x4000 ;  /* 0x0000400014068836 */ /* 0x000fe40000000000 */
[----:B---3--:R-:W-:-:S03]  /*00d0*/  @!P0 IMAD.WIDE.U32 R2, R33, 0x8, R2 ;  /* 0x0000000821028825 */ /* 0x008fc600078e0002 */
[----:B--2---:R-:W-:-:S04]  /*00e0*/  @!P0 LEA R6, R25, R6, 0x18 ;  /* 0x0000000619068211 */ /* 0x004fc800078ec0ff */
[----:B------:R-:W-:Y:S01]  /*00f0*/  @!P0 IADD3 R7, PT, PT, R6, R33, RZ ;  /* 0x0000002106078210 */ /* 0x000fe20007ffe0ff */
[----:B------:R-:W-:Y:S01]  /*0100*/  UIMAD UR4, UR5, 0x3, URZ ;  /* 0x00000003050478a4 */ /* 0x000fe2000f8e02ff */
[C---:B------:R-:W-:Y:S01]  /*0110*/  VIADD R9, R33.reuse, 0x100 ;  /* 0x0000010021097836 */ /* 0x040fe20000000000 */
[----:B0-----:R-:W0:Y:S02]  /*0120*/  LDC.64 R4, c[0x0][0x3e8] ;  /* 0x0000fa00ff047b82 */ /* 0x001e240000000a00 */
[----:B----4-:R1:W-:Y:S06]  /*0130*/  @!P0 STS.U8 [R7], R0 ;  /* 0x0000000007008388 */ /* 0x0103ec0000000000 */
[----:B------:R-:W-:Y:S06]  /*0140*/  BAR.SYNC.DEFER_BLOCKING 0x0 ;  /* 0x0000000000007b1d */ /* 0x000fec0000010000 */
[----:B------:R-:W2:Y:S01]  /*0150*/  @!P0 LDG.E.64 R2, desc[UR10][R2.64] ;  /* 0x0000000a02028981 */ /* 0x000ea2000c1e1b00 */
[----:B------:R-:W-:Y:S01]  /*0160*/  @!P0 IADD3 R6, PT, PT, R20, 0x4080, RZ ;  /* 0x0000408014068810 */ /* 0x000fe20007ffe0ff */
[----:B------:R-:W-:Y:S01]  /*0170*/  VIADD R8, R33, 0x80 ;  /* 0x0000008021087836 */ /* 0x000fe20000000000 */
[----:B------:R-:W-:Y:S01]  /*0180*/  ISETP.GE.AND P3, PT, R9, UR4, PT ;  /* 0x0000000409007c0c */ /* 0x000fe2000bf66270 */
[----:B------:R-:W-:Y:S01]  /*0190*/  VIADD R10, R33, 0x180 ;  /* 0x00000180210a7836 */ /* 0x000fe20000000000 */
[----:B------:R-:W-:Y:S01]  /*01a0*/  @!P0 LEA R6, R25, R6, 0x18 ;  /* 0x0000000619068211 */ /* 0x000fe200078ec0ff */
[C---:B0-----:R-:W-:Y:S01]  /*01b0*/  IMAD.WIDE.U32 R4, R33.reuse, 0x8, R4 ;  /* 0x0000000821047825 */ /* 0x041fe200078e0004 */
[----:B------:R-:W-:-:S02]  /*01c0*/  ISETP.GE.AND P1, PT, R33, UR4, PT ;  /* 0x0000000421007c0c */ /* 0x000fc4000bf26270 */
[----:B------:R-:W-:Y:S01]  /*01d0*/  ISETP.GE.AND P2, PT, R8, UR4, PT ;  /* 0x0000000408007c0c */ /* 0x000fe2000bf46270 */
[C---:B------:R-:W-:Y:S01]  /*01e0*/  @!P0 IMAD R9, R33.reuse, 0x8, R6 ;  /* 0x0000000821098824 */ /* 0x040fe200078e0206 */
[----:B------:R-:W-:Y:S01]  /*01f0*/  ISETP.GE.AND P4, PT, R10, UR4, PT ;  /* 0x000000040a007c0c */ /* 0x000fe2000bf86270 */
[----:B-1----:R-:W0:Y:S03]  /*0200*/  LDC.64 R6, c[0x0][0x380] ;  /* 0x0000e000ff067b82 */ /* 0x002e260000000a00 */
[----:B--2---:R0:W-:Y:S05]  /*0210*/  @!P0 STS.64 [R9], R2 ;  /* 0x0000000209008388 */ /* 0x0041ea0000000a00 */
[----:B------:R-:W-:Y:S06]  /*0220*/  BAR.SYNC.DEFER_BLOCKING 0x0 ;  /* 0x0000000000007b1d */ /* 0x000fec0000010000 */
[----:B------:R-:W2:Y:S04]  /*0230*/  @!P1 LDG.E R15, desc[UR10][R4.64] ;  /* 0x0000000a040f9981 */ /* 0x000ea8000c1e1900 */
[----:B------:R-:W3:Y:S04]  /*0240*/  @!P2 LDG.E R19, desc[UR10][R4.64+0x400] ;  /* 0x0004000a0413a981 */ /* 0x000ee8000c1e1900 */
[----:B------:R-:W4:Y:S04]  /*0250*/  @!P3 LDG.E R21, desc[UR10][R4.64+0x800] ;  /* 0x0008000a0415b981 */ /* 0x000f28000c1e1900 */
[----:B------:R-:W5:Y:S01]  /*0260*/  @!P4 LDG.E R23, desc[UR10][R4.64+0xc00] ;  /* 0x000c000a0417c981 */ /* 0x000f62000c1e1900 */
[----:B------:R-:W-:Y:S01]  /*0270*/  IADD3 R0, PT, PT, R20, 0x6480, RZ ;  /* 0x0000648014007810 */ /* 0x000fe20007ffe0ff */
[----:B0-----:R-:W-:-:S03]  /*0280*/  IMAD.WIDE.U32 R2, R33, 0x8, R6 ;  /* 0x0000000821027825 */ /* 0x001fc600078e0006 */
[----:B------:R-:W-:-:S05]  /*0290*/  LEA R0, R25, R0, 0x18 ;  /* 0x0000000019007211 */ /* 0x000fca00078ec0ff */
[----:B------:R-:W-:-:S05]  /*02a0*/  IMAD R0, R33, 0x4, R0 ;  /* 0x0000000421007824 */ /* 0x000fca00078e0200 */
[----:B--2---:R0:W-:Y:S04]  /*02b0*/  @!P1 STS [R0], R15 ;  /* 0x0000000f00009388 */ /* 0x0041e80000000800 */
[----:B---3--:R1:W-:Y:S04]  /*02c0*/  @!P2 STS [R0+0x200], R19 ;  /* 0x000200130000a388 */ /* 0x0083e80000000800 */
[----:B----4-:R2:W-:Y:S04]  /*02d0*/  @!P3 STS [R0+0x400], R21 ;  /* 0x000400150000b388 */ /* 0x0105e80000000800 */
[----:B-----5:R3:W-:Y:S01]  /*02e0*/  @!P4 STS [R0+0x600], R23 ;  /* 0x000600170000c388 */ /* 0x0207e20000000800 */
[----:B------:R-:W-:Y:S06]  /*02f0*/  BAR.SYNC.DEFER_BLOCKING 0x0 ;  /* 0x0000000000007b1d */ /* 0x000fec0000010000 */
[----:B------:R-:W4:Y:S04]  /*0300*/  LDG.E.64 R4, desc[UR10][R2.64] ;  /* 0x0000000a02047981 */ /* 0x000f28000c1e1b00 */
[----:B------:R-:W5:Y:S04]  /*0310*/  LDG.E.64 R6, desc[UR10][R2.64+0x400] ;  /* 0x0004000a02067981 */ /* 0x000f68000c1e1b00 */
[----:B------:R-:W5:Y:S04]  /*0320*/  LDG.E.64 R8, desc[UR10][R2.64+0x800] ;  /* 0x0008000a02087981 */ /* 0x000f68000c1e1b00 */
[----:B------:R-:W5:Y:S04]  /*0330*/  LDG.E.64 R10, desc[UR10][R2.64+0xc00] ;  /* 0x000c000a020a7981 */ /* 0x000f68000c1e1b00 */
[----:B------:R-:W5:Y:S04]  /*0340*/  LDG.E.64 R12, desc[UR10][R2.64+0x1000] ;  /* 0x0010000a020c7981 */ /* 0x000f68000c1e1b00 */
[----:B0-----:R-:W5:Y:S04]  /*0350*/  LDG.E.64 R14, desc[UR10][R2.64+0x1400] ;  /* 0x0014000a020e7981 */ /* 0x001f68000c1e1b00 */
[----:B------:R-:W5:Y:S04]  /*0360*/  LDG.E.64 R16, desc[UR10][R2.64+0x1800] ;  /* 0x0018000a02107981 */ /* 0x000f68000c1e1b00 */
[----:B-1----:R-:W5:Y:S01]  /*0370*/  LDG.E.64 R18, desc[UR10][R2.64+0x1c00] ;  /* 0x001c000a02127981 */ /* 0x002f62000c1e1b00 */
[----:B--2---:R-:W-:Y:S01]  /*0380*/  VIADD R21, R20, 0x4480 ;  /* 0x0000448014157836 */ /* 0x004fe20000000000 */
[----:B------:R-:W-:-:S04]  /*0390*/  UISETP.GE.AND UP0, UPT, UR5, 0x1, UPT ;  /* 0x000000010500788c */ /* 0x000fc8000bf06270 */
[----:B---3--:R-:W-:-:S04]  /*03a0*/  LEA R0, R25, R21, 0x18 ;  /* 0x0000001519007211 */ /* 0x008fc800078ec0ff */
[----:B------:R-:W-:Y:S01]  /*03b0*/  LEA R21, R33, R0, 0x3 ;  /* 0x0000000021157211 */ /* 0x000fe200078e18ff */
[----:B------:R-:W-:-:S05]  /*03c0*/  VIADD R0, R20, 0x2000 ;  /* 0x0000200014007836 */ /* 0x000fca0000000000 */
[----:B------:R-:W-:-:S05]  /*03d0*/  LEA R0, R25, R0, 0x18 ;  /* 0x0000000019007211 */ /* 0x000fca00078ec0ff */
[----:B------:R-:W-:Y:S01]  /*03e0*/  IMAD R0, R33, 0x8, R0 ;  /* 0x0000000821007824 */ /* 0x000fe200078e0200 */
[----:B----4-:R0:W-:Y:S04]  /*03f0*/  STS.64 [R21], R4 ;  /* 0x0000000415007388 */ /* 0x0101e80000000a00 */
[----:B-----5:R0:W-:Y:S04]  /*0400*/  STS.64 [R21+0x400], R6 ;  /* 0x0004000615007388 */ /* 0x0201e80000000a00 */
[----:B------:R0:W-:Y:S04]  /*0410*/  STS.64 [R21+0x800], R8 ;  /* 0x0008000815007388 */ /* 0x0001e80000000a00 */
[----:B------:R0:W-:Y:S04]  /*0420*/  STS.64 [R21+0xc00], R10 ;  /* 0x000c000a15007388 */ /* 0x0001e80000000a00 */
[----:B------:R0:W-:Y:S04]  /*0430*/  STS.64 [R21+0x1000], R12 ;  /* 0x0010000c15007388 */ /* 0x0001e80000000a00 */
[----:B------:R0:W-:Y:S04]  /*0440*/  STS.64 [R21+0x1400], R14 ;  /* 0x0014000e15007388 */ /* 0x0001e80000000a00 */
[----:B------:R0:W-:Y:S04]  /*0450*/  STS.64 [R21+0x1800], R16 ;  /* 0x0018001015007388 */ /* 0x0001e80000000a00 */
[----:B------:R0:W-:Y:S01]  /*0460*/  STS.64 [R21+0x1c00], R18 ;  /* 0x001c001215007388 */ /* 0x0001e20000000a00 */
[----:B------:R-:W-:Y:S06]  /*0470*/  BAR.SYNC.DEFER_BLOCKING 0x0 ;  /* 0x0000000000007b1d */ /* 0x000fec0000010000 */
[----:B------:R0:W-:Y:S04]  /*0480*/  STS.64 [R0], RZ ;  /* 0x000000ff00007388 */ /* 0x0001e80000000a00 */
[----:B------:R0:W-:Y:S04]  /*0490*/  STS.64 [R0+0x400], RZ ;  /* 0x000400ff00007388 */ /* 0x0001e80000000a00 */
[----:B------:R0:W-:Y:S04]  /*04a0*/  STS.64 [R0+0x800], RZ ;  /* 0x000800ff00007388 */ /* 0x0001e80000000a00 */
[----:B------:R0:W-:Y:S04]  /*04b0*/  STS.64 [R0+0xc00], RZ ;  /* 0x000c00ff00007388 */ /* 0x0001e80000000a00 */
[----:B------:R0:W-:Y:S04]  /*04c0*/  STS.64 [R0+0x1000], RZ ;  /* 0x001000ff00007388 */ /* 0x0001e80000000a00 */
[----:B------:R0:W-:Y:S04]  /*04d0*/  STS.64 [R0+0x1400], RZ ;  /* 0x001400ff00007388 */ /* 0x0001e80000000a00 */
[----:B------:R0:W-:Y:S04]  /*04e0*/  STS.64 [R0+0x1800], RZ ;  /* 0x001800ff00007388 */ /* 0x0001e80000000a00 */
[----:B------:R0:W-:Y:S01]  /*04f0*/  STS.64 [R0+0x1c00], RZ ;  /* 0x001c00ff00007388 */ /* 0x0001e20000000a00 */
[----:B------:R-:W-:Y:S06]  /*0500*/  BAR.SYNC.DEFER_BLOCKING 0x0 ;  /* 0x0000000000007b1d */ /* 0x000fec0000010000 */
[----:B------:R-:W-:Y:S05]  /*0510*/  BRA.U !UP0, `(.L_x_0) ;  /* 0x00000065080c7547 */ /* 0x000fea000b800000 */
[----:B0-----:R-:W0:Y:S01]  /*0520*/  LDC R10, c[0x0][0x388] ;  /* 0x0000e200ff0a7b82 */ /* 0x001e220000000800 */
[----:B------:R-:W-:Y:S01]  /*0530*/  LEA R0, R25, R20, 0x18 ;  /* 0x0000001419007211 */ /* 0x000fe200078ec0ff */
[----:B------:R-:W1:Y:S03]  /*0540*/  LDCU UR4, c[0x0][0x398] ;  /* 0x00007300ff0477ac */ /* 0x000e660008000800 */
[----:B------:R-:W-:Y:S01]  /*0550*/  LEA R0, R33, R0, 0x3 ;  /* 0x0000000021007211 */ /* 0x000fe200078e18ff */
[----:B-1----:R-:W-:Y:S02]  /*0560*/  ULOP3.LUT UR5, UR4, 0x7ffffffc, URZ, 0xc0, !UPT ;  /* 0x7ffffffc04057892 */ /* 0x002fe4000f8ec0ff */
[----:B------:R-:W-:Y:S01]  /*0570*/  ISETP.LT.AND P0, PT, RZ, UR4, PT ;  /* 0x00000004ff007c0c */ /* 0x000fe2000bf01270 */
[----:B------:R-:W-:Y:S01]  /*0580*/  UIADD3 UR9, UPT, UPT, UR4, -0x1, URZ ;  /* 0xffffffff04097890 */ /* 0x000fe2000fffe0ff */
[----:B0-----:R-:W-:-:S02]  /*0590*/  IMAD R2, R10, 0x8, R0 ;  /* 0x000000080a027824 */ /* 0x001fc400078e0200 */
[C---:B------:R-:W-:Y:S01]  /*05a0*/  ISETP.LT.U32.AND P0, PT, R33.reuse, R10, P0 ;  /* 0x0000000a2100720c */ /* 0x040fe20000701070 */
[----:B------:R-:W-:Y:S01]  /*05b0*/  ULOP3.LUT UR12, UR4, 0x3, URZ, 0xc0, !UPT ;  /* 0x00000003040c7892 */ /* 0x000fe2000f8ec0ff */
[----:B------:R-:W-:Y:S01]  /*05c0*/  MOV R32, UR5 ;  /* 0x0000000500207c02 */ /* 0x000fe20008000f00 */
[C---:B------:R-:W-:Y:S01]  /*05d0*/  IMAD R3, R10.reuse, 0x8, R2 ;  /* 0x000000080a037824 */ /* 0x040fe200078e0202 */
[----:B------:R-:W-:Y:S02]  /*05e0*/  ULOP3.LUT UR13, UR4, 0x1, URZ, 0xc0, !UPT ;  /* 0x00000001040d7892 */ /* 0x000fe4000f8ec0ff */
[----:B------:R-:W-:Y:S01]  /*05f0*/  IMAD R33, R33, UR4, RZ ;  /* 0x0000000421217c24 */ /* 0x000fe2000f8e02ff */
[----:B------:R-:W-:Y:S01]  /*0600*/  UMOV UR4, URZ ;  /* 0x000000ff00047c82 */ /* 0x000fe20008000000 */
[----:B------:R-:W-:-:S05]  /*0610*/  LEA R4, R10, R3, 0x3 ;  /* 0x000000030a047211 */ /* 0x000fca00078e18ff */
[----:B------:R-:W-:-:S04]  /*0620*/  IMAD R5, R10, 0x8, R4 ;  /* 0x000000080a057824 */ /* 0x000fc800078e0204 */
[----:B------:R-:W-:-:S05]  /*0630*/  IMAD R6, R10, 0x8, R5 ;  /* 0x000000080a067824 */ /* 0x000fca00078e0205 */
[----:B------:R-:W-:-:S05]  /*0640*/  LEA R7, R10, R6, 0x3 ;  /* 0x000000060a077211 */ /* 0x000fca00078e18ff */
[----:B------:R-:W-:-:S04]  /*0650*/  IMAD R8, R10, 0x8, R7 ;  /* 0x000000080a087824 */ /* 0x000fc800078e0207 */
[----:B------:R-:W-:-:S04]  /*0660*/  IMAD R9, R10, 0x8, R8 ;  /* 0x000000080a097824 */ /* 0x000fc800078e0208 */
[----:B------:R-:W-:-:S07]  /*0670*/  IMAD R10, R10, 0x8, R9 ;  /* 0x000000080a0a7824 */ /* 0x000fce00078e0209 */
.L_x_82:
[----:B0-----:R-:W0:Y:S01]  /*0680*/  S2UR UR15, SR_CgaCtaId ;  /* 0x00000000000f79c3 */ /* 0x001e220000008800 */
[----:B------:R-:W-:Y:S02]  /*0690*/  UMOV UR14, 0x400 ;  /* 0x00000400000e7882 */ /* 0x000fe40000000000 */
[----:B------:R-:W-:-:S04]  /*06a0*/  UIADD3 UR5, UPT, UPT, UR14, 0x4080, URZ ;  /* 0x000040800e057890 */ /* 0x000fc8000fffe0ff */
[----:B0-----:R-:W-:-:S04]  /*06b0*/  ULEA UR5, UR15, UR5, 0x18 ;  /* 0x000000050f057291 */ /* 0x001fc8000f8ec0ff */
[----:B------:R-:W-:-:S09]  /*06c0*/  ULEA UR5, UR4, UR5, 0x3 ;  /* 0x0000000504057291 */ /* 0x000fd2000f8e18ff */
[----:B------:R-:W0:Y:S02]  /*06d0*/  LDS.64 R12, [UR5] ;  /* 0x00000005ff0c7984 */ /* 0x000e240008000a00 */
[----:B0-----:R-:W-:-:S14]  /*06e0*/  DSETP.NEU.AND P1, PT, R12, RZ, PT ;  /* 0x000000ff0c00722a */ /* 0x001fdc0003f2d000 */
[----:B------:R-:W-:Y:S05]  /*06f0*/  @!P1 BRA `(.L_x_1) ;  /* 0x0000006000849947 */ /* 0x000fea0003800000 */
[----:B------:R-:W-:Y:S01]  /*0700*/  UIADD3 UR5, UPT, UPT, UR14, 0x6480, URZ ;  /* 0x000064800e057890 */ /* 0x000fe2000fffe0ff */
[----:B------:R-:W0:Y:S01]  /*0710*/  LDC R11, c[0x0][0x398] ;  /* 0x0000e600ff0b7b82 */ /* 0x000e220000000800 */
[----:B------:R-:W1:Y:S01]  /*0720*/  S2R R19, SR_TID.X ;  /* 0x0000000000137919 */ /* 0x000e620000002100 */
[----:B------:R-:W-:Y:S01]  /*0730*/  IMAD.U32 R14, RZ, RZ, UR4 ;  /* 0x00000004ff0e7e24 */ /* 0x000fe2000f8e00ff */
[----:B------:R-:W-:Y:S01]  /*0740*/  ULEA UR5, UR15, UR5, 0x18 ;  /* 0x000000050f057291 */ /* 0x000fe2000f8ec0ff */
[----:B------:R-:W-:Y:S03]  /*0750*/  BSSY.RECONVERGENT B0, `(.L_x_2) ;  /* 0x0000016000007945 */ /* 0x000fe60003800200 */
[----:B------:R-:W-:Y:S01]  /*0760*/  UIMAD UR6, UR4, 0xc, UR5 ;  /* 0x0000000c040678a4 */ /* 0x000fe2000f8e0205 */
[----:B------:R-:W2:Y:S01]  /*0770*/  LDC.64 R62, c[0x0][0x3f0] ;  /* 0x0000fc00ff3e7b82 */ /* 0x000ea20000000a00 */
[----:B------:R-:W-:-:S04]  /*0780*/  UIADD3 UR5, UPT, UPT, UR14, 0x6c80, URZ ;  /* 0x00006c800e057890 */ /* 0x000fc8000fffe0ff */
[----:B------:R-:W-:-:S03]  /*0790*/  ULEA UR5, UR15, UR5, 0x18 ;  /* 0x000000050f057291 */ /* 0x000fc6000f8ec0ff */
[----:B------:R-:W0:Y:S01]  /*07a0*/  LDS R12, [UR6] ;  /* 0x00000006ff0c7984 */ /* 0x000e220008000800 */
[----:B------:R-:W3:Y:S01]  /*07b0*/  LDC.64 R66, c[0x0][0x390] ;  /* 0x0000e400ff427b82 */ /* 0x000ee20000000a00 */
[----:B-1----:R-:W-:Y:S01]  /*07c0*/  IMAD R17, R14, 0x12c, R19 ;  /* 0x0000012c0e117824 */ /* 0x002fe200078e0213 */
[----:B------:R-:W-:Y:S02]  /*07d0*/  LEA R15, R19, UR5, 0x3 ;  /* 0x00000005130f7c11 */ /* 0x000fe4000f8e18ff */
[----:B0-----:R-:W-:Y:S01]  /*07e0*/  ISETP.NE.AND P1, PT, R12, R11, PT ;  /* 0x0000000b0c00720c */ /* 0x001fe20003f25270 */
[----:B--2---:R-:W-:-:S12]  /*07f0*/  IMAD.WIDE.U32 R12, R17, 0x8, R62 ;  /* 0x00000008110c7825 */ /* 0x004fd800078e003e */
[----:B---3--:R-:W-:Y:S05]  /*0800*/  @P1 BRA `(.L_x_3) ;  /* 0x0000000000181947 */ /* 0x008fea0003800000 */
[----:B------:R-:W-:-:S13]  /*0810*/  ISETP.GT.U32.AND P1, PT, R19, 0x63, PT ;  /* 0x000000631300780c */ /* 0x000fda0003f24070 */
[----:B------:R-:W-:Y:S05]  /*0820*/  @P1 BRA `(.L_x_4) ;  /* 0x0000000000201947 */ /* 0x000fea0003800000 */
[----:B------:R-:W-:-:S06]  /*0830*/  IMAD.WIDE.U32 R12, R17, 0x8, R66 ;  /* 0x00000008110c7825 */ /* 0x000fcc00078e0042 */
[----:B------:R-:W2:Y:S04]  /*0840*/  LDG.E.64 R12, desc[UR10][R12.64] ;  /* 0x0000000a0c0c7981 */ /* 0x000ea8000c1e1b00 */
[----:B--2---:R1:W-:Y:S01]  /*0850*/  STS.64 [R15], R12 ;  /* 0x0000000c0f007388 */ /* 0x0043e20000000a00 */
[----:B------:R-:W-:Y:S05]  /*0860*/  BRA `(.L_x_4) ;  /* 0x0000000000107947 */ /* 0x000fea0003800000 */
.L_x_3:
[----:B------:R-:W-:-:S13]  /*0870*/  ISETP.GT.U32.AND P1, PT, R19, 0x63, PT ;  /* 0x000000631300780c */ /* 0x000fda0003f24070 */
[----:B------:R-:W-:Y:S05]  /*0880*/  @P1 BRA `(.L_x_4) ;  /* 0x0000000000081947 */ /* 0x000fea0003800000 */
[----:B------:R-:W2:Y:S04]  /*0890*/  LDG.E.64 R12, desc[UR10][R12.64] ;  /* 0x0000000a0c0c7981 */ /* 0x000ea8000c1e1b00 */
[----:B--2---:R0:W-:Y:S02]  /*08a0*/  STS.64 [R15], R12 ;  /* 0x0000000c0f007388 */ /* 0x0041e40000000a00 */
.L_x_4:
[----:B------:R-:W-:Y:S05]  /*08b0*/  BSYNC.RECONVERGENT B0 ;  /* 0x0000000000007941 */ /* 0x000fea0003800200 */
.L_x_2:
[----:B01----:R-:W0:Y:S01]  /*08c0*/  LDC R12, c[0x0][0x388] ;  /* 0x0000e200ff0c7b82 */ /* 0x003e220000000800 */
[----:B------:R-:W-:Y:S07]  /*08d0*/  BSSY.RECONVERGENT B0, `(.L_x_5) ;  /* 0x0000020000007945 */ /* 0x000fee0003800200 */
[----:B------:R-:W-:Y:S01]  /*08e0*/  BAR.SYNC.DEFER_BLOCKING 0x0 ;  /* 0x0000000000007b1d */ /* 0x000fe20000010000 */
[----:B0-----:R-:W-:-:S13]  /*08f0*/  ISETP.GE.U32.AND P2, PT, R19, R12, PT ;  /* 0x0000000c1300720c */ /* 0x001fda0003f46070 */
[----:B------:R-:W-:Y:S05]  /*0900*/  @P2 BRA `(.L_x_6) ;  /* 0x0000000000702947 */ /* 0x000fea0003800000 */
[----:B------:R-:W0:Y:S01]  /*0910*/  S2UR UR8, SR_CgaCtaId ;  /* 0x00000000000879c3 */ /* 0x000e220000008800 */
[----:B------:R-:W-:Y:S02]  /*0920*/  UMOV UR7, 0x400 ;  /* 0x0000040000077882 */ /* 0x000fe40000000000 */
[----:B------:R-:W-:-:S05]  /*0930*/  UIADD3 UR7, UPT, UPT, UR7, 0x4480, URZ ;  /* 0x0000448007077890 */ /* 0x000fca000fffe0ff */
[----:B------:R-:W1:Y:S01]  /*0940*/  LDC R14, c[0x0][0x388] ;  /* 0x0000e200ff0e7b82 */ /* 0x000e620000000800 */
[----:B0-----:R-:W-:-:S06]  /*0950*/  ULEA UR7, UR8, UR7, 0x18 ;  /* 0x0000000708077291 */ /* 0x001fcc000f8ec0ff */
[----:B------:R-:W-:Y:S01]  /*0960*/  LEA R13, R19, UR7, 0x3 ;  /* 0x00000007130d7c11 */ /* 0x000fe2000f8e18ff */
[----:B------:R-:W-:-:S03]  /*0970*/  UIADD3 UR7, UPT, UPT, UR14, 0x4480, URZ ;  /* 0x000044800e077890 */ /* 0x000fc6000fffe0ff */
[----:B-1----:R-:W-:Y:S01]  /*0980*/  LEA R13, R14, R13, 0x3 ;  /* 0x0000000d0e0d7211 */ /* 0x002fe200078e18ff */
[----:B------:R-:W-:-:S04]  /*0990*/  ULEA UR7, UR15, UR7, 0x18 ;  /* 0x000000070f077291 */ /* 0x000fc8000f8ec0ff */
[C---:B------:R-:W-:Y:S01]  /*09a0*/  IMAD R51, R14.reuse, 0x8, R13 ;  /* 0x000000080e337824 */ /* 0x040fe200078e020d */
[----:B------:R0:W1:Y:S01]  /*09b0*/  LDS.64 R52, [R13] ;  /* 0x000000000d347984 */ /* 0x0000620000000a00 */
[----:B------:R-:W-:Y:S02]  /*09c0*/  LEA R54, R19, UR7, 0x3 ;  /* 0x0000000713367c11 */ /* 0x000fe4000f8e18ff */
[C---:B------:R-:W-:Y:S02]  /*09d0*/  IMAD R49, R14.reuse, 0x8, R51 ;  /* 0x000000080e317824 */ /* 0x040fe400078e0233 */
[----:B------:R-:W2:Y:S03]  /*09e0*/  LDS.64 R50, [R51] ;  /* 0x0000000033327984 */ /* 0x000ea60000000a00 */
[C---:B------:R-:W-:Y:S01]  /*09f0*/  LEA R47, R14.reuse, R49, 0x3 ;  /* 0x000000310e2f7211 */ /* 0x040fe200078e18ff */
[----:B------:R-:W3:Y:S04]  /*0a00*/  LDS.64 R54, [R54] ;  /* 0x0000000036367984 */ /* 0x000ee80000000a00 */
[C---:B------:R-:W-:Y:S01]  /*0a10*/  IMAD R45, R14.reuse, 0x8, R47 ;  /* 0x000000080e2d7824 */ /* 0x040fe200078e022f */
[----:B------:R-:W4:Y:S03]  /*0a20*/  LDS.64 R48, [R49] ;  /* 0x0000000031307984 */ /* 0x000f260000000a00 */
[C---:B------:R-:W-:Y:S01]  /*0a30*/  IMAD R43, R14.reuse, 0x8, R45 ;  /* 0x000000080e2b7824 */ /* 0x040fe200078e022d */
[----:B------:R-:W0:Y:S04]  /*0a40*/  LDS.64 R46, [R47] ;  /* 0x000000002f2e7984 */ /* 0x000e280000000a00 */
[C---:B------:R-:W-:Y:S01]  /*0a50*/  LEA R41, R14.reuse, R43, 0x3 ;  /* 0x0000002b0e297211 */ /* 0x040fe200078e18ff */
[----:B------:R-:W0:Y:S04]  /*0a60*/  LDS.64 R44, [R45] ;  /* 0x000000002d2c7984 */ /* 0x000e280000000a00 */
[----:B------:R-:W-:Y:S01]  /*0a70*/  IMAD R39, R14, 0x8, R41 ;  /* 0x000000080e277824 */ /* 0x000fe200078e0229 */
[----:B------:R-:W0:Y:S03]  /*0a80*/  LDS.64 R42, [R43] ;  /* 0x000000002b2a7984 */ /* 0x000e260000000a00 */
[----:B------:R-:W-:Y:S01]  /*0a90*/  IMAD R36, R12, 0x8, R39 ;  /* 0x000000080c247824 */ /* 0x000fe200078e0227 */
[----:B------:R-:W0:Y:S04]  /*0aa0*/  LDS.64 R40, [R41] ;  /* 0x0000000029287984 */ /* 0x000e280000000a00 */
[----:B------:R-:W0:Y:S04]  /*0ab0*/  LDS.64 R38, [R39] ;  /* 0x0000000027267984 */ /* 0x000e280000000a00 */
[----:B-1----:R-:W0:Y:S02]  /*0ac0*/  LDS.64 R36, [R36] ;  /* 0x0000000024247984 */ /* 0x002e240000000a00 */
.L_x_6:
[----:B------:R-:W-:Y:S05]  /*0ad0*/  BSYNC.RECONVERGENT B0 ;  /* 0x0000000000007941 */ /* 0x000fea0003800200 */
.L_x_5:
[----:B------:R-:W-:Y:S06]  /*0ae0*/  BAR.SYNC.DEFER_BLOCKING 0x0 ;  /* 0x0000000000007b1d */ /* 0x000fec0000010000 */
[----:B------:R-:W-:Y:S04]  /*0af0*/  BSSY.RECONVERGENT B0, `(.L_x_7) ;  /* 0x00000c7000007945 */ /* 0x000fe80003800200 */
[----:B------:R-:W-:Y:S05]  /*0b00*/  @!P0 BRA `(.L_x_8) ;  /* 0x0000000c00148947 */ /* 0x000fea0003800000 */
[----:B------:R-:W-:Y:S01]  /*0b10*/  UISETP.GE.U32.AND UP0, UPT, UR9, 0x3, UPT ;  /* 0x000000030900788c */ /* 0x000fe2000bf06070 */
[----:B------:R-:W-:-:S08]  /*0b20*/  MOV R12, RZ ;  /* 0x000000ff000c7202 */ /* 0x000fd00000000f00 */
[----:B------:R-:W-:Y:S05]  /*0b30*/  BRA.U !UP0, `(.L_x_9) ;  /* 0x0000000508807547 */ /* 0x000fea000b800000 */
[----:B------:R-:W-:Y:S01]  /*0b40*/  ULEA UR8, UR15, UR14, 0x18 ;  /* 0x0000000e0f087291 */ /* 0x000fe2000f8ec0ff */
[----:B------:R-:W-:Y:S01]  /*0b50*/  LOP3.LUT R32, R11, 0x7ffffffc, RZ, 0xc0, !PT ;  /* 0x7ffffffc0b207812 */ /* 0x000fe200078ec0ff */
[----:B------:R-:W-:-:S04]  /*0b60*/  UIADD3 UR7, UPT, UPT, UR5, 0x10, URZ ;  /* 0x0000001005077890 */ /* 0x000fc8000fffe0ff */
[----:B------:R-:W-:Y:S01]  /*0b70*/  LEA R35, R33, UR8, 0x3 ;  /* 0x0000000821237c11 */ /* 0x000fe2000f8e18ff */
[----:B------:R-:W-:Y:S02]  /*0b80*/  IMAD.MOV R57, RZ, RZ, -R32 ;  /* 0x000000ffff397224 */ /* 0x000fe400078e0a20 */
[----:B------:R-:W-:Y:S01]  /*0b90*/  IMAD.U32 R58, RZ, RZ, UR7 ;  /* 0x00000007ff3a7e24 */ /* 0x000fe2000f8e00ff */
[----:B------:R-:W-:-:S07]  /*0ba0*/  IADD3 R35, PT, PT, R35, 0x10, RZ ;  /* 0x0000001023237810 */ /* 0x000fce0007ffe0ff */
.L_x_10:
[----:B0-----:R-:W3:Y:S01]  /*0bb0*/  LDS.128 R12, [R58+-0x10] ;  /* 0xfffff0003a0c7984 */ /* 0x001ee20000000c00 */
[----:B------:R-:W-:Y:S02]  /*0bc0*/  IMAD R56, R11, 0x8, R58 ;  /* 0x000000080b387824 */ /* 0x000fe400078e023a */
[----:B------:R-:W-:Y:S02]  /*0bd0*/  VIADD R57, R57, 0x4 ;  /* 0x0000000439397836 */ /* 0x000fe40000000000 */
[----:B------:R-:W-:Y:S01]  /*0be0*/  IMAD R69, R11, 0x8, R56 ;  /* 0x000000080b457824 */ /* 0x000fe200078e0238 */
[----:B------:R-:W0:Y:S02]  /*0bf0*/  LDS.64 R20, [R56+-0x10] ;  /* 0xfffff00038147984 */ /* 0x000e240000000a00 */
[----:B------:R-:W-:Y:S02]  /*0c00*/  ISETP.NE.AND P3, PT, R57, RZ, PT ;  /* 0x000000ff3900720c */ /* 0x000fe40003f65270 */
[----:B------:R-:W2:Y:S01]  /*0c10*/  LDS.128 R16, [R69+-0x10] ;  /* 0xfffff00045107984 */ /* 0x000ea20000000c00 */
[----:B------:R-:W-:-:S05]  /*0c20*/  LEA R34, R11, R69, 0x3 ;  /* 0x000000450b227211 */ /* 0x000fca00078e18ff */
[----:B------:R-:W4:Y:S01]  /*0c30*/  LDS.64 R28, [R34+-0x10] ;  /* 0xfffff000221c7984 */ /* 0x000f220000000a00 */
[----:B------:R-:W-:-:S04]  /*0c40*/  IMAD R65, R11, 0x8, R34 ;  /* 0x000000080b417824 */ /* 0x000fc800078e0222 */
[----:B------:R-:W-:-:S05]  /*0c50*/  IMAD R60, R11, 0x8, R65 ;  /* 0x000000080b3c7824 */ /* 0x000fca00078e0241 */
[----:B------:R-:W-:-:S05]  /*0c60*/  LEA R61, R11, R60, 0x3 ;  /* 0x0000003c0b3d7211 */ /* 0x000fca00078e18ff */
[----:B------:R-:W-:Y:S01]  /*0c70*/  LDS.128 R24, [R61+-0x10] ;  /* 0xfffff0003d187984 */ /* 0x000fe20000000c00 */
[----:B------:R-:W-:-:S04]  /*0c80*/  IMAD R64, R11, 0x8, R61 ;  /* 0x000000080b407824 */ /* 0x000fc800078e023d */
[----:B------:R-:W-:Y:S01]  /*0c90*/  IMAD R68, R11, 0x8, R64 ;  /* 0x000000080b447824 */ /* 0x000fe200078e0240 */
[----:B---3--:R-:W-:-:S04]  /*0ca0*/  DFMA R12, R54, R12, RZ ;  /* 0x0000000c360c722b */ /* 0x008fc800000000ff */
[----:B------:R-:W-:Y:S01]  /*0cb0*/  LEA R59, R11, R68, 0x3 ;  /* 0x000000440b3b7211 */ /* 0x000fe200078e18ff */
[----:B------:R-:W-:-:S03]  /*0cc0*/  DFMA R14, R54, R14, RZ ;  /* 0x0000000e360e722b */ /* 0x000fc600000000ff */
[----:B0-----:R-:W-:Y:S01]  /*0cd0*/  DFMA R12, R52, R20, R12 ;  /* 0x00000014340c722b */ /* 0x001fe2000000000c */
[----:B------:R-:W0:Y:S07]  /*0ce0*/  LDS.128 R20, [R65+-0x10] ;  /* 0xfffff00041147984 */ /* 0x000e2e0000000c00 */
[----:B--2---:R-:W-:Y:S02]  /*0cf0*/  DFMA R16, R50, R16, R12 ;  /* 0x000000103210722b */ /* 0x004fe4000000000c */
[----:B------:R-:W1:Y:S06]  /*0d00*/  LDS.64 R12, [R60+-0x10] ;  /* 0xfffff0003c0c7984 */ /* 0x000e6c0000000a00 */
[----:B----4-:R-:W-:-:S02]  /*0d10*/  DFMA R28, R48, R28, R16 ;  /* 0x0000001c301c722b */ /* 0x010fc40000000010 */
[----:B------:R-:W2:Y:S06]  /*0d20*/  LDS.64 R16, [R64+-0x10] ;  /* 0xfffff00040107984 */ /* 0x000eac0000000a00 */
[----:B0-----:R-:W-:Y:S02]  /*0d30*/  DFMA R20, R46, R20, R28 ;  /* 0x000000142e14722b */ /* 0x001fe4000000001c */
[----:B------:R-:W0:Y:S06]  /*0d40*/  LDS.128 R28, [R68+-0x10] ;  /* 0xfffff000441c7984 */ /* 0x000e2c0000000c00 */
[----:B-1----:R-:W-:-:S08]  /*0d50*/  DFMA R12, R44, R12, R20 ;  /* 0x0000000c2c0c722b */ /* 0x002fd00000000014 */
[----:B------:R-:W-:Y:S02]  /*0d60*/  DFMA R24, R42, R24, R12 ;  /* 0x000000182a18722b */ /* 0x000fe4000000000c */
[----:B------:R-:W1:Y:S06]  /*0d70*/  LDS.64 R12, [R59+-0x10] ;  /* 0xfffff0003b0c7984 */ /* 0x000e6c0000000a00 */
[----:B--2---:R-:W-:-:S08]  /*0d80*/  DFMA R16, R40, R16, R24 ;  /* 0x000000102810722b */ /* 0x004fd00000000018 */
[----:B0-----:R-:W-:-:S08]  /*0d90*/  DFMA R16, R38, R28, R16 ;  /* 0x0000001c2610722b */ /* 0x001fd00000000010 */
[----:B-1----:R-:W-:-:S07]  /*0da0*/  DFMA R20, R36, R12, R16 ;  /* 0x0000000c2414722b */ /* 0x002fce0000000010 */
[----:B------:R-:W-:Y:S04]  /*0db0*/  STS.64 [R35+-0x10], R20 ;  /* 0xfffff01423007388 */ /* 0x000fe80000000a00 */
[----:B------:R-:W0:Y:S04]  /*0dc0*/  LDS.64 R16, [R56+-0x8] ;  /* 0xfffff80038107984 */ /* 0x000e280000000a00 */
[----:B------:R-:W1:Y:S01]  /*0dd0*/  LDS.64 R12, [R34+-0x8] ;  /* 0xfffff800220c7984 */ /* 0x000e620000000a00 */
[----:B0-----:R-:W-:-:S03]  /*0de0*/  DFMA R16, R52, R16, R14 ;  /* 0x000000103410722b */ /* 0x001fc6000000000e */
[----:B------:R-:W0:Y:S05]  /*0df0*/  LDS.64 R14, [R60+-0x8] ;  /* 0xfffff8003c0e7984 */ /* 0x000e2a0000000a00 */
[----:B------:R-:W-:Y:S02]  /*0e00*/  DFMA R18, R50, R18, R16 ;  /* 0x000000123212722b */ /* 0x000fe40000000010 */
[----:B------:R-:W2:Y:S06]  /*0e10*/  LDS.64 R16, [R64+-0x8] ;  /* 0xfffff80040107984 */ /* 0x000eac0000000a00 */
[----:B-1----:R-:W-:-:S08]  /*0e20*/  DFMA R12, R48, R12, R18 ;  /* 0x0000000c300c722b */ /* 0x002fd00000000012 */
[----:B------:R-:W-:Y:S02]  /*0e30*/  DFMA R22, R46, R22, R12 ;  /* 0x000000162e16722b */ /* 0x000fe4000000000c */
[----:B------:R-:W1:Y:S06]  /*0e40*/  LDS.64 R12, [R59+-0x8] ;  /* 0xfffff8003b0c7984 */ /* 0x000e6c0000000a00 */
[----:B0-----:R-:W-:-:S08]  /*0e50*/  DFMA R14, R44, R14, R22 ;  /* 0x0000000e2c0e722b */ /* 0x001fd00000000016 */
[----:B------:R-:W-:-:S08]  /*0e60*/  DFMA R14, R42, R26, R14 ;  /* 0x0000001a2a0e722b */ /* 0x000fd0000000000e */
[----:B--2---:R-:W-:-:S08]  /*0e70*/  DFMA R14, R40, R16, R14 ;  /* 0x00000010280e722b */ /* 0x004fd0000000000e */
[----:B------:R-:W-:-:S08]  /*0e80*/  DFMA R14, R38, R30, R14 ;  /* 0x0000001e260e722b */ /* 0x000fd0000000000e */
[----:B-1----:R-:W-:-:S07]  /*0e90*/  DFMA R30, R36, R12, R14 ;  /* 0x0000000c241e722b */ /* 0x002fce000000000e */
[----:B------:R-:W-:Y:S04]  /*0ea0*/  STS.64 [R35+-0x8], R30 ;  /* 0xfffff81e23007388 */ /* 0x000fe80000000a00 */
[----:B------:R0:W1:Y:S04]  /*0eb0*/  LDS.128 R12, [R58] ;  /* 0x000000003a0c7984 */ /* 0x0000680000000c00 */
[----:B------:R-:W2:Y:S04]  /*0ec0*/  LDS.64 R24, [R56] ;  /* 0x0000000038187984 */ /* 0x000ea80000000a00 */
[----:B------:R-:W3:Y:S01]  /*0ed0*/  LDS.128 R16, [R69] ;  /* 0x0000000045107984 */ /* 0x000ee20000000c00 */
[----:B0-----:R-:W-:-:S03]  /*0ee0*/  VIADD R58, R58, 0x20 ;  /* 0x000000203a3a7836 */ /* 0x001fc60000000000 */
[----:B------:R-:W0:Y:S04]  /*0ef0*/  LDS.64 R26, [R34] ;  /* 0x00000000221a7984 */ /* 0x000e280000000a00 */
[----:B------:R-:W4:Y:S01]  /*0f00*/  LDS.128 R20, [R65] ;  /* 0x0000000041147984 */ /* 0x000f220000000c00 */
[----:B-1----:R-:W-:-:S03]  /*0f10*/  DFMA R28, R54, R12, RZ ;  /* 0x0000000c361c722b */ /* 0x002fc600000000ff */
[----:B------:R-:W1:Y:S01]  /*0f20*/  LDS.64 R12, [R60] ;  /* 0x000000003c0c7984 */ /* 0x000e620000000a00 */
[----:B------:R-:W-:-:S04]  /*0f30*/  DFMA R14, R54, R14, RZ ;  /* 0x0000000e360e722b */ /* 0x000fc800000000ff */
[----:B--2---:R-:W-:Y:S02]  /*0f40*/  DFMA R24, R52, R24, R28 ;  /* 0x000000183418722b */ /* 0x004fe4000000001c */
[----:B------:R-:W-:Y:S06]  /*0f50*/  LDS.128 R28, [R68] ;  /* 0x00000000441c7984 */ /* 0x000fec0000000c00 */
[----:B---3--:R-:W-:-:S08]  /*0f60*/  DFMA R16, R50, R16, R24 ;  /* 0x000000103210722b */ /* 0x008fd00000000018 */
[----:B0-----:R-:W-:Y:S01]  /*0f70*/  DFMA R16, R48, R26, R16 ;  /* 0x0000001a3010722b */ /* 0x001fe20000000010 */
[----:B------:R-:W0:Y:S07]  /*0f80*/  LDS.128 R24, [R61] ;  /* 0x000000003d187984 */ /* 0x000e2e0000000c00 */
[----:B----4-:R-:W-:Y:S02]  /*0f90*/  DFMA R20, R46, R20, R16 ;  /* 0x000000142e14722b */ /* 0x010fe40000000010 */
[----:B------:R-:W2:Y:S06]  /*0fa0*/  LDS.64 R16, [R64] ;  /* 0x0000000040107984 */ /* 0x000eac0000000a00 */
[----:B-1----:R-:W-:-:S02]  /*0fb0*/  DFMA R12, R44, R12, R20 ;  /* 0x0000000c2c0c722b */ /* 0x002fc40000000014 */
[----:B------:R-:W1:Y:S06]  /*0fc0*/  LDS.64 R20, [R59] ;  /* 0x000000003b147984 */ /* 0x000e6c0000000a00 */
[----:B0-----:R-:W-:-:S08]  /*0fd0*/  DFMA R12, R42, R24, R12 ;  /* 0x000000182a0c722b */ /* 0x001fd0000000000c */
[----:B--2---:R-:W-:-:S08]  /*0fe0*/  DFMA R12, R40, R16, R12 ;  /* 0x00000010280c722b */ /* 0x004fd0000000000c */
[----:B------:R-:W-:-:S08]  /*0ff0*/  DFMA R12, R38, R28, R12 ;  /* 0x0000001c260c722b */ /* 0x000fd0000000000c */
[----:B-1----:R-:W-:-:S07]  /*1000*/  DFMA R12, R36, R20, R12 ;  /* 0x00000014240c722b */ /* 0x002fce000000000c */
[----:B------:R-:W-:Y:S04]  /*1010*/  STS.64 [R35], R12 ;  /* 0x0000000c23007388 */ /* 0x000fe80000000a00 */
[----:B------:R-:W0:Y:S04]  /*1020*/  LDS.64 R16, [R56+0x8] ;  /* 0x0000080038107984 */ /* 0x000e280000000a00 */
[----:B------:R-:W1:Y:S04]  /*1030*/  LDS.64 R20, [R34+0x8] ;  /* 0x0000080022147984 */ /* 0x000e680000000a00 */
[----:B------:R-:W2:Y:S04]  /*1040*/  LDS.64 R60, [R60+0x8] ;  /* 0x000008003c3c7984 */ /* 0x000ea80000000a00 */
[----:B------:R-:W3:Y:S01]  /*1050*/  LDS.64 R64, [R64+0x8] ;  /* 0x0000080040407984 */ /* 0x000ee20000000a00 */
[----:B0-----:R-:W-:-:S03]  /*1060*/  DFMA R14, R52, R16, R14 ;  /* 0x00000010340e722b */ /* 0x001fc6000000000e */
[----:B------:R-:W0:Y:S05]  /*1070*/  LDS.64 R16, [R59+0x8] ;  /* 0x000008003b107984 */ /* 0x000e2a0000000a00 */
[----:B------:R-:W-:-:S08]  /*1080*/  DFMA R14, R50, R18, R14 ;  /* 0x00000012320e722b */ /* 0x000fd0000000000e */
[----:B-1----:R-:W-:-:S08]  /*1090*/  DFMA R14, R48, R20, R14 ;  /* 0x00000014300e722b */ /* 0x002fd0000000000e */
[----:B------:R-:W-:-:S08]  /*10a0*/  DFMA R14, R46, R22, R14 ;  /* 0x000000162e0e722b */ /* 0x000fd0000000000e */
[----:B--2---:R-:W-:-:S08]  /*10b0*/  DFMA R14, R44, R60, R14 ;  /* 0x0000003c2c0e722b */ /* 0x004fd0000000000e */
[----:B------:R-:W-:-:S08]  /*10c0*/  DFMA R14, R42, R26, R14 ;  /* 0x0000001a2a0e722b */ /* 0x000fd0000000000e */
[----:B---3--:R-:W-:-:S08]  /*10d0*/  DFMA R14, R40, R64, R14 ;  /* 0x00000040280e722b */ /* 0x008fd0000000000e */
[----:B------:R-:W-:-:S08]  /*10e0*/  DFMA R14, R38, R30, R14 ;  /* 0x0000001e260e722b */ /* 0x000fd0000000000e */
[----:B0-----:R-:W-:-:S07]  /*10f0*/  DFMA R14, R36, R16, R14 ;  /* 0x00000010240e722b */ /* 0x001fce000000000e */
[----:B------:R0:W-:Y:S02]  /*1100*/  STS.64 [R35+0x8], R14 ;  /* 0x0000080e23007388 */ /* 0x0001e40000000a00 */
[----:B0-----:R-:W-:Y:S01]  /*1110*/  IADD3 R35, PT, PT, R35, 0x20, RZ ;  /* 0x0000002023237810 */ /* 0x001fe20007ffe0ff */
[----:B------:R-:W-:Y:S06]  /*1120*/  @P3 BRA `(.L_x_10) ;  /* 0xfffffff800a03947 */ /* 0x000fec000383ffff */
[----:B------:R-:W-:-:S07]  /*1130*/  IMAD.MOV.U32 R12, RZ, RZ, R32 ;  /* 0x000000ffff0c7224 */ /* 0x000fce00078e0020 */
.L_x_9:
[----:B------:R-:W-:-:S09]  /*1140*/  UISETP.NE.AND UP0, UPT, UR12, URZ, UPT ;  /* 0x000000ff0c00728c */ /* 0x000fd2000bf05270 */
[----:B------:R-:W-:Y:S05]  /*1150*/  BRA.U !UP0, `(.L_x_8) ;  /* 0x0000000508807547 */ /* 0x000fea000b800000 */
[----:B------:R-:W-:Y:S02]  /*1160*/  UISETP.NE.AND UP0, UPT, UR12, 0x1, UPT ;  /* 0x000000010c00788c */ /* 0x000fe4000bf05270 */
[----:B------:R-:W-:-:S07]  /*1170*/  UISETP.NE.AND UP1, UPT, UR13, URZ, UPT ;  /* 0x000000ff0d00728c */ /* 0x000fce000bf25270 */
[----:B------:R-:W-:Y:S05]  /*1180*/  BRA.U !UP0, `(.L_x_11) ;  /* 0x0000000108e47547 */ /* 0x000fea000b800000 */
[----:B------:R-:W-:Y:S01]  /*1190*/  LEA R60, R12, UR5, 0x3 ;  /* 0x000000050c3c7c11 */ /* 0x000fe2000f8e18ff */
[----:B------:R-:W-:Y:S02]  /*11a0*/  UMOV UR7, 0x400 ;  /* 0x0000040000077882 */ /* 0x000fe40000000000 */
[----:B------:R-:W-:Y:S02]  /*11b0*/  ULEA UR7, UR15, UR7, 0x18 ;  /* 0x000000070f077291 */ /* 0x000fe4000f8ec0ff */
[----:B------:R-:W3:Y:S01]  /*11c0*/  LDS.64 R22, [R60] ;  /* 0x000000003c167984 */ /* 0x000ee20000000a00 */
[----:B------:R-:W-:-:S05]  /*11d0*/  IMAD R30, R11, 0x8, R60 ;  /* 0x000000080b1e7824 */ /* 0x000fca00078e023c */
[----:B------:R-:W1:Y:S01]  /*11e0*/  LDS.64 R20, [R30] ;  /* 0x000000001e147984 */ /* 0x000e620000000a00 */
[----:B------:R-:W-:-:S05]  /*11f0*/  LEA R58, R11, R30, 0x3 ;  /* 0x0000001e0b3a7211 */ /* 0x000fca00078e18ff */
[----:B------:R-:W2:Y:S01]  /*1200*/  LDS.64 R28, [R58] ;  /* 0x000000003a1c7984 */ /* 0x000ea20000000a00 */
[----:B------:R-:W-:-:S04]  /*1210*/  IMAD R56, R11, 0x8, R58 ;  /* 0x000000080b387824 */ /* 0x000fc800078e023a */
[C---:B------:R-:W-:Y:S01]  /*1220*/  IMAD R34, R11.reuse, 0x8, R56 ;  /* 0x000000080b227824 */ /* 0x040fe200078e0238 */
[----:B------:R-:W4:Y:S04]  /*1230*/  LDS.64 R26, [R56] ;  /* 0x00000000381a7984 */ /* 0x000f280000000a00 */
[----:B------:R-:W5:Y:S01]  /*1240*/  LDS.64 R24, [R34] ;  /* 0x0000000022187984 */ /* 0x000f620000000a00 */
[----:B------:R-:W-:-:S05]  /*1250*/  LEA R16, R11, R34, 0x3 ;  /* 0x000000220b107211 */ /* 0x000fca00078e18ff */
[----:B------:R-:W5:Y:S01]  /*1260*/  LDS.64 R18, [R16] ;  /* 0x0000000010127984 */ /* 0x000f620000000a00 */
[----:B------:R-:W-:-:S04]  /*1270*/  IMAD R14, R11, 0x8, R16 ;  /* 0x000000080b0e7824 */ /* 0x000fc800078e0210 */
[----:B------:R-:W-:-:S05]  /*1280*/  IMAD R64, R11, 0x8, R14 ;  /* 0x000000080b407824 */ /* 0x000fca00078e020e */
[----:B------:R-:W-:Y:S01]  /*1290*/  LEA R68, R11, R64, 0x3 ;  /* 0x000000400b447211 */ /* 0x000fe200078e18ff */
[----:B---3--:R-:W-:-:S04]  /*12a0*/  DFMA R22, R54, R22, RZ ;  /* 0x000000163616722b */ /* 0x008fc800000000ff */
[----:B0-----:R-:W-:-:S04]  /*12b0*/  IMAD R13, R11, 0x8, R68 ;  /* 0x000000080b0d7824 */ /* 0x001fc800078e0244 */
[----:B-1----:R-:W-:Y:S02]  /*12c0*/  DFMA R20, R52, R20, R22 ;  /* 0x000000143414722b */ /* 0x002fe40000000016 */
[----:B------:R-:W0:Y:S06]  /*12d0*/  LDS.64 R22, [R14] ;  /* 0x000000000e167984 */ /* 0x000e2c0000000a00 */
[----:B--2---:R-:W-:Y:S02]  /*12e0*/  DFMA R28, R50, R28, R20 ;  /* 0x0000001c321c722b */ /* 0x004fe40000000014 */
[----:B------:R-:W1:Y:S06]  /*12f0*/  LDS.64 R20, [R64] ;  /* 0x0000000040147984 */ /* 0x000e6c0000000a00 */
[----:B----4-:R-:W-:Y:S01]  /*1300*/  DFMA R28, R48, R26, R28 ;  /* 0x0000001a301c722b */ /* 0x010fe2000000001c */
[----:B------:R-:W2:Y:S07]  /*1310*/  LDS.64 R26, [R68] ;  /* 0x00000000441a7984 */ /* 0x000eae0000000a00 */
[----:B-----5:R-:W-:-:S02]  /*1320*/  DFMA R24, R46, R24, R28 ;  /* 0x000000182e18722b */ /* 0x020fc4000000001c */
[----:B------:R-:W3:Y:S06]  /*1330*/  LDS.64 R28, [R13] ;  /* 0x000000000d1c7984 */ /* 0x000eec0000000a00 */
[----:B------:R-:W-:-:S08]  /*1340*/  DFMA R18, R44, R18, R24 ;  /* 0x000000122c12722b */ /* 0x000fd00000000018 */
[----:B0-----:R-:W-:Y:S01]  /*1350*/  DFMA R18, R42, R22, R18 ;  /* 0x000000162a12722b */ /* 0x001fe20000000012 */
[----:B------:R-:W-:Y:S01]  /*1360*/  IMAD.IADD R23, R33, 0x1, R12 ;  /* 0x0000000121177824 */ /* 0x000fe200078e020c */
[----:B------:R-:W-:-:S04]  /*1370*/  IADD3 R12, PT, PT, R12, 0x2, RZ ;  /* 0x000000020c0c7810 */ /* 0x000fc80007ffe0ff */
[----:B------:R-:W-:Y:S02]  /*1380*/  LEA R23, R23, UR7, 0x3 ;  /* 0x0000000717177c11 */ /* 0x000fe4000f8e18ff */
[----:B-1----:R-:W-:-:S08]  /*1390*/  DFMA R18, R40, R20, R18 ;  /* 0x000000142812722b */ /* 0x002fd00000000012 */
[----:B--2---:R-:W-:-:S08]  /*13a0*/  DFMA R18, R38, R26, R18 ;  /* 0x0000001a2612722b */ /* 0x004fd00000000012 */
[----:B---3--:R-:W-:-:S07]  /*13b0*/  DFMA R18, R36, R28, R18 ;  /* 0x0000001c2412722b */ /* 0x008fce0000000012 */
[----:B------:R-:W-:Y:S04]  /*13c0*/  STS.64 [R23], R18 ;  /* 0x0000001217007388 */ /* 0x000fe80000000a00 */
[----:B------:R-:W0:Y:S04]  /*13d0*/  LDS.64 R60, [R60+0x8] ;  /* 0x000008003c3c7984 */ /* 0x000e280000000a00 */
[----:B------:R-:W1:Y:S04]  /*13e0*/  LDS.64 R30, [R30+0x8] ;  /* 0x000008001e1e7984 */ /* 0x000e680000000a00 */
[----:B------:R-:W2:Y:S04]  /*13f0*/  LDS.64 R58, [R58+0x8] ;  /* 0x000008003a3a7984 */ /* 0x000ea80000000a00 */
[----:B------:R-:W3:Y:S04]  /*1400*/  LDS.64 R56, [R56+0x8] ;  /* 0x0000080038387984 */ /* 0x000ee80000000a00 */
[----:B------:R-:W4:Y:S04]  /*1410*/  LDS.64 R34, [R34+0x8] ;  /* 0x0000080022227984 */ /* 0x000f280000000a00 */
[----:B------:R-:W5:Y:S04]  /*1420*/  LDS.64 R16, [R16+0x8] ;  /* 0x0000080010107984 */ /* 0x000f680000000a00 */
[----:B------:R-:W5:Y:S04]  /*1430*/  LDS.64 R14, [R14+0x8] ;  /* 0x000008000e0e7984 */ /* 0x000f680000000a00 */
[----:B------:R-:W5:Y:S04]  /*1440*/  LDS.64 R64, [R64+0x8] ;  /* 0x0000080040407984 */ /* 0x000f680000000a00 */
[----:B------:R-:W5:Y:S04]  /*1450*/  LDS.64 R68, [R68+0x8] ;  /* 0x0000080044447984 */ /* 0x000f680000000a00 */
[----:B------:R-:W5:Y:S01]  /*1460*/  LDS.64 R18, [R13+0x8] ;  /* 0x000008000d127984 */ /* 0x000f620000000a00 */
[----:B0-----:R-:W-:-:S08]  /*1470*/  DFMA R20, R54, R60, RZ ;  /* 0x0000003c3614722b */ /* 0x001fd000000000ff */
[----:B-1----:R-:W-:-:S08]  /*1480*/  DFMA R20, R52, R30, R20 ;  /* 0x0000001e3414722b */ /* 0x002fd00000000014 */
[----:B--2---:R-:W-:-:S08]  /*1490*/  DFMA R20, R50, R58, R20 ;  /* 0x0000003a3214722b */ /* 0x004fd00000000014 */
[----:B---3--:R-:W-:-:S08]  /*14a0*/  DFMA R20, R48, R56, R20 ;  /* 0x000000383014722b */ /* 0x008fd00000000014 */
[----:B----4-:R-:W-:-:S08]  /*14b0*/  DFMA R20, R46, R34, R20 ;  /* 0x000000222e14722b */ /* 0x010fd00000000014 */
[----:B-----5:R-:W-:-:S08]  /*14c0*/  DFMA R20, R44, R16, R20 ;  /* 0x000000102c14722b */ /* 0x020fd00000000014 */
[----:B------:R-:W-:-:S08]  /*14d0*/  DFMA R20, R42, R14, R20 ;  /* 0x0000000e2a14722b */ /* 0x000fd00000000014 */
[----:B------:R-:W-:-:S08]  /*14e0*/  DFMA R20, R40, R64, R20 ;  /* 0x000000402814722b */ /* 0x000fd00000000014 */
[----:B------:R-:W-:-:S08]  /*14f0*/  DFMA R20, R38, R68, R20 ;  /* 0x000000442614722b */ /* 0x000fd00000000014 */
[----:B------:R-:W-:-:S07]  /*1500*/  DFMA R18, R36, R18, R20 ;  /* 0x000000122412722b */ /* 0x000fce0000000014 */
[----:B------:R1:W-:Y:S04]  /*1510*/  STS.64 [R23+0x8], R18 ;  /* 0x0000081217007388 */ /* 0x0003e80000000a00 */
.L_x_11:
[----:B------:R-:W-:Y:S05]  /*1520*/  BRA.U !UP1, `(.L_x_8) ;  /* 0x00000001098c7547 */ /* 0x000fea000b800000 */
[----:B------:R-:W-:Y:S01]  /*1530*/  LEA R26, R12, UR5, 0x3 ;  /* 0x000000050c1a7c11 */ /* 0x000fe2000f8e18ff */
[----:B------:R-:W-:Y:S01]  /*1540*/  UMOV UR7, 0x400 ;  /* 0x0000040000077882 */ /* 0x000fe20000000000 */
[----:B------:R-:W-:Y:S01]  /*1550*/  IMAD.IADD R12, R33, 0x1, R12 ;  /* 0x00000001210c7824 */ /* 0x000fe200078e020c */
[----:B------:R-:W-:Y:S02]  /*1560*/  ULEA UR7, UR15, UR7, 0x18 ;  /* 0x000000070f077291 */ /* 0x000fe4000f8ec0ff */
[----:B------:R5:W3:Y:S01]  /*1570*/  LDS.64 R14, [R26] ;  /* 0x000000001a0e7984 */ /* 0x000ae20000000a00 */
[----:B------:R-:W-:-:S04]  /*1580*/  IMAD R28, R11, 0x8, R26 ;  /* 0x000000080b1c7824 */ /* 0x000fc800078e021a */
[C---:B------:R-:W-:Y:S01]  /*1590*/  IMAD R30, R11.reuse, 0x8, R28 ;  /* 0x000000080b1e7824 */ /* 0x040fe200078e021c */
[----:B-1----:R1:W2:Y:S04]  /*15a0*/  LDS.64 R22, [R28] ;  /* 0x000000001c167984 */ /* 0x0022a80000000a00 */
[----:B------:R0:W4:Y:S01]  /*15b0*/  LDS.64 R20, [R30] ;  /* 0x000000001e147984 */ /* 0x0001220000000a00 */
[----:B------:R-:W-:-:S05]  /*15c0*/  LEA R34, R11, R30, 0x3 ;  /* 0x0000001e0b227211 */ /* 0x000fca00078e18ff */
[----:B------:R-:W4:Y:S01]  /*15d0*/  LDS.64 R18, [R34] ;  /* 0x0000000022127984 */ /* 0x000f220000000a00 */
[----:B------:R-:W-:-:S04]  /*15e0*/  IMAD R56, R11, 0x8, R34 ;  /* 0x000000080b387824 */ /* 0x000fc800078e0222 */
[C---:B------:R-:W-:Y:S01]  /*15f0*/  IMAD R58, R11.reuse, 0x8, R56 ;  /* 0x000000080b3a7824 */ /* 0x040fe200078e0238 */
[----:B------:R-:W4:Y:S04]  /*1600*/  LDS.64 R16, [R56] ;  /* 0x0000000038107984 */ /* 0x000f280000000a00 */
[----:B-----5:R-:W-:-:S05]  /*1610*/  LEA R26, R11, R58, 0x3 ;  /* 0x0000003a0b1a7211 */ /* 0x020fca00078e18ff */
[----:B-1----:R-:W-:-:S04]  /*1620*/  IMAD R28, R11, 0x8, R26 ;  /* 0x000000080b1c7824 */ /* 0x002fc800078e021a */
[----:B0-----:R-:W-:Y:S01]  /*1630*/  IMAD R30, R11, 0x8, R28 ;  /* 0x000000080b1e7824 */ /* 0x001fe200078e021c */
[----:B---3--:R-:W-:-:S04]  /*1640*/  DFMA R24, R54, R14, RZ ;  /* 0x0000000e3618722b */ /* 0x008fc800000000ff */
[----:B------:R-:W-:Y:S01]  /*1650*/  LEA R13, R11, R30, 0x3 ;  /* 0x0000001e0b0d7211 */ /* 0x000fe200078e18ff */
[----:B------:R-:W0:Y:S03]  /*1660*/  LDS.64 R14, [R58] ;  /* 0x000000003a0e7984 */ /* 0x000e260000000a00 */
[----:B--2---:R-:W-:Y:S01]  /*1670*/  DFMA R24, R52, R22, R24 ;  /* 0x000000163418722b */ /* 0x004fe20000000018 */
[----:B------:R-:W1:Y:S07]  /*1680*/  LDS.64 R22, [R26] ;  /* 0x000000001a167984 */ /* 0x000e6e0000000a00 */
[----:B----4-:R-:W-:Y:S01]  /*1690*/  DFMA R24, R50, R20, R24 ;  /* 0x000000143218722b */ /* 0x010fe20000000018 */
[----:B------:R-:W2:Y:S07]  /*16a0*/  LDS.64 R20, [R28] ;  /* 0x000000001c147984 */ /* 0x000eae0000000a00 */
[----:B------:R-:W-:Y:S01]  /*16b0*/  DFMA R24, R48, R18, R24 ;  /* 0x000000123018722b */ /* 0x000fe20000000018 */
[----:B------:R-:W3:Y:S07]  /*16c0*/  LDS.64 R18, [R30] ;  /* 0x000000001e127984 */ /* 0x000eee0000000a00 */
[----:B------:R-:W-:Y:S01]  /*16d0*/  DFMA R24, R46, R16, R24 ;  /* 0x000000102e18722b */ /* 0x000fe20000000018 */
[----:B------:R-:W4:Y:S07]  /*16e0*/  LDS.64 R16, [R13] ;  /* 0x000000000d107984 */ /* 0x000f2e0000000a00 */
[----:B0-----:R-:W-:-:S08]  /*16f0*/  DFMA R14, R44, R14, R24 ;  /* 0x0000000e2c0e722b */ /* 0x001fd00000000018 */
[----:B-1----:R-:W-:-:S08]  /*1700*/  DFMA R14, R42, R22, R14 ;  /* 0x000000162a0e722b */ /* 0x002fd0000000000e */
[----:B--2---:R-:W-:-:S08]  /*1710*/  DFMA R14, R40, R20, R14 ;  /* 0x00000014280e722b */ /* 0x004fd0000000000e */
[----:B---3--:R-:W-:-:S08]  /*1720*/  DFMA R14, R38, R18, R14 ;  /* 0x00000012260e722b */ /* 0x008fd0000000000e */
[----:B----4-:R-:W-:Y:S01]  /*1730*/  DFMA R14, R36, R16, R14 ;  /* 0x00000010240e722b */ /* 0x010fe2000000000e */
[----:B------:R-:W-:-:S06]  /*1740*/  LEA R17, R12, UR7, 0x3 ;  /* 0x000000070c117c11 */ /* 0x000fcc000f8e18ff */
[----:B------:R0:W-:Y:S04]  /*1750*/  STS.64 [R17], R14 ;  /* 0x0000000e11007388 */ /* 0x0001e80000000a00 */
.L_x_8:
[----:B------:R-:W-:Y:S05]  /*1760*/  BSYNC.RECONVERGENT B0 ;  /* 0x0000000000007941 */ /* 0x000fea0003800200 */
.L_x_7:
[----:B------:R-:W-:Y:S01]  /*1770*/  BAR.SYNC.DEFER_BLOCKING 0x0 ;  /* 0x0000000000007b1d */ /* 0x000fe20000010000 */
[----:B0-----:R-:W-:-:S05]  /*1780*/  IMAD.U32 R13, RZ, RZ, UR4 ;  /* 0x00000004ff0d7e24 */ /* 0x001fca000f8e00ff */
[----:B------:R-:W-:Y:S01]  /*1790*/  BSSY.RECONVERGENT B0, `(.L_x_12) ;  /* 0x0000011000007945 */ /* 0x000fe20003800200 */
[----:B------:R-:W0:Y:S01]  /*17a0*/  S2R R14, SR_TID.X ;  /* 0x00000000000e7919 */ /* 0x000e220000002100 */
[----:B------:R-:W5:Y:S01]  /*17b0*/  LDS R12, [UR6+0x4] ;  /* 0x00000406ff0c7984 */ /* 0x000f620008000800 */
[----:B0-----:R-:W-:Y:S01]  /*17c0*/  IMAD R13, R13, 0x12c, R14 ;  /* 0x0000012c0d0d7824 */ /* 0x001fe200078e020e */
[----:B-----5:R-:W-:-:S13]  /*17d0*/  ISETP.NE.AND P3, PT, R12, R11, PT ;  /* 0x0000000b0c00720c */ /* 0x020fda0003f65270 */
[----:B------:R-:W-:Y:S05]  /*17e0*/  @P3 BRA `(.L_x_13) ;  /* 0x0000000000183947 */ /* 0x000fea0003800000 */
[----:B------:R-:W-:Y:S05]  /*17f0*/  @P1 BRA `(.L_x_14) ;  /* 0x0000000000281947 */ /* 0x000fea0003800000 */
[----:B------:R-:W-:-:S06]  /*1800*/  IMAD.WIDE.U32 R12, R13, 0x8, R66 ;  /* 0x000000080d0c7825 */ /* 0x000fcc00078e0042 */
[----:B------:R-:W5:Y:S01]  /*1810*/  LDG.E.64 R12, desc[UR10][R12.64+0x320] ;  /* 0x0003200a0c0c7981 */ /* 0x000f62000c1e1b00 */
[----:B------:R-:W-:-:S05]  /*1820*/  LEA R15, R14, UR5, 0x3 ;  /* 0x000000050e0f7c11 */ /* 0x000fca000f8e18ff */
[----:B-----5:R0:W-:Y:S01]  /*1830*/  STS.64 [R15], R12 ;  /* 0x0000000c0f007388 */ /* 0x0201e20000000a00 */
[----:B------:R-:W-:Y:S05]  /*1840*/  BRA `(.L_x_14) ;  /* 0x0000000000147947 */ /* 0x000fea0003800000 */
.L_x_13:
[----:B------:R-:W-:Y:S05]  /*1850*/  @P1 BRA `(.L_x_14) ;  /* 0x0000000000101947 */ /* 0x000fea0003800000 */
[----:B------:R-:W-:-:S06]  /*1860*/  IMAD.WIDE.U32 R12, R13, 0x8, R62 ;  /* 0x000000080d0c7825 */ /* 0x000fcc00078e003e */
[----:B------:R-:W5:Y:S01]  /*1870*/  LDG.E.64 R12, desc[UR10][R12.64+0x320] ;  /* 0x0003200a0c0c7981 */ /* 0x000f62000c1e1b00 */
[----:B------:R-:W-:-:S05]  /*1880*/  LEA R15, R14, UR5, 0x3 ;  /* 0x000000050e0f7c11 */ /* 0x000fca000f8e18ff */
[----:B-----5:R0:W-:Y:S02]  /*1890*/  STS.64 [R15], R12 ;  /* 0x0000000c0f007388 */ /* 0x0201e40000000a00 */
.L_x_14:
[----:B------:R-:W-:Y:S05]  /*18a0*/  BSYNC.RECONVERGENT B0 ;  /* 0x0000000000007941 */ /* 0x000fea0003800200 */
.L_x_12:
[----:B------:R-:W-:Y:S06]  /*18b0*/  BAR.SYNC.DEFER_BLOCKING 0x0 ;  /* 0x0000000000007b1d */ /* 0x000fec0000010000 */
[----:B------:R-:W-:Y:S04]  /*18c0*/  BSSY.RECONVERGENT B0, `(.L_x_15) ;  /* 0x000000c000007945 */ /* 0x000fe80003800200 */
[----:B------:R-:W-:Y:S05]  /*18d0*/  @P2 BRA `(.L_x_16) ;  /* 0x0000000000282947 */ /* 0x000fea0003800000 */
[----:B---3--:R3:W0:Y:S04]  /*18e0*/  LDS.64 R54, [R0] ;  /* 0x0000000000367984 */ /* 0x0086280000000a00 */
[----:B------:R3:W0:Y:S04]  /*18f0*/  LDS.64 R52, [R2] ;  /* 0x0000000002347984 */ /* 0x0006280000000a00 */
[----:B--2---:R3:W2:Y:S04]  /*1900*/  LDS.64 R50, [R3] ;  /* 0x0000000003327984 */ /* 0x0046a80000000a00 */
[----:B----4-:R3:W4:Y:S04]  /*1910*/  LDS.64 R48, [R4] ;  /* 0x0000000004307984 */ /* 0x0107280000000a00 */
[----:B------:R3:W0:Y:S04]  /*1920*/  LDS.64 R46, [R5] ;  /* 0x00000000052e7984 */ /* 0x0006280000000a00 */
[----:B------:R3:W0:Y:S04]  /*1930*/  LDS.64 R44, [R6] ;  /* 0x00000000062c7984 */ /* 0x0006280000000a00 */
[----:B------:R3:W0:Y:S04]  /*1940*/  LDS.64 R42, [R7] ;  /* 0x00000000072a7984 */ /* 0x0006280000000a00 */
[----:B------:R3:W0:Y:S04]  /*1950*/  LDS.64 R40, [R8] ;  /* 0x0000000008287984 */ /* 0x0006280000000a00 */
[----:B------:R3:W0:Y:S04]  /*1960*/  LDS.64 R38, [R9] ;  /* 0x0000000009267984 */ /* 0x0006280000000a00 */
[----:B------:R3:W0:Y:S02]  /*1970*/  LDS.64 R36, [R10] ;  /* 0x000000000a247984 */ /* 0x0006240000000a00 */
.L_x_16:
[----:B------:R-:W-:Y:S05]  /*1980*/  BSYNC.RECONVERGENT B0 ;  /* 0x0000000000007941 */ /* 0x000fea0003800200 */
.L_x_15:
[----:B------:R-:W-:Y:S06]  /*1990*/  BAR.SYNC.DEFER_BLOCKING 0x0 ;  /* 0x0000000000007b1d */ /* 0x000fec0000010000 */
[----:B------:R-:W-:Y:S04]  /*19a0*/  BSSY.RECONVERGENT B0, `(.L_x_17) ;  /* 0x00000c7000007945 */ /* 0x000fe80003800200 */
[----:B------:R-:W-:Y:S05]  /*19b0*/  @!P0 BRA `(.L_x_18) ;  /* 0x0000000c00148947 */ /* 0x000fea0003800000 */
[----:B------:R-:W-:Y:S01]  /*19c0*/  UISETP.GE.U32.AND UP0, UPT, UR9, 0x3, UPT ;  /* 0x000000030900788c */ /* 0x000fe2000bf06070 */
[----:B0-----:R-:W-:-:S08]  /*19d0*/  MOV R12, RZ ;  /* 0x000000ff000c7202 */ /* 0x001fd00000000f00 */
[----:B------:R-:W-:Y:S05]  /*19e0*/  BRA.U !UP0, `(.L_x_19) ;  /* 0x0000000508807547 */ /* 0x000fea000b800000 */
[----:B------:R-:W-:Y:S01]  /*19f0*/  IMAD.U32 R13, RZ, RZ, UR15 ;  /* 0x0000000fff0d7e24 */ /* 0x000fe2000f8e00ff */
[----:B------:R-:W-:Y:S01]  /*1a00*/  MOV R34, 0x400 ;  /* 0x0000040000227802 */ /* 0x000fe20000000f00 */
[----:B------:R-:W-:Y:S01]  /*1a10*/  BSSY.RECONVERGENT B1, `(.L_x_20) ;  /* 0x000005c000017945 */ /* 0x000fe20003800200 */
[----:B------:R-:W-:Y:S02]  /*1a20*/  IMAD.MOV.U32 R35, RZ, RZ, RZ ;  /* 0x000000ffff237224 */ /* 0x000fe400078e00ff */
[----:B------:R-:W-:-:S07]  /*1a30*/  LEA R34, R13, R34, 0x18 ;  /* 0x000000220d227211 */ /* 0x000fce00078ec0ff */
.L_x_21:
[----:B------:R-:W-:Y:S02]  /*1a40*/  LEA R70, R35, UR5, 0x3 ;  /* 0x0000000523467c11 */ /* 0x000fe4000f8e18ff */
[----:B0-----:R-:W-:Y:S02]  /*1a50*/  IADD3 R59, PT, PT, R33, R35, RZ ;  /* 0x00000023213b7210 */ /* 0x001fe40007ffe0ff */
[----:B------:R-:W-:Y:S01]  /*1a60*/  LEA R58, R11, R70, 0x3 ;  /* 0x000000460b3a7211 */ /* 0x000fe200078e18ff */
[----:B------:R-:W3:Y:S01]  /*1a70*/  LDS.128 R12, [R70] ;  /* 0x00000000460c7984 */ /* 0x000ee20000000c00 */
[----:B------:R-:W-:Y:S01]  /*1a80*/  IADD3 R35, PT, PT, R35, 0x4, RZ ;  /* 0x0000000423237810 */ /* 0x000fe20007ffe0ff */
[----:B------:R-:W-:Y:S02]  /*1a90*/  IMAD R59, R59, 0x8, R34 ;  /* 0x000000083b3b7824 */ /* 0x000fe400078e0222 */
[----:B------:R-:W0:Y:S01]  /*1aa0*/  LDS.64 R20, [R58] ;  /* 0x000000003a147984 */ /* 0x000e220000000a00 */
[----:B------:R-:W-:Y:S01]  /*1ab0*/  IMAD R69, R11, 0x8, R58 ;  /* 0x000000080b457824 */ /* 0x000fe200078e023a */
[----:B------:R-:W-:-:S03]  /*1ac0*/  ISETP.NE.AND P3, PT, R35, R32, PT ;  /* 0x000000202300720c */ /* 0x000fc60003f65270 */
[C---:B------:R-:W-:Y:S01]  /*1ad0*/  IMAD R56, R11.reuse, 0x8, R69 ;  /* 0x000000080b387824 */ /* 0x040fe200078e0245 */
[----:B-1----:R-:W2:Y:S04]  /*1ae0*/  LDS.128 R16, [R69] ;  /* 0x0000000045107984 */ /* 0x002ea80000000c00 */
[----:B------:R-:W4:Y:S01]  /*1af0*/  LDS.64 R28, [R56] ;  /* 0x00000000381c7984 */ /* 0x000f220000000a00 */
[----:B------:R-:W-:-:S05]  /*1b00*/  LEA R65, R11, R56, 0x3 ;  /* 0x000000380b417211 */ /* 0x000fca00078e18ff */
[----:B------:R-:W-:-:S04]  /*1b10*/  IMAD R60, R11, 0x8, R65 ;  /* 0x000000080b3c7824 */ /* 0x000fc800078e0241 */
[----:B------:R-:W-:-:S05]  /*1b20*/  IMAD R61, R11, 0x8, R60 ;  /* 0x000000080b3d7824 */ /* 0x000fca00078e023c */
[----:B------:R-:W-:Y:S01]  /*1b30*/  LDS.128 R24, [R61] ;  /* 0x000000003d187984 */ /* 0x000fe20000000c00 */
[----:B------:R-:W-:-:S05]  /*1b40*/  LEA R64, R11, R61, 0x3 ;  /* 0x0000003d0b407211 */ /* 0x000fca00078e18ff */
[----:B------:R-:W-:-:S04]  /*1b50*/  IMAD R68, R11, 0x8, R64 ;  /* 0x000000080b447824 */ /* 0x000fc800078e0240 */
[----:B------:R-:W-:Y:S01]  /*1b60*/  IMAD R57, R11, 0x8, R68 ;  /* 0x000000080b397824 */ /* 0x000fe200078e0244 */
[C---:B---3--:R-:W-:Y:S02]  /*1b70*/  DFMA R12, R54.reuse, R12, RZ ;  /* 0x0000000c360c722b */ /* 0x048fe400000000ff */
[----:B------:R-:W-:-:S06]  /*1b80*/  DFMA R14, R54, R14, RZ ;  /* 0x0000000e360e722b */ /* 0x000fcc00000000ff */
[----:B0-----:R-:W-:Y:S01]  /*1b90*/  DFMA R12, R52, R20, R12 ;  /* 0x00000014340c722b */ /* 0x001fe2000000000c */
[----:B------:R-:W0:Y:S07]  /*1ba0*/  LDS.128 R20, [R65] ;  /* 0x0000000041147984 */ /* 0x000e2e0000000c00 */
[----:B--2---:R-:W-:Y:S02]  /*1bb0*/  DFMA R16, R50, R16, R12 ;  /* 0x000000103210722b */ /* 0x004fe4000000000c */
[----:B------:R-:W1:Y:S06]  /*1bc0*/  LDS.64 R12, [R60] ;  /* 0x000000003c0c7984 */ /* 0x000e6c0000000a00 */
[----:B----4-:R-:W-:-:S02]  /*1bd0*/  DFMA R28, R48, R28, R16 ;  /* 0x0000001c301c722b */ /* 0x010fc40000000010 */
[----:B------:R-:W2:Y:S06]  /*1be0*/  LDS.64 R16, [R64] ;  /* 0x0000000040107984 */ /* 0x000eac0000000a00 */
[----:B0-----:R-:W-:Y:S02]  /*1bf0*/  DFMA R20, R46, R20, R28 ;  /* 0x000000142e14722b */ /* 0x001fe4000000001c */
[----:B------:R-:W0:Y:S06]  /*1c00*/  LDS.128 R28, [R68] ;  /* 0x00000000441c7984 */ /* 0x000e2c0000000c00 */
[----:B-1----:R-:W-:-:S08]  /*1c10*/  DFMA R12, R44, R12, R20 ;  /* 0x0000000c2c0c722b */ /* 0x002fd00000000014 */
[----:B------:R-:W-:Y:S02]  /*1c20*/  DFMA R24, R42, R24, R12 ;  /* 0x000000182a18722b */ /* 0x000fe4000000000c */
[----:B------:R-:W1:Y:S06]  /*1c30*/  LDS.64 R12, [R57] ;  /* 0x00000000390c7984 */ /* 0x000e6c0000000a00 */
[----:B--2---:R-:W-:-:S08]  /*1c40*/  DFMA R16, R40, R16, R24 ;  /* 0x000000102810722b */ /* 0x004fd00000000018 */
[----:B0-----:R-:W-:-:S08]  /*1c50*/  DFMA R16, R38, R28, R16 ;  /* 0x0000001c2610722b */ /* 0x001fd00000000010 */
[----:B-1----:R-:W-:-:S07]  /*1c60*/  DFMA R20, R36, R12, R16 ;  /* 0x0000000c2414722b */ /* 0x002fce0000000010 */
[----:B------:R-:W-:Y:S04]  /*1c70*/  STS.64 [R59], R20 ;  /* 0x000000143b007388 */ /* 0x000fe80000000a00 */
[----:B------:R-:W0:Y:S04]  /*1c80*/  LDS.64 R16, [R58+0x8] ;  /* 0x000008003a107984 */ /* 0x000e280000000a00 */
[----:B------:R-:W1:Y:S01]  /*1c90*/  LDS.64 R12, [R56+0x8] ;  /* 0x00000800380c7984 */ /* 0x000e620000000a00 */
[----:B0-----:R-:W-:-:S03]  /*1ca0*/  DFMA R16, R52, R16, R14 ;  /* 0x000000103410722b */ /* 0x001fc6000000000e */
[----:B------:R-:W0:Y:S05]  /*1cb0*/  LDS.64 R14, [R60+0x8] ;  /* 0x000008003c0e7984 */ /* 0x000e2a0000000a00 */
[----:B------:R-:W-:Y:S02]  /*1cc0*/  DFMA R18, R50, R18, R16 ;  /* 0x000000123212722b */ /* 0x000fe40000000010 */
[----:B------:R-:W2:Y:S06]  /*1cd0*/  LDS.64 R16, [R64+0x8] ;  /* 0x0000080040107984 */ /* 0x000eac0000000a00 */
[----:B-1----:R-:W-:-:S08]  /*1ce0*/  DFMA R12, R48, R12, R18 ;  /* 0x0000000c300c722b */ /* 0x002fd00000000012 */
[----:B------:R-:W-:Y:S02]  /*1cf0*/  DFMA R22, R46, R22, R12 ;  /* 0x000000162e16722b */ /* 0x000fe4000000000c */
[----:B------:R-:W1:Y:S06]  /*1d00*/  LDS.64 R12, [R57+0x8] ;  /* 0x00000800390c7984 */ /* 0x000e6c0000000a00 */
[----:B0-----:R-:W-:-:S08]  /*1d10*/  DFMA R14, R44, R14, R22 ;  /* 0x0000000e2c0e722b */ /* 0x001fd00000000016 */
[----:B------:R-:W-:-:S08]  /*1d20*/  DFMA R14, R42, R26, R14 ;  /* 0x0000001a2a0e722b */ /* 0x000fd0000000000e */
[----:B--2---:R-:W-:-:S08]  /*1d30*/  DFMA R14, R40, R16, R14 ;  /* 0x00000010280e722b */ /* 0x004fd0000000000e */
[----:B------:R-:W-:-:S08]  /*1d40*/  DFMA R14, R38, R30, R14 ;  /* 0x0000001e260e722b */ /* 0x000fd0000000000e */
[----:B-1----:R-:W-:-:S07]  /*1d50*/  DFMA R30, R36, R12, R14 ;  /* 0x0000000c241e722b */ /* 0x002fce000000000e */
[----:B------:R-:W-:Y:S04]  /*1d60*/  STS.64 [R59+0x8], R30 ;  /* 0x0000081e3b007388 */ /* 0x000fe80000000a00 */
[----:B------:R-:W0:Y:S04]  /*1d70*/  LDS.128 R12, [R70+0x10] ;  /* 0x00001000460c7984 */ /* 0x000e280000000c00 */
[----:B------:R-:W1:Y:S04]  /*1d80*/  LDS.64 R24, [R58+0x10] ;  /* 0x000010003a187984 */ /* 0x000e680000000a00 */
[----:B------:R-:W2:Y:S04]  /*1d90*/  LDS.128 R16, [R69+0x10] ;  /* 0x0000100045107984 */ /* 0x000ea80000000c00 */
[----:B------:R-:W3:Y:S04]  /*1da0*/  LDS.64 R26, [R56+0x10] ;  /* 0x00001000381a7984 */ /* 0x000ee80000000a00 */
[----:B------:R-:W4:Y:S01]  /*1db0*/  LDS.128 R20, [R65+0x10] ;  /* 0x0000100041147984 */ /* 0x000f220000000c00 */
[----:B0-----:R-:W-:-:S03]  /*1dc0*/  DFMA R28, R54, R12, RZ ;  /* 0x0000000c361c722b */ /* 0x001fc600000000ff */
[----:B------:R-:W0:Y:S01]  /*1dd0*/  LDS.64 R12, [R60+0x10] ;  /* 0x000010003c0c7984 */ /* 0x000e220000000a00 */
[----:B------:R-:W-:-:S04]  /*1de0*/  DFMA R14, R54, R14, RZ ;  /* 0x0000000e360e722b */ /* 0x000fc800000000ff */
[----:B-1----:R-:W-:Y:S02]  /*1df0*/  DFMA R24, R52, R24, R28 ;  /* 0x000000183418722b */ /* 0x002fe4000000001c */
[----:B------:R-:W-:Y:S06]  /*1e00*/  LDS.128 R28, [R68+0x10] ;  /* 0x00001000441c7984 */ /* 0x000fec0000000c00 */
[----:B--2---:R-:W-:-:S08]  /*1e10*/  DFMA R16, R50, R16, R24 ;  /* 0x000000103210722b */ /* 0x004fd00000000018 */
[----:B---3--:R-:W-:Y:S01]  /*1e20*/  DFMA R16, R48, R26, R16 ;  /* 0x0000001a3010722b */ /* 0x008fe20000000010 */
[----:B------:R-:W1:Y:S07]  /*1e30*/  LDS.128 R24, [R61+0x10] ;  /* 0x000010003d187984 */ /* 0x000e6e0000000c00 */
[----:B----4-:R-:W-:Y:S02]  /*1e40*/  DFMA R20, R46, R20, R16 ;  /* 0x000000142e14722b */ /* 0x010fe40000000010 */
[----:B------:R-:W2:Y:S06]  /*1e50*/  LDS.64 R16, [R64+0x10] ;  /* 0x0000100040107984 */ /* 0x000eac0000000a00 */
[----:B0-----:R-:W-:-:S02]  /*1e60*/  DFMA R12, R44, R12, R20 ;  /* 0x0000000c2c0c722b */ /* 0x001fc40000000014 */
[----:B------:R-:W0:Y:S06]  /*1e70*/  LDS.64 R20, [R57+0x10] ;  /* 0x0000100039147984 */ /* 0x000e2c0000000a00 */
[----:B-1----:R-:W-:-:S08]  /*1e80*/  DFMA R12, R42, R24, R12 ;  /* 0x000000182a0c722b */ /* 0x002fd0000000000c */
[----:B--2---:R-:W-:-:S08]  /*1e90*/  DFMA R12, R40, R16, R12 ;  /* 0x00000010280c722b */ /* 0x004fd0000000000c */
[----:B------:R-:W-:-:S08]  /*1ea0*/  DFMA R12, R38, R28, R12 ;  /* 0x0000001c260c722b */ /* 0x000fd0000000000c */
[----:B0-----:R-:W-:-:S07]  /*1eb0*/  DFMA R12, R36, R20, R12 ;  /* 0x00000014240c722b */ /* 0x001fce000000000c */
[----:B------:R-:W-:Y:S04]  /*1ec0*/  STS.64 [R59+0x10], R12 ;  /* 0x0000100c3b007388 */ /* 0x000fe80000000a00 */
        /* <DEDUP_REMOVED lines=14> */
[----:B------:R0:W-:Y:S01]  /*1fb0*/  STS.64 [R59+0x18], R14 ;  /* 0x0000180e3b007388 */ /* 0x0001e20000000a00 */
[----:B------:R-:W-:Y:S05]  /*1fc0*/  @P3 BRA `(.L_x_21) ;  /* 0xfffffff8009c3947 */ /* 0x000fea000383ffff */
[----:B------:R-:W-:Y:S05]  /*1fd0*/  BSYNC.RECONVERGENT B1 ;  /* 0x0000000000017941 */ /* 0x000fea0003800200 */
.L_x_20:
[----:B------:R-:W-:-:S07]  /*1fe0*/  IMAD.MOV.U32 R12, RZ, RZ, R32 ;  /* 0x000000ffff0c7224 */ /* 0x000fce00078e0020 */
.L_x_19:
[----:B------:R-:W-:-:S09]  /*1ff0*/  UISETP.NE.AND UP0, UPT, UR12, URZ, UPT ;  /* 0x000000ff0c00728c */ /* 0x000fd2000bf05270 */
[----:B------:R-:W-:Y:S05]  /*2000*/  BRA.U !UP0, `(.L_x_18) ;  /* 0x0000000508807547 */ /* 0x000fea000b800000 */
[----:B------:R-:W-:Y:S02]  /*2010*/  UISETP.NE.AND UP0, UPT, UR12, 0x1, UPT ;  /* 0x000000010c00788c */ /* 0x000fe4000bf05270 */
[----:B------:R-:W-:-:S07]  /*2020*/  UISETP.NE.AND UP1, UPT, UR13, URZ, UPT ;  /* 0x000000ff0d00728c */ /* 0x000fce000bf25270 */
[----:B------:R-:W-:Y:S05]  /*2030*/  BRA.U !UP0, `(.L_x_22) ;  /* 0x0000000108e47547 */ /* 0x000fea000b800000 */
[----:B------:R-:W-:Y:S01]  /*2040*/  LEA R60, R12, UR5, 0x3 ;  /* 0x000000050c3c7c11 */ /* 0x000fe2000f8e18ff */
[----:B------:R-:W-:Y:S02]  /*2050*/  UMOV UR7, 0x400 ;  /* 0x0000040000077882 */ /* 0x000fe40000000000 */
[----:B------:R-:W-:Y:S01]  /*2060*/  ULEA UR7, UR15, UR7, 0x18 ;  /* 0x000000070f077291 */ /* 0x000fe2000f8ec0ff */
[C---:B------:R-:W-:Y:S01]  /*2070*/  LEA R30, R11.reuse, R60, 0x3 ;  /* 0x0000003c0b1e7211 */ /* 0x040fe200078e18ff */
[----:B-1----:R-:W3:Y:S04]  /*2080*/  LDS.64 R22, [R60] ;  /* 0x000000003c167984 */ /* 0x002ee80000000a00 */
[----:B------:R-:W1:Y:S01]  /*2090*/  LDS.64 R20, [R30] ;  /* 0x000000001e147984 */ /* 0x000e620000000a00 */
[----:B------:R-:W-:-:S05]  /*20a0*/  IMAD R58, R11, 0x8, R30 ;  /* 0x000000080b3a7824 */ /* 0x000fca00078e021e */
[----:B------:R-:W2:Y:S01]  /*20b0*/  LDS.64 R28, [R58] ;  /* 0x000000003a1c7984 */ /* 0x000ea20000000a00 */
[----:B------:R-:W-:-:S05]  /*20c0*/  LEA R56, R11, R58, 0x3 ;  /* 0x0000003a0b387211 */ /* 0x000fca00078e18ff */
[----:B------:R-:W4:Y:S01]  /*20d0*/  LDS.64 R26, [R56] ;  /* 0x00000000381a7984 */ /* 0x000f220000000a00 */
[----:B------:R-:W-:-:S05]  /*20e0*/  IMAD R34, R11, 0x8, R56 ;  /* 0x000000080b227824 */ /* 0x000fca00078e0238 */
[----:B------:R-:W5:Y:S01]  /*20f0*/  LDS.64 R24, [R34] ;  /* 0x0000000022187984 */ /* 0x000f620000000a00 */
[----:B------:R-:W-:-:S05]  /*2100*/  LEA R16, R11, R34, 0x3 ;  /* 0x000000220b107211 */ /* 0x000fca00078e18ff */
[----:B------:R-:W5:Y:S01]  /*2110*/  LDS.64 R18, [R16] ;  /* 0x0000000010127984 */ /* 0x000f620000000a00 */
[----:B0-----:R-:W-:-:S05]  /*2120*/  IMAD R14, R11, 0x8, R16 ;  /* 0x000000080b0e7824 */ /* 0x001fca00078e0210 */
[----:B------:R-:W-:-:S05]  /*2130*/  LEA R64, R11, R14, 0x3 ;  /* 0x0000000e0b407211 */ /* 0x000fca00078e18ff */
[----:B------:R-:W-:Y:S01]  /*2140*/  IMAD R68, R11, 0x8, R64 ;  /* 0x000000080b447824 */ /* 0x000fe200078e0240 */
[----:B---3--:R-:W-:-:S04]  /*2150*/  DFMA R22, R54, R22, RZ ;  /* 0x000000163616722b */ /* 0x008fc800000000ff */
[----:B------:R-:W-:-:S04]  /*2160*/  LEA R13, R11, R68, 0x3 ;  /* 0x000000440b0d7211 */ /* 0x000fc800078e18ff */
        /* <DEDUP_REMOVED lines=38> */
.L_x_22:
[----:B------:R-:W-:Y:S05]  /*23d0*/  BRA.U !UP1, `(.L_x_18) ;  /* 0x00000001098c7547 */ /* 0x000fea000b800000 */
[----:B------:R-:W-:Y:S01]  /*23e0*/  LEA R26, R12, UR5, 0x3 ;  /* 0x000000050c1a7c11 */ /* 0x000fe2000f8e18ff */
[----:B------:R-:W-:Y:S01]  /*23f0*/  UMOV UR7, 0x400 ;  /* 0x0000040000077882 */ /* 0x000fe20000000000 */
[----:B------:R-:W-:Y:S01]  /*2400*/  IADD3 R12, PT, PT, R33, R12, RZ ;  /* 0x0000000c210c7210 */ /* 0x000fe20007ffe0ff */
[----:B------:R-:W-:Y:S02]  /*2410*/  ULEA UR7, UR15, UR7, 0x18 ;  /* 0x000000070f077291 */ /* 0x000fe4000f8ec0ff */
[----:B0-----:R0:W3:Y:S01]  /*2420*/  LDS.64 R14, [R26] ;  /* 0x000000001a0e7984 */ /* 0x0010e20000000a00 */
[----:B------:R-:W-:-:S05]  /*2430*/  IMAD R28, R11, 0x8, R26 ;  /* 0x000000080b1c7824 */ /* 0x000fca00078e021a */
[----:B-1----:R1:W5:Y:S01]  /*2440*/  LDS.64 R22, [R28] ;  /* 0x000000001c167984 */ /* 0x0023620000000a00 */
[----:B------:R-:W-:-:S05]  /*2450*/  LEA R30, R11, R28, 0x3 ;  /* 0x0000001c0b1e7211 */ /* 0x000fca00078e18ff */
[----:B------:R2:W4:Y:S01]  /*2460*/  LDS.64 R20, [R30] ;  /* 0x000000001e147984 */ /* 0x0005220000000a00 */
[----:B------:R-:W-:-:S05]  /*2470*/  IMAD R34, R11, 0x8, R30 ;  /* 0x000000080b227824 */ /* 0x000fca00078e021e */
[----:B------:R-:W4:Y:S01]  /*2480*/  LDS.64 R18, [R34] ;  /* 0x0000000022127984 */ /* 0x000f220000000a00 */
[----:B------:R-:W-:-:S05]  /*2490*/  LEA R56, R11, R34, 0x3 ;  /* 0x000000220b387211 */ /* 0x000fca00078e18ff */
[----:B------:R-:W4:Y:S01]  /*24a0*/  LDS.64 R16, [R56] ;  /* 0x0000000038107984 */ /* 0x000f220000000a00 */
[----:B------:R-:W-:-:S05]  /*24b0*/  IMAD R58, R11, 0x8, R56 ;  /* 0x000000080b3a7824 */ /* 0x000fca00078e0238 */
[----:B0-----:R-:W-:-:S05]  /*24c0*/  LEA R26, R11, R58, 0x3 ;  /* 0x0000003a0b1a7211 */ /* 0x001fca00078e18ff */
[----:B-1----:R-:W-:Y:S01]  /*24d0*/  IMAD R28, R11, 0x8, R26 ;  /* 0x000000080b1c7824 */ /* 0x002fe200078e021a */
[----:B---3--:R-:W-:-:S04]  /*24e0*/  DFMA R24, R54, R14, RZ ;  /* 0x0000000e3618722b */ /* 0x008fc800000000ff */
[C---:B--2---:R-:W-:Y:S01]  /*24f0*/  LEA R30, R11.reuse, R28, 0x3 ;  /* 0x0000001c0b1e7211 */ /* 0x044fe200078e18ff */
[----:B------:R-:W0:Y:S04]  /*2500*/  LDS.64 R14, [R58] ;  /* 0x000000003a0e7984 */ /* 0x000e280000000a00 */
[----:B------:R-:W-:Y:S01]  /*2510*/  IMAD R13, R11, 0x8, R30 ;  /* 0x000000080b0d7824 */ /* 0x000fe200078e021e */
[----:B-----5:R-:W-:Y:S01]  /*2520*/  DFMA R24, R52, R22, R24 ;  /* 0x000000163418722b */ /* 0x020fe20000000018 */
        /* <DEDUP_REMOVED lines=14> */
.L_x_18:
[----:B------:R-:W-:Y:S05]  /*2610*/  BSYNC.RECONVERGENT B0 ;  /* 0x0000000000007941 */ /* 0x000fea0003800200 */
.L_x_17:
[----:B------:R-:W-:Y:S01]  /*2620*/  BAR.SYNC.DEFER_BLOCKING 0x0 ;  /* 0x0000000000007b1d */ /* 0x000fe20000010000 */
[----:B------:R-:W-:-:S05]  /*2630*/  IMAD.U32 R56, RZ, RZ, UR4 ;  /* 0x00000004ff387e24 */ /* 0x000fca000f8e00ff */
[----:B------:R-:W-:Y:S01]  /*2640*/  BSSY.RECONVERGENT B0, `(.L_x_23) ;  /* 0x0000010000007945 */ /* 0x000fe20003800200 */
[----:B------:R-:W5:Y:S01]  /*2650*/  S2R R35, SR_TID.X ;  /* 0x0000000000237919 */ /* 0x000f620000002100 */
[----:B0-----:R-:W0:Y:S01]  /*2660*/  LDS R12, [UR6+0x8] ;  /* 0x00000806ff0c7984 */ /* 0x001e220008000800 */
[----:B-----5:R-:W-:Y:S01]  /*2670*/  IMAD R56, R56, 0x12c, R35 ;  /* 0x0000012c38387824 */ /* 0x020fe200078e0223 */
[----:B------:R-:W-:Y:S02]  /*2680*/  LEA R57, R35, UR5, 0x3 ;  /* 0x0000000523397c11 */ /* 0x000fe4000f8e18ff */
[----:B0-----:R-:W-:-:S13]  /*2690*/  ISETP.NE.AND P3, PT, R12, R11, PT ;  /* 0x0000000b0c00720c */ /* 0x001fda0003f65270 */
[----:B------:R-:W-:Y:S05]  /*26a0*/  @P3 BRA `(.L_x_24) ;  /* 0x0000000000143947 */ /* 0x000fea0003800000 */
[----:B------:R-:W-:Y:S05]  /*26b0*/  @P1 BRA `(.L_x_25) ;  /* 0x0000000000201947 */ /* 0x000fea0003800000 */
[----:B------:R-:W-:-:S06]  /*26c0*/  IMAD.WIDE.U32 R12, R56, 0x8, R66 ;  /* 0x00000008380c7825 */ /* 0x000fcc00078e0042 */
[----:B------:R-:W5:Y:S04]  /*26d0*/  LDG.E.64 R12, desc[UR10][R12.64+0x640] ;  /* 0x0006400a0c0c7981 */ /* 0x000f68000c1e1b00 */
[----:B-----5:R0:W-:Y:S01]  /*26e0*/  STS.64 [R57], R12 ;  /* 0x0000000c39007388 */ /* 0x0201e20000000a00 */
[----:B------:R-:W-:Y:S05]  /*26f0*/  BRA `(.L_x_25) ;  /* 0x0000000000107947 */ /* 0x000fea0003800000 */
.L_x_24:
[----:B------:R-:W-:Y:S05]  /*2700*/  @P1 BRA `(.L_x_25) ;  /* 0x00000000000c1947 */ /* 0x000fea0003800000 */
[----:B------:R-:W-:-:S06]  /*2710*/  IMAD.WIDE.U32 R12, R56, 0x8, R62 ;  /* 0x00000008380c7825 */ /* 0x000fcc00078e003e */
[----:B------:R-:W5:Y:S04]  /*2720*/  LDG.E.64 R12, desc[UR10][R12.64+0x640] ;  /* 0x0006400a0c0c7981 */ /* 0x000f68000c1e1b00 */
[----:B-----5:R0:W-:Y:S02]  /*2730*/  STS.64 [R57], R12 ;  /* 0x0000000c39007388 */ /* 0x0201e40000000a00 */
.L_x_25:
[----:B------:R-:W-:Y:S05]  /*2740*/  BSYNC.RECONVERGENT B0 ;  /* 0x0000000000007941 */ /* 0x000fea0003800200 */
.L_x_23:
        /* <DEDUP_REMOVED lines=13> */
.L_x_27:
[----:B------:R-:W-:Y:S05]  /*2820*/  BSYNC.RECONVERGENT B0 ;  /* 0x0000000000007941 */ /* 0x000fea0003800200 */
.L_x_26:
[----:B------:R-:W-:Y:S06]  /*2830*/  BAR.SYNC.DEFER_BLOCKING 0x0 ;  /* 0x0000000000007b1d */ /* 0x000fec0000010000 */
[----:B------:R-:W-:Y:S04]  /*2840*/  BSSY.RECONVERGENT B0, `(.L_x_28) ;  /* 0x00000c7000007945 */ /* 0x000fe80003800200 */
[----:B------:R-:W-:Y:S05]  /*2850*/  @!P0 BRA `(.L_x_29) ;  /* 0x0000000c00148947 */ /* 0x000fea0003800000 */
[----:B------:R-:W-:Y:S01]  /*2860*/  UISETP.GE.U32.AND UP0, UPT, UR9, 0x3, UPT ;  /* 0x000000030900788c */ /* 0x000fe2000bf06070 */
[----:B0-----:R-:W-:-:S08]  /*2870*/  MOV R12, RZ ;  /* 0x000000ff000c7202 */ /* 0x001fd00000000f00 */
[----:B------:R-:W-:Y:S05]  /*2880*/  BRA.U !UP0, `(.L_x_30) ;  /* 0x0000000508807547 */ /* 0x000fea000b800000 */
[----:B------:R-:W-:Y:S01]  /*2890*/  BSSY.RECONVERGENT B1, `(.L_x_31) ;  /* 0x000005e000017945 */ /* 0x000fe20003800200 */
[----:B------:R-:W-:Y:S01]  /*28a0*/  MOV R34, 0x400 ;  /* 0x0000040000227802 */ /* 0x000fe20000000f00 */
[----:B------:R-:W-:-:S07]  /*28b0*/  IMAD.MOV.U32 R59, RZ, RZ, RZ ;  /* 0x000000ffff3b7224 */ /* 0x000fce00078e00ff */
.L_x_32:
[----:B------:R-:W-:Y:S02]  /*28c0*/  LEA R70, R59, UR5, 0x3 ;  /* 0x000000053b467c11 */ /* 0x000fe4000f8e18ff */
[----:B0-----:R-:W-:Y:S02]  /*28d0*/  IADD3 R63, PT, PT, R33, R59, RZ ;  /* 0x0000003b213f7210 */ /* 0x001fe40007ffe0ff */
[----:B------:R-:W-:Y:S01]  /*28e0*/  LEA R60, R11, R70, 0x3 ;  /* 0x000000460b3c7211 */ /* 0x000fe200078e18ff */
[----:B------:R-:W3:Y:S01]  /*28f0*/  LDS.128 R12, [R70] ;  /* 0x00000000460c7984 */ /* 0x000ee20000000c00 */
[----:B------:R-:W-:-:S03]  /*2900*/  IADD3 R59, PT, PT, R59, 0x4, RZ ;  /* 0x000000043b3b7810 */ /* 0x000fc60007ffe0ff */
[----:B------:R-:W0:Y:S01]  /*2910*/  LDS.64 R20, [R60] ;  /* 0x000000003c147984 */ /* 0x000e220000000a00 */
[----:B------:R-:W-:Y:S01]  /*2920*/  IMAD R67, R11, 0x8, R60 ;  /* 0x000000080b437824 */ /* 0x000fe200078e023c */
[----:B------:R-:W-:-:S04]  /*2930*/  ISETP.NE.AND P3, PT, R59, R32, PT ;  /* 0x000000203b00720c */ /* 0x000fc80003f65270 */
[----:B-1----:R-:W2:Y:S01]  /*2940*/  LDS.128 R16, [R67] ;  /* 0x0000000043107984 */ /* 0x002ea20000000c00 */
[----:B------:R-:W-:-:S05]  /*2950*/  LEA R58, R11, R67, 0x3 ;  /* 0x000000430b3a7211 */ /* 0x000fca00078e18ff */
[----:B------:R-:W4:Y:S01]  /*2960*/  LDS.64 R28, [R58] ;  /* 0x000000003a1c7984 */ /* 0x000f220000000a00 */
[----:B------:R-:W-:-:S05]  /*2970*/  IMAD R65, R11, 0x8, R58 ;  /* 0x000000080b417824 */ /* 0x000fca00078e023a */
[----:B------:R-:W-:-:S05]  /*2980*/  LEA R62, R11, R65, 0x3 ;  /* 0x000000410b3e7211 */ /* 0x000fca00078e18ff */
[----:B------:R-:W-:-:S05]  /*2990*/  IMAD R68, R11, 0x8, R62 ;  /* 0x000000080b447824 */ /* 0x000fca00078e023e */
[----:B------:R-:W-:Y:S01]  /*29a0*/  LDS.128 R24, [R68] ;  /* 0x0000000044187984 */ /* 0x000fe20000000c00 */
[----:B------:R-:W-:-:S05]  /*29b0*/  LEA R64, R11, R68, 0x3 ;  /* 0x000000440b407211 */ /* 0x000fca00078e18ff */
[C---:B------:R-:W-:Y:S01]  /*29c0*/  IMAD R66, R11.reuse, 0x8, R64 ;  /* 0x000000080b427824 */ /* 0x040fe200078e0240 */
[C---:B---3--:R-:W-:Y:S02]  /*29d0*/  DFMA R12, R54.reuse, R12, RZ ;  /* 0x0000000c360c722b */ /* 0x048fe400000000ff */
[----:B------:R-:W-:Y:S02]  /*29e0*/  DFMA R14, R54, R14, RZ ;  /* 0x0000000e360e722b */ /* 0x000fe400000000ff */
[----:B------:R-:W-:-:S04]  /*29f0*/  LEA R61, R11, R66, 0x3 ;  /* 0x000000420b3d7211 */ /* 0x000fc800078e18ff */
        /* <DEDUP_REMOVED lines=13> */
[----:B-1----:R-:W-:Y:S01]  /*2ad0*/  DFMA R20, R36, R12, R16 ;  /* 0x0000000c2414722b */ /* 0x002fe20000000010 */
[----:B------:R-:W-:-:S05]  /*2ae0*/  IMAD.U32 R13, RZ, RZ, UR15 ;  /* 0x0000000fff0d7e24 */ /* 0x000fca000f8e00ff */
[----:B------:R-:W-:-:S05]  /*2af0*/  LEA R12, R13, R34, 0x18 ;  /* 0x000000220d0c7211 */ /* 0x000fca00078ec0ff */
[----:B------:R-:W-:-:S05]  /*2b00*/  IMAD R63, R63, 0x8, R12 ;  /* 0x000000083f3f7824 */ /* 0x000fca00078e020c */
        /* <DEDUP_REMOVED lines=24> */
[----:B-1----:R-:W-:-:S08]  /*2c90*/  DFMA R24, R52, R24, R26 ;  /* 0x000000183418722b */ /* 0x002fd0000000001a */
[----:B--2---:R-:W-:Y:S02]  /*2ca0*/  DFMA R16, R50, R16, R24 ;  /* 0x000000103210722b */ /* 0x004fe40000000018 */
[----:B------:R-:W1:Y:S06]  /*2cb0*/  LDS.128 R24, [R68+0x10] ;  /* 0x0000100044187984 */ /* 0x000e6c0000000c00 */
[----:B---3--:R-:W-:Y:S02]  /*2cc0*/  DFMA R28, R48, R28, R16 ;  /* 0x0000001c301c722b */ /* 0x008fe40000000010 */
[----:B------:R-:W2:Y:S06]  /*2cd0*/  LDS.64 R16, [R64+0x10] ;  /* 0x0000100040107984 */ /* 0x000eac0000000a00 */
[----:B----4-:R-:W-:-:S02]  /*2ce0*/  DFMA R20, R46, R20, R28 ;  /* 0x000000142e14722b */ /* 0x010fc4000000001c */
[----:B------:R-:W3:Y:S06]  /*2cf0*/  LDS.128 R28, [R66+0x10] ;  /* 0x00001000421c7984 */ /* 0x000eec0000000c00 */
[----:B0-----:R-:W-:Y:S01]  /*2d00*/  DFMA R20, R44, R12, R20 ;  /* 0x0000000c2c14722b */ /* 0x001fe20000000014 */
[----:B------:R-:W0:Y:S07]  /*2d10*/  LDS.64 R12, [R61+0x10] ;  /* 0x000010003d0c7984 */ /* 0x000e2e0000000a00 */
[----:B-1----:R-:W-:-:S08]  /*2d20*/  DFMA R20, R42, R24, R20 ;  /* 0x000000182a14722b */ /* 0x002fd00000000014 */
[----:B--2---:R-:W-:-:S08]  /*2d30*/  DFMA R16, R40, R16, R20 ;  /* 0x000000102810722b */ /* 0x004fd00000000014 */
[----:B---3--:R-:W-:-:S08]  /*2d40*/  DFMA R16, R38, R28, R16 ;  /* 0x0000001c2610722b */ /* 0x008fd00000000010 */
        /* <DEDUP_REMOVED lines=19> */
.L_x_31:
[----:B------:R-:W-:-:S07]  /*2e80*/  IMAD.MOV.U32 R12, RZ, RZ, R32 ;  /* 0x000000ffff0c7224 */ /* 0x000fce00078e0020 */
.L_x_30:
        /* <DEDUP_REMOVED lines=9> */
[----:B0-----:R-:W3:Y:S04]  /*2f20*/  LDS.64 R14, [R64] ;  /* 0x00000000400e7984 */ /* 0x001ee80000000a00 */
[----:B------:R-:W0:Y:S01]  /*2f30*/  LDS.64 R26, [R34] ;  /* 0x00000000221a7984 */ /* 0x000e220000000a00 */
[----:B------:R-:W-:-:S05]  /*2f40*/  IMAD R62, R11, 0x8, R34 ;  /* 0x000000080b3e7824 */ /* 0x000fca00078e0222 */
[----:B------:R-:W2:Y:S01]  /*2f50*/  LDS.64 R24, [R62] ;  /* 0x000000003e187984 */ /* 0x000ea20000000a00 */
[----:B------:R-:W-:-:S05]  /*2f60*/  LEA R60, R11, R62, 0x3 ;  /* 0x0000003e0b3c7211 */ /* 0x000fca00078e18ff */
[----:B-1----:R-:W4:Y:S01]  /*2f70*/  LDS.64 R22, [R60] ;  /* 0x000000003c167984 */ /* 0x002f220000000a00 */
[----:B------:R-:W-:-:S05]  /*2f80*/  IMAD R58, R11, 0x8, R60 ;  /* 0x000000080b3a7824 */ /* 0x000fca00078e023c */
[----:B------:R-:W1:Y:S01]  /*2f90*/  LDS.64 R20, [R58] ;  /* 0x000000003a147984 */ /* 0x000e620000000a00 */
[----:B------:R-:W-:-:S05]  /*2fa0*/  LEA R30, R11, R58, 0x3 ;  /* 0x0000003a0b1e7211 */ /* 0x000fca00078e18ff */
[----:B------:R-:W5:Y:S01]  /*2fb0*/  LDS.64 R16, [R30] ;  /* 0x000000001e107984 */ /* 0x000f620000000a00 */
[----:B------:R-:W-:-:S05]  /*2fc0*/  IMAD R28, R11, 0x8, R30 ;  /* 0x000000080b1c7824 */ /* 0x000fca00078e021e */
[----:B------:R-:W5:Y:S01]  /*2fd0*/  LDS.64 R18, [R28] ;  /* 0x000000001c127984 */ /* 0x000f620000000a00 */
[----:B---3--:R-:W-:-:S08]  /*2fe0*/  DFMA R14, R54, R14, RZ ;  /* 0x0000000e360e722b */ /* 0x008fd000000000ff */
[----:B0-----:R-:W-:Y:S01]  /*2ff0*/  DFMA R26, R52, R26, R14 ;  /* 0x0000001a341a722b */ /* 0x001fe2000000000e */
[----:B------:R-:W-:Y:S01]  /*3000*/  LEA R14, R11, R28, 0x3 ;  /* 0x0000001c0b0e7211 */ /* 0x000fe200078e18ff */
[----:B------:R-:W-:Y:S01]  /*3010*/  IMAD.IADD R15, R33, 0x1, R12 ;  /* 0x00000001210f7824 */ /* 0x000fe200078e020c */
[----:B------:R-:W-:-:S03]  /*3020*/  IADD3 R12, PT, PT, R12, 0x2, RZ ;  /* 0x000000020c0c7810 */ /* 0x000fc60007ffe0ff */
[----:B------:R-:W-:Y:S02]  /*3030*/  IMAD R66, R11, 0x8, R14 ;  /* 0x000000080b427824 */ /* 0x000fe400078e020e */
[----:B--2---:R-:W-:Y:S01]  /*3040*/  DFMA R26, R50, R24, R26 ;  /* 0x00000018321a722b */ /* 0x004fe2000000001a */
[----:B------:R-:W-:Y:S01]  /*3050*/  LEA R15, R15, UR6, 0x3 ;  /* 0x000000060f0f7c11 */ /* 0x000fe2000f8e18ff */
[----:B------:R-:W0:Y:S01]  /*3060*/  LDS.64 R24, [R14] ;  /* 0x000000000e187984 */ /* 0x000e220000000a00 */
[----:B------:R-:W-:-:S05]  /*3070*/  LEA R13, R11, R66, 0x3 ;  /* 0x000000420b0d7211 */ /* 0x000fca00078e18ff */
[----:B----4-:R-:W-:Y:S01]  /*3080*/  DFMA R26, R48, R22, R26 ;  /* 0x00000016301a722b */ /* 0x010fe2000000001a */
[----:B------:R-:W2:Y:S07]  /*3090*/  LDS.64 R22, [R66] ;  /* 0x0000000042167984 */ /* 0x000eae0000000a00 */
[----:B-1----:R-:W-:Y:S02]  /*30a0*/  DFMA R20, R46, R20, R26 ;  /* 0x000000142e14722b */ /* 0x002fe4000000001a */
[----:B------:R-:W1:Y:S06]  /*30b0*/  LDS.64 R26, [R13] ;  /* 0x000000000d1a7984 */ /* 0x000e6c0000000a00 */
[----:B-----5:R-:W-:-:S08]  /*30c0*/  DFMA R16, R44, R16, R20 ;  /* 0x000000102c10722b */ /* 0x020fd00000000014 */
[----:B------:R-:W-:-:S08]  /*30d0*/  DFMA R16, R42, R18, R16 ;  /* 0x000000122a10722b */ /* 0x000fd00000000010 */
[----:B0-----:R-:W-:-:S08]  /*30e0*/  DFMA R16, R40, R24, R16 ;  /* 0x000000182810722b */ /* 0x001fd00000000010 */
[----:B--2---:R-:W-:-:S08]  /*30f0*/  DFMA R16, R38, R22, R16 ;  /* 0x000000162610722b */ /* 0x004fd00000000010 */
[----:B-1----:R-:W-:-:S07]  /*3100*/  DFMA R16, R36, R26, R16 ;  /* 0x0000001a2410722b */ /* 0x002fce0000000010 */
        /* <DEDUP_REMOVED lines=9> */
[----:B------:R-:W5:Y:S01]  /*31a0*/  LDS.64 R66, [R66+0x8] ;  /* 0x0000080042427984 */ /* 0x000f620000000a00 */
[----:B0-----:R-:W-:-:S08]  /*31b0*/  DFMA R20, R54, R64, RZ ;  /* 0x000000403614722b */ /* 0x001fd000000000ff */
[----:B-1----:R-:W-:Y:S02]  /*31c0*/  DFMA R18, R52, R18, R20 ;  /* 0x000000123412722b */ /* 0x002fe40000000014 */
[----:B------:R-:W0:Y:S06]  /*31d0*/  LDS.64 R20, [R13+0x8] ;  /* 0x000008000d147984 */ /* 0x000e2c0000000a00 */
[----:B--2---:R-:W-:-:S08]  /*31e0*/  DFMA R18, R50, R62, R18 ;  /* 0x0000003e3212722b */ /* 0x004fd00000000012 */
[----:B---3--:R-:W-:-:S08]  /*31f0*/  DFMA R18, R48, R60, R18 ;  /* 0x0000003c3012722b */ /* 0x008fd00000000012 */
[----:B----4-:R-:W-:-:S08]  /*3200*/  DFMA R18, R46, R58, R18 ;  /* 0x0000003a2e12722b */ /* 0x010fd00000000012 */
[----:B-----5:R-:W-:-:S08]  /*3210*/  DFMA R18, R44, R30, R18 ;  /* 0x0000001e2c12722b */ /* 0x020fd00000000012 */
[----:B------:R-:W-:-:S08]  /*3220*/  DFMA R18, R42, R28, R18 ;  /* 0x0000001c2a12722b */ /* 0x000fd00000000012 */
[----:B------:R-:W-:-:S08]  /*3230*/  DFMA R16, R40, R16, R18 ;  /* 0x000000102810722b */ /* 0x000fd00000000012 */
[----:B------:R-:W-:-:S08]  /*3240*/  DFMA R16, R38, R66, R16 ;  /* 0x000000422610722b */ /* 0x000fd00000000010 */
[----:B0-----:R-:W-:-:S07]  /*3250*/  DFMA R16, R36, R20, R16 ;  /* 0x000000142410722b */ /* 0x001fce0000000010 */
[----:B------:R0:W-:Y:S04]  /*3260*/  STS.64 [R15+0x8], R16 ;  /* 0x000008100f007388 */ /* 0x0001e80000000a00 */
.L_x_33:
[----:B------:R-:W-:Y:S05]  /*3270*/  BRA.U !UP1, `(.L_x_29) ;  /* 0x00000001098c7547 */ /* 0x000fea000b800000 */
[----:B------:R-:W-:Y:S01]  /*3280*/  LEA R26, R12, UR5, 0x3 ;  /* 0x000000050c1a7c11 */ /* 0x000fe2000f8e18ff */
[----:B------:R-:W-:Y:S01]  /*3290*/  UMOV UR6, 0x400 ;  /* 0x0000040000067882 */ /* 0x000fe20000000000 */
[----:B------:R-:W-:Y:S01]  /*32a0*/  IADD3 R12, PT, PT, R33, R12, RZ ;  /* 0x0000000c210c7210 */ /* 0x000fe20007ffe0ff */
[----:B------:R-:W-:Y:S02]  /*32b0*/  ULEA UR6, UR15, UR6, 0x18 ;  /* 0x000000060f067291 */ /* 0x000fe4000f8ec0ff */
[----:B0-----:R0:W3:Y:S01]  /*32c0*/  LDS.64 R16, [R26] ;  /* 0x000000001a107984 */ /* 0x0010e20000000a00 */
[----:B------:R-:W-:-:S05]  /*32d0*/  IMAD R28, R11, 0x8, R26 ;  /* 0x000000080b1c7824 */ /* 0x000fca00078e021a */
[----:B------:R5:W2:Y:S01]  /*32e0*/  LDS.64 R14, [R28] ;  /* 0x000000001c0e7984 */ /* 0x000aa20000000a00 */
[----:B------:R-:W-:-:S05]  /*32f0*/  LEA R30, R11, R28, 0x3 ;  /* 0x0000001c0b1e7211 */ /* 0x000fca00078e18ff */
[----:B-1----:R1:W4:Y:S01]  /*3300*/  LDS.64 R22, [R30] ;  /* 0x000000001e167984 */ /* 0x0023220000000a00 */
[----:B------:R-:W-:-:S05]  /*3310*/  IMAD R34, R11, 0x8, R30 ;  /* 0x000000080b227824 */ /* 0x000fca00078e021e */
[----:B------:R-:W4:Y:S01]  /*3320*/  LDS.64 R20, [R34] ;  /* 0x0000000022147984 */ /* 0x000f220000000a00 */
[----:B------:R-:W-:-:S05]  /*3330*/  LEA R58, R11, R34, 0x3 ;  /* 0x000000220b3a7211 */ /* 0x000fca00078e18ff */
[----:B------:R-:W4:Y:S01]  /*3340*/  LDS.64 R18, [R58] ;  /* 0x000000003a127984 */ /* 0x000f220000000a00 */
[----:B------:R-:W-:-:S05]  /*3350*/  IMAD R60, R11, 0x8, R58 ;  /* 0x000000080b3c7824 */ /* 0x000fca00078e023a */
[----:B0-----:R-:W-:-:S05]  /*3360*/  LEA R26, R11, R60, 0x3 ;  /* 0x0000003c0b1a7211 */ /* 0x001fca00078e18ff */
[----:B-----5:R-:W-:Y:S01]  /*3370*/  IMAD R28, R11, 0x8, R26 ;  /* 0x000000080b1c7824 */ /* 0x020fe200078e021a */
[----:B---3--:R-:W-:-:S04]  /*3380*/  DFMA R24, R54, R16, RZ ;  /* 0x000000103618722b */ /* 0x008fc800000000ff */
[C---:B-1----:R-:W-:Y:S01]  /*3390*/  LEA R30, R11.reuse, R28, 0x3 ;  /* 0x0000001c0b1e7211 */ /* 0x042fe200078e18ff */
[----:B------:R-:W0:Y:S04]  /*33a0*/  LDS.64 R16, [R60] ;  /* 0x000000003c107984 */ /* 0x000e280000000a00 */
[----:B------:R-:W-:Y:S01]  /*33b0*/  IMAD R13, R11, 0x8, R30 ;  /* 0x000000080b0d7824 */ /* 0x000fe200078e021e */
        /* <DEDUP_REMOVED lines=9> */
[----:B-1----:R-:W-:Y:S01]  /*3450*/  DFMA R14, R42, R14, R16 ;  /* 0x0000000e2a0e722b */ /* 0x002fe20000000010 */
[----:B------:R-:W-:-:S07]  /*3460*/  LEA R17, R12, UR6, 0x3 ;  /* 0x000000060c117c11 */ /* 0x000fce000f8e18ff */
[----:B--2---:R-:W-:-:S08]  /*3470*/  DFMA R14, R40, R22, R14 ;  /* 0x00000016280e722b */ /* 0x004fd0000000000e */
[----:B---3--:R-:W-:-:S08]  /*3480*/  DFMA R14, R38, R20, R14 ;  /* 0x00000014260e722b */ /* 0x008fd0000000000e */
[----:B----4-:R-:W-:-:S07]  /*3490*/  DFMA R14, R36, R18, R14 ;  /* 0x00000012240e722b */ /* 0x010fce000000000e */
[----:B------:R0:W-:Y:S04]  /*34a0*/  STS.64 [R17], R14 ;  /* 0x0000000e11007388 */ /* 0x0001e80000000a00 */
.L_x_29:
[----:B------:R-:W-:Y:S05]  /*34b0*/  BSYNC.RECONVERGENT B0 ;  /* 0x0000000000007941 */ /* 0x000fea0003800200 */
.L_x_28:
[----:B------:R-:W-:Y:S01]  /*34c0*/  BAR.SYNC.DEFER_BLOCKING 0x0 ;  /* 0x0000000000007b1d */ /* 0x000fe20000010000 */
[----:B0-----:R-:W-:-:S05]  /*34d0*/  IMAD.U32 R12, RZ, RZ, UR4 ;  /* 0x00000004ff0c7e24 */ /* 0x001fca000f8e00ff */
[----:B------:R-:W-:Y:S02]  /*34e0*/  UMOV UR7, 0x400 ;  /* 0x0000040000077882 */ /* 0x000fe40000000000 */
[----:B------:R-:W-:-:S04]  /*34f0*/  UIADD3 UR6, UPT, UPT, UR7, 0x4000, URZ ;  /* 0x0000400007067890 */ /* 0x000fc8000fffe0ff */
[----:B------:R-:W-:-:S09]  /*3500*/  ULEA UR6, UR15, UR6, 0x18 ;  /* 0x000000060f067291 */ /* 0x000fd2000f8ec0ff */
[----:B------:R-:W0:Y:S02]  /*3510*/  LDS.U8 R12, [R12+UR6] ;  /* 0x000000060c0c7984 */ /* 0x000e240008000000 */
[----:B0-----:R-:W-:-:S13]  /*3520*/  ISETP.NE.AND P3, PT, R12, RZ, PT ;  /* 0x000000ff0c00720c */ /* 0x001fda0003f65270 */
[----:B------:R-:W-:Y:S05]  /*3530*/  @!P3 BRA `(.L_x_34) ;  /* 0x000000300030b947 */ /* 0x000fea0003800000 */
[----:B------:R-:W0:Y:S01]  /*3540*/  LDC.64 R62, c[0x0][0x3c0] ;  /* 0x0000f000ff3e7b82 */ /* 0x000e220000000a00 */
[----:B------:R-:W-:-:S04]  /*3550*/  LOP3.LUT R12, R12, 0x1, RZ, 0xc0, !PT ;  /* 0x000000010c0c7812 */ /* 0x000fc800078ec0ff */
[----:B------:R-:W-:-:S13]  /*3560*/  ISETP.NE.U32.AND P3, PT, R12, 0x1, PT ;  /* 0x000000010c00780c */ /* 0x000fda0003f65070 */
[----:B------:R-:W-:Y:S05]  /*3570*/  @P3 BRA `(.L_x_35) ;  /* 0x0000000c00703947 */ /* 0x000fea0003800000 */
[----:B------:R-:W-:Y:S04]  /*3580*/  BSSY.RECONVERGENT B0, `(.L_x_36) ;  /* 0x0000005000007945 */ /* 0x000fe80003800200 */
[----:B------:R-:W-:Y:S05]  /*3590*/  @P1 BRA `(.L_x_37) ;  /* 0x00000000000c1947 */ /* 0x000fea0003800000 */
[----:B0-----:R-:W-:-:S06]  /*35a0*/  IMAD.WIDE.U32 R12, R56, 0x8, R62 ;  /* 0x00000008380c7825 */ /* 0x001fcc00078e003e */
[----:B------:R-:W5:Y:S04]  /*35b0*/  LDG.E.64 R12, desc[UR10][R12.64] ;  /* 0x0000000a0c0c7981 */ /* 0x000f68000c1e1b00 */
[----:B-----5:R0:W-:Y:S02]  /*35c0*/  STS.64 [R57], R12 ;  /* 0x0000000c39007388 */ /* 0x0201e40000000a00 */
.L_x_37:
[----:B------:R-:W-:Y:S05]  /*35d0*/  BSYNC.RECONVERGENT B0 ;  /* 0x0000000000007941 */ /* 0x000fea0003800200 */
.L_x_36:
        /* <DEDUP_REMOVED lines=13> */
.L_x_39:
[----:B------:R-:W-:Y:S05]  /*36b0*/  BSYNC.RECONVERGENT B0 ;  /* 0x0000000000007941 */ /* 0x000fea0003800200 */
.L_x_38:
[----:B------:R-:W-:Y:S06]  /*36c0*/  BAR.SYNC.DEFER_BLOCKING 0x0 ;  /* 0x0000000000007b1d */ /* 0x000fec0000010000 */
[----:B------:R-:W-:Y:S04]  /*36d0*/  BSSY.RECONVERGENT B0, `(.L_x_40) ;  /* 0x00000c4000007945 */ /* 0x000fe80003800200 */
[----:B------:R-:W-:Y:S05]  /*36e0*/  @!P0 BRA `(.L_x_41) ;  /* 0x0000000c00088947 */ /* 0x000fea0003800000 */
[----:B------:R-:W-:Y:S01]  /*36f0*/  UISETP.GE.U32.AND UP0, UPT, UR9, 0x3, UPT ;  /* 0x000000030900788c */ /* 0x000fe2000bf06070 */
[----:B0-----:R-:W-:-:S08]  /*3700*/  MOV R12, RZ ;  /* 0x000000ff000c7202 */ /* 0x001fd00000000f00 */
[----:B------:R-:W-:Y:S05]  /*3710*/  BRA.U !UP0, `(.L_x_42) ;  /* 0x00000005087c7547 */ /* 0x000fea000b800000 */
[----:B------:R-:W-:Y:S02]  /*3720*/  IMAD.U32 R34, RZ, RZ, UR15 ;  /* 0x0000000fff227e24 */ /* 0x000fe4000f8e00ff */
[----:B------:R-:W-:Y:S01]  /*3730*/  HFMA2 R57, -RZ, RZ, 0, 0 ;  /* 0x00000000ff397431 */ /* 0x000fe200000001ff */
[----:B------:R-:W-:Y:S02]  /*3740*/  BSSY.RECONVERGENT B1, `(.L_x_43) ;  /* 0x000005b000017945 */ /* 0x000fe40003800200 */
[----:B------:R-:W-:-:S07]  /*3750*/  LEA R34, R34, UR7, 0x18 ;  /* 0x0000000722227c11 */ /* 0x000fce000f8ec0ff */
.L_x_44:
[----:B------:R-:W-:Y:S02]  /*3760*/  LEA R70, R57, UR5, 0x3 ;  /* 0x0000000539467c11 */ /* 0x000fe4000f8e18ff */
[----:B0-----:R-:W-:Y:S02]  /*3770*/  IADD3 R61, PT, PT, R33, R57, RZ ;  /* 0x00000039213d7210 */ /* 0x001fe40007ffe0ff */
[----:B------:R-:W-:Y:S01]  /*3780*/  IADD3 R57, PT, PT, R57, 0x4, RZ ;  /* 0x0000000439397810 */ /* 0x000fe20007ffe0ff */
[----:B------:R-:W3:Y:S01]  /*3790*/  LDS.128 R12, [R70] ;  /* 0x00000000460c7984 */ /* 0x000ee20000000c00 */
[----:B------:R-:W-:Y:S02]  /*37a0*/  IMAD R58, R11, 0x8, R70 ;  /* 0x000000080b3a7824 */ /* 0x000fe400078e0246 */
[----:B------:R-:W-:Y:S01]  /*37b0*/  IMAD R61, R61, 0x8, R34 ;  /* 0x000000083d3d7824 */ /* 0x000fe200078e0222 */
[----:B------:R-:W-:Y:S02]  /*37c0*/  ISETP.NE.AND P3, PT, R57, R32, PT ;  /* 0x000000203900720c */ /* 0x000fe40003f65270 */
[----:B------:R-:W0:Y:S01]  /*37d0*/  LDS.64 R20, [R58] ;  /* 0x000000003a147984 */ /* 0x000e220000000a00 */
[----:B------:R-:W-:-:S05]  /*37e0*/  LEA R67, R11, R58, 0x3 ;  /* 0x0000003a0b437211 */ /* 0x000fca00078e18ff */
[----:B-1----:R-:W2:Y:S01]  /*37f0*/  LDS.128 R16, [R67] ;  /* 0x0000000043107984 */ /* 0x002ea20000000c00 */
[----:B------:R-:W-:-:S05]  /*3800*/  IMAD R56, R11, 0x8, R67 ;  /* 0x000000080b387824 */ /* 0x000fca00078e0243 */
[----:B------:R-:W4:Y:S01]  /*3810*/  LDS.64 R28, [R56] ;  /* 0x00000000381c7984 */ /* 0x000f220000000a00 */
[----:B------:R-:W-:-:S05]  /*3820*/  LEA R65, R11, R56, 0x3 ;  /* 0x000000380b417211 */ /* 0x000fca00078e18ff */
[----:B------:R-:W-:-:S05]  /*3830*/  IMAD R60, R11, 0x8, R65 ;  /* 0x000000080b3c7824 */ /* 0x000fca00078e0241 */
[----:B------:R-:W-:-:S05]  /*3840*/  LEA R68, R11, R60, 0x3 ;  /* 0x0000003c0b447211 */ /* 0x000fca00078e18ff */
[----:B------:R-:W-:Y:S01]  /*3850*/  LDS.128 R24, [R68] ;  /* 0x0000000044187984 */ /* 0x000fe20000000c00 */
[----:B------:R-:W-:Y:S01]  /*3860*/  IMAD R64, R11, 0x8, R68 ;  /* 0x000000080b407824 */ /* 0x000fe200078e0244 */
[----:B---3--:R-:W-:-:S04]  /*3870*/  DFMA R12, R54, R12, RZ ;  /* 0x0000000c360c722b */ /* 0x008fc800000000ff */
[----:B------:R-:W-:Y:S01]  /*3880*/  LEA R66, R11, R64, 0x3 ;  /* 0x000000400b427211 */ /* 0x000fe200078e18ff */
[----:B------:R-:W-:-:S04]  /*3890*/  DFMA R14, R54, R14, RZ ;  /* 0x0000000e360e722b */ /* 0x000fc800000000ff */
[----:B------:R-:W-:Y:S01]  /*38a0*/  IMAD R59, R11, 0x8, R66 ;  /* 0x000000080b3b7824 */ /* 0x000fe200078e0242 */
        /* <DEDUP_REMOVED lines=69> */
.L_x_43:
[----:B------:R-:W-:-:S07]  /*3d00*/  IMAD.MOV.U32 R12, RZ, RZ, R32 ;  /* 0x000000ffff0c7224 */ /* 0x000fce00078e0020 */
.L_x_42:
[----:B------:R-:W-:-:S09]  /*3d10*/  UISETP.NE.AND UP0, UPT, UR12, URZ, UPT ;  /* 0x000000ff0c00728c */ /* 0x000fd2000bf05270 */
[----:B------:R-:W-:Y:S05]  /*3d20*/  BRA.U !UP0, `(.L_x_41) ;  /* 0x0000000508787547 */ /* 0x000fea000b800000 */
[----:B------:R-:W-:Y:S02]  /*3d30*/  UISETP.NE.AND UP0, UPT, UR12, 0x1, UPT ;  /* 0x000000010c00788c */ /* 0x000fe4000bf05270 */
[----:B------:R-:W-:-:S07]  /*3d40*/  UISETP.NE.AND UP1, UPT, UR13, URZ, UPT ;  /* 0x000000ff0d00728c */ /* 0x000fce000bf25270 */
[----:B------:R-:W-:Y:S05]  /*3d50*/  BRA.U !UP0, `(.L_x_45) ;  /* 0x0000000108e07547 */ /* 0x000fea000b800000 */
[----:B------:R-:W-:Y:S01]  /*3d60*/  LEA R64, R12, UR5, 0x3 ;  /* 0x000000050c407c11 */ /* 0x000fe2000f8e18ff */
[----:B------:R-:W-:-:S03]  /*3d70*/  ULEA UR6, UR15, UR7, 0x18 ;  /* 0x000000070f067291 */ /* 0x000fc6000f8ec0ff */
[C---:B------:R-:W-:Y:S01]  /*3d80*/  LEA R34, R11.reuse, R64, 0x3 ;  /* 0x000000400b227211 */ /* 0x040fe200078e18ff */
[----:B0-----:R-:W3:Y:S04]  /*3d90*/  LDS.64 R14, [R64] ;  /* 0x00000000400e7984 */ /* 0x001ee80000000a00 */
[----:B------:R-:W0:Y:S01]  /*3da0*/  LDS.64 R28, [R34] ;  /* 0x00000000221c7984 */ /* 0x000e220000000a00 */
[----:B------:R-:W-:-:S05]  /*3db0*/  IMAD R60, R11, 0x8, R34 ;  /* 0x000000080b3c7824 */ /* 0x000fca00078e0222 */
[----:B------:R-:W2:Y:S01]  /*3dc0*/  LDS.64 R26, [R60] ;  /* 0x000000003c1a7984 */ /* 0x000ea20000000a00 */
[----:B------:R-:W-:-:S05]  /*3dd0*/  LEA R58, R11, R60, 0x3 ;  /* 0x0000003c0b3a7211 */ /* 0x000fca00078e18ff */
[----:B------:R-:W4:Y:S01]  /*3de0*/  LDS.64 R24, [R58] ;  /* 0x000000003a187984 */ /* 0x000f220000000a00 */
[----:B------:R-:W-:-:S05]  /*3df0*/  IMAD R56, R11, 0x8, R58 ;  /* 0x000000080b387824 */ /* 0x000fca00078e023a */
[----:B-1----:R-:W1:Y:S01]  /*3e00*/  LDS.64 R22, [R56] ;  /* 0x0000000038167984 */ /* 0x002e620000000a00 */
        /* <DEDUP_REMOVED lines=37> */
[----:B----4-:R-:W-:Y:S02]  /*4060*/  DFMA R22, R46, R56, R20 ;  /* 0x000000382e16722b */ /* 0x010fe40000000014 */
[----:B------:R-:W0:Y:S06]  /*4070*/  LDS.64 R20, [R13+0x8] ;  /* 0x000008000d147984 */ /* 0x000e2c0000000a00 */
[----:B-----5:R-:W-:-:S08]  /*4080*/  DFMA R22, R44, R30, R22 ;  /* 0x0000001e2c16722b */ /* 0x020fd00000000016 */
[----:B------:R-:W-:-:S08]  /*4090*/  DFMA R22, R42, R16, R22 ;  /* 0x000000102a16722b */ /* 0x000fd00000000016 */
[----:B------:R-:W-:-:S08]  /*40a0*/  DFMA R18, R40, R18, R22 ;  /* 0x000000122812722b */ /* 0x000fd00000000016 */
[----:B------:R-:W-:-:S08]  /*40b0*/  DFMA R18, R38, R66, R18 ;  /* 0x000000422612722b */ /* 0x000fd00000000012 */
[----:B0-----:R-:W-:-:S07]  /*40c0*/  DFMA R18, R36, R20, R18 ;  /* 0x000000142412722b */ /* 0x001fce0000000012 */
[----:B------:R0:W-:Y:S04]  /*40d0*/  STS.64 [R15+0x8], R18 ;  /* 0x000008120f007388 */ /* 0x0001e80000000a00 */
.L_x_45:
[----:B------:R-:W-:Y:S05]  /*40e0*/  BRA.U !UP1, `(.L_x_41) ;  /* 0x0000000109887547 */ /* 0x000fea000b800000 */
[----:B------:R-:W-:Y:S01]  /*40f0*/  LEA R26, R12, UR5, 0x3 ;  /* 0x000000050c1a7c11 */ /* 0x000fe2000f8e18ff */
[----:B------:R-:W-:Y:S01]  /*4100*/  ULEA UR6, UR15, UR7, 0x18 ;  /* 0x000000070f067291 */ /* 0x000fe2000f8ec0ff */
[----:B------:R-:W-:-:S03]  /*4110*/  IADD3 R12, PT, PT, R33, R12, RZ ;  /* 0x0000000c210c7210 */ /* 0x000fc60007ffe0ff */
        /* <DEDUP_REMOVED lines=31> */
.L_x_41:
[----:B------:R-:W-:Y:S05]  /*4310*/  BSYNC.RECONVERGENT B0 ;  /* 0x0000000000007941 */ /* 0x000fea0003800200 */
.L_x_40:
[----:B------:R-:W-:Y:S06]  /*4320*/  BAR.SYNC.DEFER_BLOCKING 0x0 ;  /* 0x0000000000007b1d */ /* 0x000fec0000010000 */
[----:B------:R-:W-:Y:S05]  /*4330*/  BRA `(.L_x_46) ;  /* 0x0000000000747947 */ /* 0x000fea0003800000 */
.L_x_35:
[----:B------:R-:W-:Y:S04]  /*4340*/  BSSY.RECONVERGENT B0, `(.L_x_47) ;  /* 0x000000c000007945 */ /* 0x000fe80003800200 */
[----:B------:R-:W-:Y:S05]  /*4350*/  @P1 BRA `(.L_x_48) ;  /* 0x0000000000281947 */ /* 0x000fea0003800000 */
[----:B---3--:R3:W0:Y:S04]  /*4360*/  LDS.64 R54, [R0] ;  /* 0x0000000000367984 */ /* 0x0086280000000a00 */
[----:B------:R3:W0:Y:S04]  /*4370*/  LDS.64 R52, [R0+0x320] ;  /* 0x0003200000347984 */ /* 0x0006280000000a00 */
[----:B--2---:R3:W2:Y:S04]  /*4380*/  LDS.64 R50, [R0+0x640] ;  /* 0x0006400000327984 */ /* 0x0046a80000000a00 */
[----:B----4-:R3:W4:Y:S04]  /*4390*/  LDS.64 R48, [R0+0x960] ;  /* 0x0009600000307984 */ /* 0x0107280000000a00 */
[----:B------:R3:W0:Y:S04]  /*43a0*/  LDS.64 R46, [R0+0xc80] ;  /* 0x000c8000002e7984 */ /* 0x0006280000000a00 */
[----:B------:R3:W0:Y:S04]  /*43b0*/  LDS.64 R44, [R0+0xfa0] ;  /* 0x000fa000002c7984 */ /* 0x0006280000000a00 */
[----:B------:R3:W0:Y:S04]  /*43c0*/  LDS.64 R42, [R0+0x12c0] ;  /* 0x0012c000002a7984 */ /* 0x0006280000000a00 */
[----:B------:R3:W0:Y:S04]  /*43d0*/  LDS.64 R40, [R0+0x15e0] ;  /* 0x0015e00000287984 */ /* 0x0006280000000a00 */
[----:B------:R3:W0:Y:S04]  /*43e0*/  LDS.64 R38, [R0+0x1900] ;  /* 0x0019000000267984 */ /* 0x0006280000000a00 */
[----:B------:R3:W0:Y:S02]  /*43f0*/  LDS.64 R36, [R0+0x1c20] ;  /* 0x001c200000247984 */ /* 0x0006240000000a00 */
.L_x_48:
[----:B------:R-:W-:Y:S05]  /*4400*/  BSYNC.RECONVERGENT B0 ;  /* 0x0000000000007941 */ /* 0x000fea0003800200 */
.L_x_47:
[----:B------:R-:W-:Y:S06]  /*4410*/  BAR.SYNC.DEFER_BLOCKING 0x0 ;  /* 0x0000000000007b1d */ /* 0x000fec0000010000 */
[----:B------:R-:W-:Y:S04]  /*4420*/  BSSY.RECONVERGENT B0, `(.L_x_49) ;  /* 0x000000d000007945 */ /* 0x000fe80003800200 */
[----:B------:R-:W-:Y:S05]  /*4430*/  @P1 BRA `(.L_x_50) ;  /* 0x00000000002c1947 */ /* 0x000fea0003800000 */
[----:B------:R-:W-:-:S05]  /*4440*/  IMAD R13, R35, 0x48, R0 ;  /* 0x00000048230d7824 */ /* 0x000fca00078e0200 */
[----:B0--3--:R0:W-:Y:S04]  /*4450*/  STS.64 [R13], R54 ;  /* 0x000000360d007388 */ /* 0x0091e80000000a00 */
[----:B------:R0:W-:Y:S04]  /*4460*/  STS.64 [R13+0x8], R52 ;  /* 0x000008340d007388 */ /* 0x0001e80000000a00 */
[----:B--2---:R0:W-:Y:S04]  /*4470*/  STS.64 [R13+0x10], R50 ;  /* 0x000010320d007388 */ /* 0x0041e80000000a00 */
[----:B----4-:R0:W-:Y:S04]  /*4480*/  STS.64 [R13+0x18], R48 ;  /* 0x000018300d007388 */ /* 0x0101e80000000a00 */
[----:B------:R0:W-:Y:S04]  /*4490*/  STS.64 [R13+0x20], R46 ;  /* 0x0000202e0d007388 */ /* 0x0001e80000000a00 */
[----:B------:R0:W-:Y:S04]  /*44a0*/  STS.64 [R13+0x28], R44 ;  /* 0x0000282c0d007388 */ /* 0x0001e80000000a00 */
[----:B------:R0:W-:Y:S04]  /*44b0*/  STS.64 [R13+0x30], R42 ;  /* 0x0000302a0d007388 */ /* 0x0001e80000000a00 */
[----:B------:R0:W-:Y:S04]  /*44c0*/  STS.64 [R13+0x38], R40 ;  /* 0x000038280d007388 */ /* 0x0001e80000000a00 */
[----:B------:R0:W-:Y:S04]  /*44d0*/  STS.64 [R13+0x40], R38 ;  /* 0x000040260d007388 */ /* 0x0001e80000000a00 */
[----:B------:R0:W-:Y:S02]  /*44e0*/  STS.64 [R13+0x48], R36 ;  /* 0x000048240d007388 */ /* 0x0001e40000000a00 */
.L_x_50:
[----:B------:R-:W-:Y:S05]  /*44f0*/  BSYNC.RECONVERGENT B0 ;  /* 0x0000000000007941 */ /* 0x000fea0003800200 */
.L_x_49:
[----:B------:R-:W-:Y:S06]  /*4500*/  BAR.SYNC.DEFER_BLOCKING 0x0 ;  /* 0x0000000000007b1d */ /* 0x000fec0000010000 */
.L_x_46:
[----:B------:R-:W-:Y:S01]  /*4510*/  UIADD3 UR6, UPT, UPT, UR7, 0x4000, URZ ;  /* 0x0000400007067890 */ /* 0x000fe2000fffe0ff */
[----:B0-----:R-:W-:-:S03]  /*4520*/  IMAD.U32 R12, RZ, RZ, UR4 ;  /* 0x00000004ff0c7e24 */ /* 0x001fc6000f8e00ff */
[----:B------:R-:W-:-:S09]  /*4530*/  ULEA UR6, UR15, UR6, 0x18 ;  /* 0x000000060f067291 */ /* 0x000fd2000f8ec0ff */
[----:B------:R-:W0:Y:S02]  /*4540*/  LDS.U8 R12, [R12+UR6] ;  /* 0x000000060c0c7984 */ /* 0x000e240008000000 */
[----:B0-----:R-:W-:-:S13]  /*4550*/  LOP3.LUT P3, RZ, R12, 0x2, RZ, 0xc0, !PT ;  /* 0x000000020cff7812 */ /* 0x001fda000786c0ff */
[----:B------:R-:W-:Y:S05]  /*4560*/  @!P3 BRA `(.L_x_51) ;  /* 0x0000000c0084b947 */ /* 0x000fea0003800000 */
[----:B------:R-:W-:Y:S04]  /*4570*/  BSSY.RECONVERGENT B0, `(.L_x_52) ;  /* 0x0000008000007945 */ /* 0x000fe80003800200 */
[----:B------:R-:W-:Y:S05]  /*4580*/  @P1 BRA `(.L_x_53) ;  /* 0x0000000000181947 */ /* 0x000fea0003800000 */
[----:B------:R-:W-:-:S05]  /*4590*/  MOV R12, UR4 ;  /* 0x00000004000c7c02 */ /* 0x000fca0008000f00 */
[----:B------:R-:W-:-:S04]  /*45a0*/  IMAD R13, R12, 0x12c, R35 ;  /* 0x0000012c0c0d7824 */ /* 0x000fc800078e0223 */
[----:B------:R-:W-:-:S06]  /*45b0*/  IMAD.WIDE.U32 R12, R13, 0x8, R62 ;  /* 0x000000080d0c7825 */ /* 0x000fcc00078e003e */
[----:B------:R-:W5:Y:S01]  /*45c0*/  LDG.E.64 R12, desc[UR10][R12.64+0x320] ;  /* 0x0003200a0c0c7981 */ /* 0x000f62000c1e1b00 */
[----:B------:R-:W-:-:S05]  /*45d0*/  LEA R15, R35, UR5, 0x3 ;  /* 0x00000005230f7c11 */ /* 0x000fca000f8e18ff */
[----:B-----5:R0:W-:Y:S02]  /*45e0*/  STS.64 [R15], R12 ;  /* 0x0000000c0f007388 */ /* 0x0201e40000000a00 */
.L_x_53:
[----:B------:R-:W-:Y:S05]  /*45f0*/  BSYNC.RECONVERGENT B0 ;  /* 0x0000000000007941 */ /* 0x000fea0003800200 */
.L_x_52:
[----:B------:R-:W-:Y:S06]  /*4600*/  BAR.SYNC.DEFER_BLOCKING 0x0 ;  /* 0x0000000000007b1d */ /* 0x000fec0000010000 */
[----:B------:R-:W-:Y:S04]  /*4610*/  BSSY.RECONVERGENT B0, `(.L_x_54) ;  /* 0x000000e000007945 */ /* 0x000fe80003800200 */
[----:B------:R-:W-:Y:S05]  /*4620*/  @P2 BRA `(.L_x_55) ;  /* 0x0000000000302947 */ /* 0x000fea0003800000 */
[C---:B0-----:R-:W-:Y:S01]  /*4630*/  IMAD R12, R35.reuse, 0x48, R0 ;  /* 0x00000048230c7824 */ /* 0x041fe200078e0200 */
[----:B------:R0:W0:Y:S03]  /*4640*/  LDS.64 R52, [R2] ;  /* 0x0000000002347984 */ /* 0x0000260000000a00 */
[----:B------:R-:W-:Y:S01]  /*4650*/  IMAD R12, R35, -0x48, R12 ;  /* 0xffffffb8230c7824 */ /* 0x000fe200078e020c */
[----:B--2---:R2:W0:Y:S04]  /*4660*/  LDS.64 R50, [R3] ;  /* 0x0000000003327984 */ /* 0x0044280000000a00 */
[----:B----4-:R2:W4:Y:S04]  /*4670*/  LDS.64 R48, [R4] ;  /* 0x0000000004307984 */ /* 0x0105280000000a00 */
[----:B------:R2:W0:Y:S04]  /*4680*/  LDS.64 R46, [R5] ;  /* 0x00000000052e7984 */ /* 0x0004280000000a00 */
[----:B------:R2:W0:Y:S04]  /*4690*/  LDS.64 R44, [R6] ;  /* 0x00000000062c7984 */ /* 0x0004280000000a00 */
[----:B------:R2:W0:Y:S04]  /*46a0*/  LDS.64 R42, [R7] ;  /* 0x00000000072a7984 */ /* 0x0004280000000a00 */
[----:B------:R2:W0:Y:S04]  /*46b0*/  LDS.64 R40, [R8] ;  /* 0x0000000008287984 */ /* 0x0004280000000a00 */
[----:B------:R2:W0:Y:S04]  /*46c0*/  LDS.64 R38, [R9] ;  /* 0x0000000009267984 */ /* 0x0004280000000a00 */
[----:B------:R2:W0:Y:S04]  /*46d0*/  LDS.64 R36, [R10] ;  /* 0x000000000a247984 */ /* 0x0004280000000a00 */
[----:B---3--:R2:W3:Y:S02]  /*46e0*/  LDS.64 R54, [R12] ;  /* 0x000000000c367984 */ /* 0x0084e40000000a00 */
.L_x_55:
[----:B------:R-:W-:Y:S05]  /*46f0*/  BSYNC.RECONVERGENT B0 ;  /* 0x0000000000007941 */ /* 0x000fea0003800200 */
.L_x_54:
[----:B------:R-:W-:Y:S06]  /*4700*/  BAR.SYNC.DEFER_BLOCKING 0x0 ;  /* 0x0000000000007b1d */ /* 0x000fec0000010000 */
[----:B------:R-:W-:Y:S04]  /*4710*/  BSSY.RECONVERGENT B0, `(.L_x_56) ;  /* 0x00000c4000007945 */ /* 0x000fe80003800200 */
[----:B------:R-:W-:Y:S05]  /*4720*/  @!P0 BRA `(.L_x_57) ;  /* 0x0000000c00088947 */ /* 0x000fea0003800000 */
[----:B------:R-:W-:Y:S01]  /*4730*/  UISETP.GE.U32.AND UP0, UPT, UR9, 0x3, UPT ;  /* 0x000000030900788c */ /* 0x000fe2000bf06070 */
[----:B0-2---:R-:W-:-:S08]  /*4740*/  IMAD.MOV.U32 R12, RZ, RZ, RZ ;  /* 0x000000ffff0c7224 */ /* 0x005fd000078e00ff */
[----:B------:R-:W-:Y:S05]  /*4750*/  BRA.U !UP0, `(.L_x_58) ;  /* 0x00000005087c7547 */ /* 0x000fea000b800000 */
[----:B------:R-:W-:Y:S01]  /*4760*/  MOV R34, UR15 ;  /* 0x0000000f00227c02 */ /* 0x000fe20008000f00 */
[----:B------:R-:W-:Y:S01]  /*4770*/  BSSY.RECONVERGENT B1, `(.L_x_59) ;  /* 0x000005c000017945 */ /* 0x000fe20003800200 */
[----:B------:R-:W-:Y:S02]  /*4780*/  IMAD.MOV.U32 R57, RZ, RZ, RZ ;  /* 0x000000ffff397224 */ /* 0x000fe400078e00ff */
[----:B------:R-:W-:-:S07]  /*4790*/  LEA R34, R34, UR7, 0x18 ;  /* 0x0000000722227c11 */ /* 0x000fce000f8ec0ff */
.L_x_60:
[----:B------:R-:W-:Y:S01]  /*47a0*/  LEA R70, R57, UR5, 0x3 ;  /* 0x0000000539467c11 */ /* 0x000fe2000f8e18ff */
[----:B0-----:R-:W-:Y:S02]  /*47b0*/  IMAD.IADD R61, R33, 0x1, R57 ;  /* 0x00000001213d7824 */ /* 0x001fe400078e0239 */
[----:B------:R-:W-:Y:S01]  /*47c0*/  VIADD R57, R57, 0x4 ;  /* 0x0000000439397836 */ /* 0x000fe20000000000 */
[----:B------:R-:W-:Y:S01]  /*47d0*/  LEA R58, R11, R70, 0x3 ;  /* 0x000000460b3a7211 */ /* 0x000fe200078e18ff */
[----:B------:R-:W3:Y:S01]  /*47e0*/  LDS.128 R12, [R70] ;  /* 0x00000000460c7984 */ /* 0x000ee20000000c00 */
[----:B------:R-:W-:Y:S02]  /*47f0*/  LEA R61, R61, R34, 0x3 ;  /* 0x000000223d3d7211 */ /* 0x000fe400078e18ff */
[----:B------:R-:W-:Y:S01]  /*4800*/  ISETP.NE.AND P3, PT, R57, R32, PT ;  /* 0x000000203900720c */ /* 0x000fe20003f65270 */
[----:B------:R-:W0:Y:S01]  /*4810*/  LDS.64 R20, [R58] ;  /* 0x000000003a147984 */ /* 0x000e220000000a00 */
[----:B------:R-:W-:-:S05]  /*4820*/  IMAD R67, R11, 0x8, R58 ;  /* 0x000000080b437824 */ /* 0x000fca00078e023a */
[----:B-1----:R-:W1:Y:S01]  /*4830*/  LDS.128 R16, [R67] ;  /* 0x0000000043107984 */ /* 0x002e620000000c00 */
        /* <DEDUP_REMOVED lines=13> */
[----:B-1----:R-:W-:Y:S02]  /*4910*/  DFMA R16, R50, R16, R12 ;  /* 0x000000103210722b */ /* 0x002fe4000000000c */
        /* <DEDUP_REMOVED lines=66> */
.L_x_59:
[----:B------:R-:W-:-:S07]  /*4d40*/  MOV R12, R32 ;  /* 0x00000020000c7202 */ /* 0x000fce0000000f00 */
.L_x_58:
[----:B------:R-:W-:-:S09]  /*4d50*/  UISETP.NE.AND UP0, UPT, UR12, URZ, UPT ;  /* 0x000000ff0c00728c */ /* 0x000fd2000bf05270 */
[----:B------:R-:W-:Y:S05]  /*4d60*/  BRA.U !UP0, `(.L_x_57) ;  /* 0x0000000508787547 */ /* 0x000fea000b800000 */
[----:B------:R-:W-:Y:S02]  /*4d70*/  UISETP.NE.AND UP0, UPT, UR12, 0x1, UPT ;  /* 0x000000010c00788c */ /* 0x000fe4000bf05270 */
[----:B------:R-:W-:-:S07]  /*4d80*/  UISETP.NE.AND UP1, UPT, UR13, URZ, UPT ;  /* 0x000000ff0d00728c */ /* 0x000fce000bf25270 */
[----:B------:R-:W-:Y:S05]  /*4d90*/  BRA.U !UP0, `(.L_x_61) ;  /* 0x0000000108e07547 */ /* 0x000fea000b800000 */
[----:B------:R-:W-:Y:S01]  /*4da0*/  LEA R64, R12, UR5, 0x3 ;  /* 0x000000050c407c11 */ /* 0x000fe2000f8e18ff */
[----:B------:R-:W-:-:S04]  /*4db0*/  ULEA UR6, UR15, UR7, 0x18 ;  /* 0x000000070f067291 */ /* 0x000fc8000f8ec0ff */
[----:B0-----:R-:W3:Y:S01]  /*4dc0*/  LDS.64 R14, [R64] ;  /* 0x00000000400e7984 */ /* 0x001ee20000000a00 */
[----:B------:R-:W-:-:S05]  /*4dd0*/  IMAD R34, R11, 0x8, R64 ;  /* 0x000000080b227824 */ /* 0x000fca00078e0240 */
[----:B------:R-:W0:Y:S01]  /*4de0*/  LDS.64 R28, [R34] ;  /* 0x00000000221c7984 */ /* 0x000e220000000a00 */
[----:B------:R-:W-:-:S05]  /*4df0*/  LEA R60, R11, R34, 0x3 ;  /* 0x000000220b3c7211 */ /* 0x000fca00078e18ff */
[----:B------:R-:W2:Y:S01]  /*4e00*/  LDS.64 R26, [R60] ;  /* 0x000000003c1a7984 */ /* 0x000ea20000000a00 */
[----:B------:R-:W-:-:S05]  /*4e10*/  IMAD R58, R11, 0x8, R60 ;  /* 0x000000080b3a7824 */ /* 0x000fca00078e023c */
[----:B------:R-:W4:Y:S01]  /*4e20*/  LDS.64 R24, [R58] ;  /* 0x000000003a187984 */ /* 0x000f220000000a00 */
[----:B------:R-:W-:-:S05]  /*4e30*/  LEA R56, R11, R58, 0x3 ;  /* 0x0000003a0b387211 */ /* 0x000fca00078e18ff */
[----:B-1----:R-:W1:Y:S01]  /*4e40*/  LDS.64 R22, [R56] ;  /* 0x0000000038167984 */ /* 0x002e620000000a00 */
[----:B------:R-:W-:-:S05]  /*4e50*/  IMAD R30, R11, 0x8, R56 ;  /* 0x000000080b1e7824 */ /* 0x000fca00078e0238 */
[----:B------:R-:W5:Y:S01]  /*4e60*/  LDS.64 R18, [R30] ;  /* 0x000000001e127984 */ /* 0x000f620000000a00 */
[----:B------:R-:W-:-:S05]  /*4e70*/  LEA R16, R11, R30, 0x3 ;  /* 0x0000001e0b107211 */ /* 0x000fca00078e18ff */
[----:B------:R-:W5:Y:S01]  /*4e80*/  LDS.64 R20, [R16] ;  /* 0x0000000010147984 */ /* 0x000f620000000a00 */
[----:B---3--:R-:W-:-:S08]  /*4e90*/  DFMA R14, R54, R14, RZ ;  /* 0x0000000e360e722b */ /* 0x008fd000000000ff */
[----:B0-----:R-:W-:Y:S01]  /*4ea0*/  DFMA R28, R52, R28, R14 ;  /* 0x0000001c341c722b */ /* 0x001fe2000000000e */
[----:B------:R-:W-:Y:S01]  /*4eb0*/  IMAD R14, R11, 0x8, R16 ;  /* 0x000000080b0e7824 */ /* 0x000fe200078e0210 */
[----:B------:R-:W-:Y:S01]  /*4ec0*/  IADD3 R15, PT, PT, R33, R12, RZ ;  /* 0x0000000c210f7210 */ /* 0x000fe20007ffe0ff */
[----:B------:R-:W-:-:S03]  /*4ed0*/  VIADD R12, R12, 0x2 ;  /* 0x000000020c0c7836 */ /* 0x000fc60000000000 */
[----:B------:R-:W-:Y:S02]  /*4ee0*/  LEA R66, R11, R14, 0x3 ;  /* 0x0000000e0b427211 */ /* 0x000fe400078e18ff */
[----:B--2---:R-:W-:Y:S01]  /*4ef0*/  DFMA R28, R50, R26, R28 ;  /* 0x0000001a321c722b */ /* 0x004fe2000000001c */
[----:B------:R-:W-:Y:S01]  /*4f00*/  LEA R15, R15, UR6, 0x3 ;  /* 0x000000060f0f7c11 */ /* 0x000fe2000f8e18ff */
[----:B------:R-:W0:Y:S01]  /*4f10*/  LDS.64 R26, [R14] ;  /* 0x000000000e1a7984 */ /* 0x000e220000000a00 */
[----:B------:R-:W-:-:S05]  /*4f20*/  IMAD R13, R11, 0x8, R66 ;  /* 0x000000080b0d7824 */ /* 0x000fca00078e0242 */
        /* <DEDUP_REMOVED lines=31> */
.L_x_61:
[----:B------:R-:W-:Y:S05]  /*5120*/  BRA.U !UP1, `(.L_x_57) ;  /* 0x0000000109887547 */ /* 0x000fea000b800000 */
[----:B------:R-:W-:Y:S01]  /*5130*/  LEA R26, R12, UR5, 0x3 ;  /* 0x000000050c1a7c11 */ /* 0x000fe2000f8e18ff */
[----:B------:R-:W-:Y:S01]  /*5140*/  ULEA UR6, UR15, UR7, 0x18 ;  /* 0x000000070f067291 */ /* 0x000fe2000f8ec0ff */
[----:B------:R-:W-:Y:S02]  /*5150*/  IMAD.IADD R12, R33, 0x1, R12 ;  /* 0x00000001210c7824 */ /* 0x000fe400078e020c */
[C---:B------:R-:W-:Y:S01]  /*5160*/  LEA R28, R11.reuse, R26, 0x3 ;  /* 0x0000001a0b1c7211 */ /* 0x040fe200078e18ff */
[----:B0-2---:R0:W3:Y:S04]  /*5170*/  LDS.64 R14, [R26] ;  /* 0x000000001a0e7984 */ /* 0x0050e80000000a00 */
[----:B-1----:R1:W2:Y:S01]  /*5180*/  LDS.64 R22, [R28] ;  /* 0x000000001c167984 */ /* 0x0022a20000000a00 */
[----:B------:R-:W-:-:S05]  /*5190*/  IMAD R30, R11, 0x8, R28 ;  /* 0x000000080b1e7824 */ /* 0x000fca00078e021c */
[----:B------:R5:W4:Y:S01]  /*51a0*/  LDS.64 R20, [R30] ;  /* 0x000000001e147984 */ /* 0x000b220000000a00 */
[----:B------:R-:W-:-:S05]  /*51b0*/  LEA R34, R11, R30, 0x3 ;  /* 0x0000001e0b227211 */ /* 0x000fca00078e18ff */
[----:B------:R-:W4:Y:S01]  /*51c0*/  LDS.64 R18, [R34] ;  /* 0x0000000022127984 */ /* 0x000f220000000a00 */
[----:B------:R-:W-:-:S05]  /*51d0*/  IMAD R56, R11, 0x8, R34 ;  /* 0x000000080b387824 */ /* 0x000fca00078e0222 */
[----:B------:R-:W4:Y:S01]  /*51e0*/  LDS.64 R16, [R56] ;  /* 0x0000000038107984 */ /* 0x000f220000000a00 */
[----:B------:R-:W-:-:S05]  /*51f0*/  LEA R58, R11, R56, 0x3 ;  /* 0x000000380b3a7211 */ /* 0x000fca00078e18ff */
[----:B0-----:R-:W-:-:S05]  /*5200*/  IMAD R26, R11, 0x8, R58 ;  /* 0x000000080b1a7824 */ /* 0x001fca00078e023a */
[----:B-1----:R-:W-:-:S05]  /*5210*/  LEA R28, R11, R26, 0x3 ;  /* 0x0000001a0b1c7211 */ /* 0x002fca00078e18ff */
[C---:B-----5:R-:W-:Y:S01]  /*5220*/  IMAD R30, R11.reuse, 0x8, R28 ;  /* 0x000000080b1e7824 */ /* 0x060fe200078e021c */
[----:B---3--:R-:W-:Y:S01]  /*5230*/  DFMA R24, R54, R14, RZ ;  /* 0x0000000e3618722b */ /* 0x008fe200000000ff */
[----:B------:R-:W0:Y:S03]  /*5240*/  LDS.64 R14, [R58] ;  /* 0x000000003a0e7984 */ /* 0x000e260000000a00 */
[----:B------:R-:W-:-:S04]  /*5250*/  LEA R13, R11, R30, 0x3 ;  /* 0x0000001e0b0d7211 */ /* 0x000fc800078e18ff */
        /* <DEDUP_REMOVED lines=15> */
.L_x_57:
[----:B------:R-:W-:Y:S05]  /*5350*/  BSYNC.RECONVERGENT B0 ;  /* 0x0000000000007941 */ /* 0x000fea0003800200 */
.L_x_56:
[----:B------:R-:W-:Y:S06]  /*5360*/  BAR.SYNC.DEFER_BLOCKING 0x0 ;  /* 0x0000000000007b1d */ /* 0x000fec0000010000 */
[----:B------:R-:W-:Y:S05]  /*5370*/  BRA `(.L_x_62) ;  /* 0x00000000007c7947 */ /* 0x000fea0003800000 */
.L_x_51:
[C---:B------:R-:W-:Y:S01]  /*5380*/  IMAD R12, R35.reuse, 0x48, R0 ;  /* 0x00000048230c7824 */ /* 0x040fe200078e0200 */
[----:B------:R-:W-:Y:S03]  /*5390*/  BSSY.RECONVERGENT B0, `(.L_x_63) ;  /* 0x000000d000007945 */ /* 0x000fe60003800200 */
[----:B------:R-:W-:Y:S01]  /*53a0*/  IMAD R12, R35, -0x48, R12 ;  /* 0xffffffb8230c7824 */ /* 0x000fe200078e020c */
[----:B------:R-:W-:Y:S06]  /*53b0*/  @P1 BRA `(.L_x_64) ;  /* 0x0000000000281947 */ /* 0x000fec0003800000 */
[----:B---3--:R0:W3:Y:S04]  /*53c0*/  LDS.64 R54, [R12] ;  /* 0x000000000c367984 */ /* 0x0080e80000000a00 */
[----:B------:R0:W0:Y:S04]  /*53d0*/  LDS.64 R52, [R12+0x320] ;  /* 0x000320000c347984 */ /* 0x0000280000000a00 */
[----:B--2---:R2:W0:Y:S04]  /*53e0*/  LDS.64 R50, [R12+0x640] ;  /* 0x000640000c327984 */ /* 0x0044280000000a00 */
[----:B----4-:R2:W4:Y:S04]  /*53f0*/  LDS.64 R48, [R12+0x960] ;  /* 0x000960000c307984 */ /* 0x0105280000000a00 */
[----:B------:R2:W0:Y:S04]  /*5400*/  LDS.64 R46, [R12+0xc80] ;  /* 0x000c80000c2e7984 */ /* 0x0004280000000a00 */
[----:B------:R2:W0:Y:S04]  /*5410*/  LDS.64 R44, [R12+0xfa0] ;  /* 0x000fa0000c2c7984 */ /* 0x0004280000000a00 */
[----:B------:R2:W0:Y:S04]  /*5420*/  LDS.64 R42, [R12+0x12c0] ;  /* 0x0012c0000c2a7984 */ /* 0x0004280000000a00 */
[----:B------:R2:W0:Y:S04]  /*5430*/  LDS.64 R40, [R12+0x15e0] ;  /* 0x0015e0000c287984 */ /* 0x0004280000000a00 */
[----:B------:R2:W0:Y:S04]  /*5440*/  LDS.64 R38, [R12+0x1900] ;  /* 0x001900000c267984 */ /* 0x0004280000000a00 */
[----:B------:R2:W0:Y:S02]  /*5450*/  LDS.64 R36, [R12+0x1c20] ;  /* 0x001c20000c247984 */ /* 0x0004240000000a00 */
.L_x_64:
[----:B------:R-:W-:Y:S05]  /*5460*/  BSYNC.RECONVERGENT B0 ;  /* 0x0000000000007941 */ /* 0x000fea0003800200 */
.L_x_63:
[----:B------:R-:W-:Y:S06]  /*5470*/  BAR.SYNC.DEFER_BLOCKING 0x0 ;  /* 0x0000000000007b1d */ /* 0x000fec0000010000 */
[----:B------:R-:W-:Y:S04]  /*5480*/  BSSY.RECONVERGENT B0, `(.L_x_65) ;  /* 0x000000d000007945 */ /* 0x000fe80003800200 */
[----:B------:R-:W-:Y:S05]  /*5490*/  @P1 BRA `(.L_x_66) ;  /* 0x00000000002c1947 */ /* 0x000fea0003800000 */
[----:B------:R-:W-:-:S05]  /*54a0*/  IMAD R13, R35, 0x48, R12 ;  /* 0x00000048230d7824 */ /* 0x000fca00078e020c */
[----:B---3--:R3:W-:Y:S04]  /*54b0*/  STS.64 [R13], R54 ;  /* 0x000000360d007388 */ /* 0x0087e80000000a00 */
[----:B0-----:R3:W-:Y:S04]  /*54c0*/  STS.64 [R13+0x8], R52 ;  /* 0x000008340d007388 */ /* 0x0017e80000000a00 */
        /* <DEDUP_REMOVED lines=8> */
.L_x_66:
[----:B------:R-:W-:Y:S05]  /*5550*/  BSYNC.RECONVERGENT B0 ;  /* 0x0000000000007941 */ /* 0x000fea0003800200 */
.L_x_65:
[----:B------:R-:W-:Y:S06]  /*5560*/  BAR.SYNC.DEFER_BLOCKING 0x0 ;  /* 0x0000000000007b1d */ /* 0x000fec0000010000 */
.L_x_62:
[----:B------:R-:W-:Y:S01]  /*5570*/  UIADD3 UR6, UPT, UPT, UR7, 0x4000, URZ ;  /* 0x0000400007067890 */ /* 0x000fe2000fffe0ff */
[----:B0-2---:R-:W-:-:S03]  /*5580*/  MOV R12, UR4 ;  /* 0x00000004000c7c02 */ /* 0x005fc60008000f00 */
[----:B------:R-:W-:-:S09]  /*5590*/  ULEA UR6, UR15, UR6, 0x18 ;  /* 0x000000060f067291 */ /* 0x000fd2000f8ec0ff */
[----:B------:R-:W0:Y:S02]  /*55a0*/  LDS.U8 R12, [R12+UR6] ;  /* 0x000000060c0c7984 */ /* 0x000e240008000000 */
[----:B0-----:R-:W-:-:S13]  /*55b0*/  LOP3.LUT P3, RZ, R12, 0x4, RZ, 0xc0, !PT ;  /* 0x000000040cff7812 */ /* 0x001fda000786c0ff */
[----:B------:R-:W-:Y:S05]  /*55c0*/  @!P3 BRA `(.L_x_67) ;  /* 0x0000000c0088b947 */ /* 0x000fea0003800000 */
[----:B------:R-:W-:Y:S04]  /*55d0*/  BSSY.RECONVERGENT B0, `(.L_x_68) ;  /* 0x0000008000007945 */ /* 0x000fe80003800200 */
[----:B------:R-:W-:Y:S05]  /*55e0*/  @P1 BRA `(.L_x_69) ;  /* 0x0000000000181947 */ /* 0x000fea0003800000 */
[----:B------:R-:W-:-:S04]  /*55f0*/  IMAD.U32 R12, RZ, RZ, UR4 ;  /* 0x00000004ff0c7e24 */ /* 0x000fc8000f8e00ff */
[----:B---3--:R-:W-:-:S04]  /*5600*/  IMAD R13, R12, 0x12c, R35 ;  /* 0x0000012c0c0d7824 */ /* 0x008fc800078e0223 */
[----:B------:R-:W-:-:S06]  /*5610*/  IMAD.WIDE.U32 R12, R13, 0x8, R62 ;  /* 0x000000080d0c7825 */ /* 0x000fcc00078e003e */
[----:B------:R-:W2:Y:S01]  /*5620*/  LDG.E.64 R12, desc[UR10][R12.64+0x640] ;  /* 0x0006400a0c0c7981 */ /* 0x000ea2000c1e1b00 */
[----:B------:R-:W-:-:S05]  /*5630*/  LEA R15, R35, UR5, 0x3 ;  /* 0x00000005230f7c11 */ /* 0x000fca000f8e18ff */
[----:B--2---:R0:W-:Y:S02]  /*5640*/  STS.64 [R15], R12 ;  /* 0x0000000c0f007388 */ /* 0x0041e40000000a00 */
.L_x_69:
[----:B------:R-:W-:Y:S05]  /*5650*/  BSYNC.RECONVERGENT B0 ;  /* 0x0000000000007941 */ /* 0x000fea0003800200 */
.L_x_68:
[----:B------:R-:W-:Y:S06]  /*5660*/  BAR.SYNC.DEFER_BLOCKING 0x0 ;  /* 0x0000000000007b1d */ /* 0x000fec0000010000 */
[----:B------:R-:W-:Y:S04]  /*5670*/  BSSY.RECONVERGENT B0, `(.L_x_70) ;  /* 0x0000010000007945 */ /* 0x000fe80003800200 */
[----:B------:R-:W-:Y:S05]  /*5680*/  @P2 BRA `(.L_x_71) ;  /* 0x0000000000382947 */ /* 0x000fea0003800000 */
[C---:B0-----:R-:W-:Y:S01]  /*5690*/  IMAD R12, R35.reuse, 0x48, R0 ;  /* 0x00000048230c7824 */ /* 0x041fe200078e0200 */
[----:B---3--:R2:W0:Y:S03]  /*56a0*/  LDS.64 R52, [R2] ;  /* 0x0000000002347984 */ /* 0x0084260000000a00 */
[C---:B------:R-:W-:Y:S01]  /*56b0*/  IMAD R12, R35.reuse, -0x48, R12 ;  /* 0xffffffb8230c7824 */ /* 0x040fe200078e020c */
[----:B------:R2:W3:Y:S03]  /*56c0*/  LDS.64 R50, [R3] ;  /* 0x0000000003327984 */ /* 0x0004e60000000a00 */
[C---:B------:R-:W-:Y:S01]  /*56d0*/  IMAD R12, R35.reuse, 0x48, R12 ;  /* 0x00000048230c7824 */ /* 0x040fe200078e020c */
[----:B----4-:R2:W4:Y:S03]  /*56e0*/  LDS.64 R48, [R4] ;  /* 0x0000000004307984 */ /* 0x0105260000000a00 */
[----:B------:R-:W-:Y:S01]  /*56f0*/  IMAD R12, R35, -0x48, R12 ;  /* 0xffffffb8230c7824 */ /* 0x000fe200078e020c */
[----:B------:R2:W0:Y:S04]  /*5700*/  LDS.64 R46, [R5] ;  /* 0x00000000052e7984 */ /* 0x0004280000000a00 */
[----:B------:R2:W0:Y:S04]  /*5710*/  LDS.64 R44, [R6] ;  /* 0x00000000062c7984 */ /* 0x0004280000000a00 */
[----:B------:R2:W0:Y:S04]  /*5720*/  LDS.64 R42, [R7] ;  /* 0x00000000072a7984 */ /* 0x0004280000000a00 */
[----:B------:R2:W0:Y:S04]  /*5730*/  LDS.64 R40, [R8] ;  /* 0x0000000008287984 */ /* 0x0004280000000a00 */
[----:B------:R2:W0:Y:S04]  /*5740*/  LDS.64 R38, [R9] ;  /* 0x0000000009267984 */ /* 0x0004280000000a00 */
[----:B------:R2:W0:Y:S04]  /*5750*/  LDS.64 R36, [R10] ;  /* 0x000000000a247984 */ /* 0x0004280000000a00 */
[----:B------:R2:W0:Y:S02]  /*5760*/  LDS.64 R54, [R12] ;  /* 0x000000000c367984 */ /* 0x0004240000000a00 */
.L_x_71:
[----:B------:R-:W-:Y:S05]  /*5770*/  BSYNC.RECONVERGENT B0 ;  /* 0x0000000000007941 */ /* 0x000fea0003800200 */
.L_x_70:
[----:B------:R-:W-:Y:S06]  /*5780*/  BAR.SYNC.DEFER_BLOCKING 0x0 ;  /* 0x0000000000007b1d */ /* 0x000fec0000010000 */
[----:B------:R-:W-:Y:S04]  /*5790*/  BSSY.RECONVERGENT B0, `(.L_x_72) ;  /* 0x00000c3000007945 */ /* 0x000fe80003800200 */
[----:B------:R-:W-:Y:S05]  /*57a0*/  @!P0 BRA `(.L_x_73) ;  /* 0x0000000c00048947 */ /* 0x000fea0003800000 */
[----:B------:R-:W-:Y:S01]  /*57b0*/  UISETP.GE.U32.AND UP0, UPT, UR9, 0x3, UPT ;  /* 0x000000030900788c */ /* 0x000fe2000bf06070 */
[----:B0-2---:R-:W-:-:S08]  /*57c0*/  MOV R12, RZ ;  /* 0x000000ff000c7202 */ /* 0x005fd00000000f00 */
[----:B------:R-:W-:Y:S05]  /*57d0*/  BRA.U !UP0, `(.L_x_74) ;  /* 0x0000000508787547 */ /* 0x000fea000b800000 */
[----:B------:R-:W-:Y:S01]  /*57e0*/  BSSY.RECONVERGENT B1, `(.L_x_75) ;  /* 0x000005c000017945 */ /* 0x000fe20003800200 */
[----:B------:R-:W-:-:S07]  /*57f0*/  IMAD.MOV.U32 R57, RZ, RZ, RZ ;  /* 0x000000ffff397224 */ /* 0x000fce00078e00ff */
.L_x_76:
[----:B------:R-:W-:Y:S01]  /*5800*/  LEA R70, R57, UR5, 0x3 ;  /* 0x0000000539467c11 */ /* 0x000fe2000f8e18ff */
[----:B------:R-:W-:Y:S01]  /*5810*/  ULEA UR6, UR15, UR7, 0x18 ;  /* 0x000000070f067291 */ /* 0x000fe2000f8ec0ff */
[----:B0-----:R-:W-:Y:S01]  /*5820*/  IMAD.IADD R61, R33, 0x1, R57 ;  /* 0x00000001213d7824 */ /* 0x001fe200078e0239 */
[----:B------:R-:W-:Y:S02]  /*5830*/  IADD3 R57, PT, PT, R57, 0x4, RZ ;  /* 0x0000000439397810 */ /* 0x000fe40007ffe0ff */
[----:B---3--:R-:W0:Y:S01]  /*5840*/  LDS.128 R12, [R70] ;  /* 0x00000000460c7984 */ /* 0x008e220000000c00 */
[----:B------:R-:W-:Y:S02]  /*5850*/  LEA R58, R11, R70, 0x3 ;  /* 0x000000460b3a7211 */ /* 0x000fe400078e18ff */
[----:B------:R-:W-:Y:S02]  /*5860*/  LEA R61, R61, UR6, 0x3 ;  /* 0x000000063d3d7c11 */ /* 0x000fe4000f8e18ff */
[----:B------:R-:W-:Y:S01]  /*5870*/  ISETP.NE.AND P1, PT, R57, R32, PT ;  /* 0x000000203900720c */ /* 0x000fe20003f25270 */
[----:B------:R-:W2:Y:S01]  /*5880*/  LDS.64 R26, [R58] ;  /* 0x000000003a1a7984 */ /* 0x000ea20000000a00 */
[----:B------:R-:W-:-:S05]  /*5890*/  IMAD R68, R11, 0x8, R58 ;  /* 0x000000080b447824 */ /* 0x000fca00078e023a */
[----:B-1----:R-:W1:Y:S01]  /*58a0*/  LDS.128 R16, [R68] ;  /* 0x0000000044107984 */ /* 0x002e620000000c00 */
[----:B------:R-:W-:-:S05]  /*58b0*/  LEA R56, R11, R68, 0x3 ;  /* 0x000000440b387211 */ /* 0x000fca00078e18ff */
[----:B------:R-:W4:Y:S01]  /*58c0*/  LDS.64 R24, [R56] ;  /* 0x0000000038187984 */ /* 0x000f220000000a00 */
[----:B------:R-:W-:-:S05]  /*58d0*/  IMAD R66, R11, 0x8, R56 ;  /* 0x000000080b427824 */ /* 0x000fca00078e0238 */
[----:B------:R-:W3:Y:S01]  /*58e0*/  LDS.128 R20, [R66] ;  /* 0x0000000042147984 */ /* 0x000ee20000000c00 */
[----:B------:R-:W-:-:S05]  /*58f0*/  LEA R34, R11, R66, 0x3 ;  /* 0x000000420b227211 */ /* 0x000fca00078e18ff */
[----:B------:R-:W-:-:S05]  /*5900*/  IMAD R64, R11, 0x8, R34 ;  /* 0x000000080b407824 */ /* 0x000fca00078e0222 */
[----:B------:R-:W-:Y:S01]  /*5910*/  LEA R60, R11, R64, 0x3 ;  /* 0x000000400b3c7211 */ /* 0x000fe200078e18ff */
[----:B0-----:R-:W-:-:S04]  /*5920*/  DFMA R28, R54, R12, RZ ;  /* 0x0000000c361c722b */ /* 0x001fc800000000ff */
[C---:B------:R-:W-:Y:S01]  /*5930*/  IMAD R62, R11.reuse, 0x8, R60 ;  /* 0x000000080b3e7824 */ /* 0x040fe200078e023c */
[----:B------:R-:W0:Y:S04]  /*5940*/  LDS.64 R12, [R34] ;  /* 0x00000000220c7984 */ /* 0x000e280000000a00 */
[----:B------:R-:W-:Y:S01]  /*5950*/  LEA R59, R11, R62, 0x3 ;  /* 0x0000003e0b3b7211 */ /* 0x000fe200078e18ff */
[----:B--2---:R-:W-:Y:S01]  /*5960*/  DFMA R26, R52, R26, R28 ;  /* 0x0000001a341a722b */ /* 0x004fe2000000001c */
[----:B------:R-:W-:Y:S07]  /*5970*/  LDS.128 R28, [R62] ;  /* 0x000000003e1c7984 */ /* 0x000fee0000000c00 */
[----:B-1----:R-:W-:-:S08]  /*5980*/  DFMA R16, R50, R16, R26 ;  /* 0x000000103210722b */ /* 0x002fd0000000001a */
[----:B----4-:R-:W-:Y:S01]  /*5990*/  DFMA R16, R48, R24, R16 ;  /* 0x000000183010722b */ /* 0x010fe20000000010 */
[----:B------:R-:W1:Y:S07]  /*59a0*/  LDS.128 R24, [R64] ;  /* 0x0000000040187984 */ /* 0x000e6e0000000c00 */
[----:B---3--:R-:W-:Y:S02]  /*59b0*/  DFMA R20, R46, R20, R16 ;  /* 0x000000142e14722b */ /* 0x008fe40000000010 */
[----:B------:R-:W2:Y:S06]  /*59c0*/  LDS.64 R16, [R60] ;  /* 0x000000003c107984 */ /* 0x000eac0000000a00 */
[----:B0-----:R-:W-:Y:S01]  /*59d0*/  DFMA R20, R44, R12, R20 ;  /* 0x0000000c2c14722b */ /* 0x001fe20000000014 */
[----:B------:R-:W0:Y:S07]  /*59e0*/  LDS.64 R12, [R59] ;  /* 0x000000003b0c7984 */ /* 0x000e2e0000000a00 */
[----:B-1----:R-:W-:-:S08]  /*59f0*/  DFMA R20, R42, R24, R20 ;  /* 0x000000182a14722b */ /* 0x002fd00000000014 */
[----:B--2---:R-:W-:Y:S02]  /*5a00*/  DFMA R16, R40, R16, R20 ;  /* 0x000000102810722b */ /* 0x004fe40000000014 */
[----:B------:R-:W-:-:S06]  /*5a10*/  DFMA R20, R54, R14, RZ ;  /* 0x0000000e3614722b */ /* 0x000fcc00000000ff */
[----:B------:R-:W-:-:S08]  /*5a20*/  DFMA R16, R38, R28, R16 ;  /* 0x0000001c2610722b */ /* 0x000fd00000000010 */
[----:B0-----:R-:W-:-:S07]  /*5a30*/  DFMA R24, R36, R12, R16 ;  /* 0x0000000c2418722b */ /* 0x001fce0000000010 */
[----:B------:R-:W-:Y:S04]  /*5a40*/  STS.64 [R61], R24 ;  /* 0x000000183d007388 */ /* 0x000fe80000000a00 */
[----:B------:R-:W0:Y:S04]  /*5a50*/  LDS.64 R16, [R58+0x8] ;  /* 0x000008003a107984 */ /* 0x000e280000000a00 */
[----:B------:R-:W1:Y:S04]  /*5a60*/  LDS.64 R12, [R56+0x8] ;  /* 0x00000800380c7984 */ /* 0x000e680000000a00 */
[----:B------:R-:W2:Y:S01]  /*5a70*/  LDS.64 R14, [R34+0x8] ;  /* 0x00000800220e7984 */ /* 0x000ea20000000a00 */
[----:B0-----:R-:W-:-:S08]  /*5a80*/  DFMA R16, R52, R16, R20 ;  /* 0x000000103410722b */ /* 0x001fd00000000014 */
[----:B------:R-:W-:Y:S02]  /*5a90*/  DFMA R18, R50, R18, R16 ;  /* 0x000000123212722b */ /* 0x000fe40000000010 */
[----:B------:R-:W0:Y:S06]  /*5aa0*/  LDS.64 R16, [R60+0x8] ;  /* 0x000008003c107984 */ /* 0x000e2c0000000a00 */
[----:B-1----:R-:W-:-:S08]  /*5ab0*/  DFMA R12, R48, R12, R18 ;  /* 0x0000000c300c722b */ /* 0x002fd00000000012 */
[----:B------:R-:W-:Y:S02]  /*5ac0*/  DFMA R22, R46, R22, R12 ;  /* 0x000000162e16722b */ /* 0x000fe4000000000c */
[----:B------:R-:W1:Y:S06]  /*5ad0*/  LDS.64 R12, [R59+0x8] ;  /* 0x000008003b0c7984 */ /* 0x000e6c0000000a00 */
[----:B--2---:R-:W-:-:S08]  /*5ae0*/  DFMA R14, R44, R14, R22 ;  /* 0x0000000e2c0e722b */ /* 0x004fd00000000016 */
[----:B------:R-:W-:-:S08]  /*5af0*/  DFMA R14, R42, R26, R14 ;  /* 0x0000001a2a0e722b */ /* 0x000fd0000000000e */
[----:B0-----:R-:W-:-:S08]  /*5b00*/  DFMA R14, R40, R16, R14 ;  /* 0x00000010280e722b */ /* 0x001fd0000000000e */
        /* <DEDUP_REMOVED lines=11> */
[----:B-1----:R-:W-:Y:S01]  /*5bc0*/  DFMA R30, R52, R24, R30 ;  /* 0x00000018341e722b */ /* 0x002fe2000000001e */
[----:B------:R-:W1:Y:S07]  /*5bd0*/  LDS.128 R24, [R64+0x10] ;  /* 0x0000100040187984 */ /* 0x000e6e0000000c00 */
[----:B--2---:R-:W-:Y:S01]  /*5be0*/  DFMA R30, R50, R16, R30 ;  /* 0x00000010321e722b */ /* 0x004fe2000000001e */
[----:B------:R-:W2:Y:S07]  /*5bf0*/  LDS.64 R16, [R60+0x10] ;  /* 0x000010003c107984 */ /* 0x000eae0000000a00 */
[----:B---3--:R-:W-:-:S02]  /*5c00*/  DFMA R70, R48, R28, R30 ;  /* 0x0000001c3046722b */ /* 0x008fc4000000001e */
[----:B------:R-:W3:Y:S06]  /*5c10*/  LDS.128 R28, [R62+0x10] ;  /* 0x000010003e1c7984 */ /* 0x000eec0000000c00 */
[----:B----4-:R-:W-:Y:S01]  /*5c20*/  DFMA R70, R46, R20, R70 ;  /* 0x000000142e46722b */ /* 0x010fe20000000046 */
[----:B------:R-:W4:Y:S07]  /*5c30*/  LDS.64 R20, [R59+0x10] ;  /* 0x000010003b147984 */ /* 0x000f2e0000000a00 */
[----:B0-----:R-:W-:-:S08]  /*5c40*/  DFMA R12, R44, R12, R70 ;  /* 0x0000000c2c0c722b */ /* 0x001fd00000000046 */
[----:B-1----:R-:W-:-:S08]  /*5c50*/  DFMA R12, R42, R24, R12 ;  /* 0x000000182a0c722b */ /* 0x002fd0000000000c */
[----:B--2---:R-:W-:-:S08]  /*5c60*/  DFMA R12, R40, R16, R12 ;  /* 0x00000010280c722b */ /* 0x004fd0000000000c */
[----:B---3--:R-:W-:-:S08]  /*5c70*/  DFMA R12, R38, R28, R12 ;  /* 0x0000001c260c722b */ /* 0x008fd0000000000c */
[----:B----4-:R-:W-:-:S07]  /*5c80*/  DFMA R12, R36, R20, R12 ;  /* 0x00000014240c722b */ /* 0x010fce000000000c */
[----:B------:R-:W-:Y:S04]  /*5c90*/  STS.64 [R61+0x10], R12 ;  /* 0x0000100c3d007388 */ /* 0x000fe80000000a00 */
[----:B------:R-:W0:Y:S04]  /*5ca0*/  LDS.64 R16, [R58+0x18] ;  /* 0x000018003a107984 */ /* 0x000e280000000a00 */
[----:B------:R-:W1:Y:S04]  /*5cb0*/  LDS.64 R20, [R56+0x18] ;  /* 0x0000180038147984 */ /* 0x000e680000000a00 */
[----:B------:R-:W2:Y:S01]  /*5cc0*/  LDS.64 R24, [R34+0x18] ;  /* 0x0000180022187984 */ /* 0x000ea20000000a00 */
[----:B0-----:R-:W-:-:S03]  /*5cd0*/  DFMA R14, R52, R16, R14 ;  /* 0x00000010340e722b */ /* 0x001fc6000000000e */
[----:B------:R-:W0:Y:S05]  /*5ce0*/  LDS.64 R16, [R60+0x18] ;  /* 0x000018003c107984 */ /* 0x000e2a0000000a00 */
[----:B------:R-:W-:-:S08]  /*5cf0*/  DFMA R14, R50, R18, R14 ;  /* 0x00000012320e722b */ /* 0x000fd0000000000e */
        /* <DEDUP_REMOVED lines=8> */
[----:B------:R0:W-:Y:S01]  /*5d80*/  STS.64 [R61+0x18], R14 ;  /* 0x0000180e3d007388 */ /* 0x0001e20000000a00 */
[----:B------:R-:W-:Y:S05]  /*5d90*/  @P1 BRA `(.L_x_76) ;  /* 0xfffffff800981947 */ /* 0x000fea000383ffff */
[----:B------:R-:W-:Y:S05]  /*5da0*/  BSYNC.RECONVERGENT B1 ;  /* 0x0000000000017941 */ /* 0x000fea0003800200 */
.L_x_75:
[----:B------:R-:W-:-:S07]  /*5db0*/  IMAD.MOV.U32 R12, RZ, RZ, R32 ;  /* 0x000000ffff0c7224 */ /* 0x000fce00078e0020 */
.L_x_74:
        /* <DEDUP_REMOVED lines=16> */
[----:B0-----:R-:W-:-:S05]  /*5ec0*/  LEA R14, R11, R18, 0x3 ;  /* 0x000000120b0e7211 */ /* 0x001fca00078e18ff */
[----:B------:R-:W0:Y:S01]  /*5ed0*/  LDS.64 R20, [R14] ;  /* 0x000000000e147984 */ /* 0x000e220000000a00 */
[----:B------:R-:W-:-:S05]  /*5ee0*/  IMAD R60, R11, 0x8, R14 ;  /* 0x000000080b3c7824 */ /* 0x000fca00078e020e */
[----:B------:R-:W-:-:S05]  /*5ef0*/  LEA R62, R11, R60, 0x3 ;  /* 0x0000003c0b3e7211 */ /* 0x000fca00078e18ff */
[----:B------:R-:W-:Y:S01]  /*5f00*/  IMAD R64, R11, 0x8, R62 ;  /* 0x000000080b407824 */ /* 0x000fe200078e023e */
[----:B---3--:R-:W-:-:S04]  /*5f10*/  DFMA R22, R54, R22, RZ ;  /* 0x000000163616722b */ /* 0x008fc800000000ff */
[----:B------:R-:W-:-:S04]  /*5f20*/  LEA R13, R11, R64, 0x3 ;  /* 0x000000400b0d7211 */ /* 0x000fc800078e18ff */
[----:B-1----:R-:W-:Y:S02]  /*5f30*/  DFMA R30, R52, R30, R22 ;  /* 0x0000001e341e722b */ /* 0x002fe40000000016 */
[----:B------:R-:W1:Y:S06]  /*5f40*/  LDS.64 R22, [R60] ;  /* 0x000000003c167984 */ /* 0x000e6c0000000a00 */
[----:B--2---:R-:W-:Y:S01]  /*5f50*/  DFMA R30, R50, R28, R30 ;  /* 0x0000001c321e722b */ /* 0x004fe2000000001e */
[----:B------:R-:W2:Y:S07]  /*5f60*/  LDS.64 R28, [R62] ;  /* 0x000000003e1c7984 */ /* 0x000eae0000000a00 */
[----:B----4-:R-:W-:Y:S01]  /*5f70*/  DFMA R30, R48, R26, R30 ;  /* 0x0000001a301e722b */ /* 0x010fe2000000001e */
[----:B------:R-:W3:Y:S07]  /*5f80*/  LDS.64 R26, [R64] ;  /* 0x00000000401a7984 */ /* 0x000eee0000000a00 */
[----:B-----5:R-:W-:-:S02]  /*5f90*/  DFMA R24, R46, R24, R30 ;  /* 0x000000182e18722b */ /* 0x020fc4000000001e */
[----:B------:R-:W4:Y:S06]  /*5fa0*/  LDS.64 R30, [R13] ;  /* 0x000000000d1e7984 */ /* 0x000f2c0000000a00 */
[----:B0-----:R-:W-:-:S08]  /*5fb0*/  DFMA R20, R44, R20, R24 ;  /* 0x000000142c14722b */ /* 0x001fd00000000018 */
[----:B-1----:R-:W-:-:S08]  /*5fc0*/  DFMA R20, R42, R22, R20 ;  /* 0x000000162a14722b */ /* 0x002fd00000000014 */
[----:B--2---:R-:W-:-:S08]  /*5fd0*/  DFMA R20, R40, R28, R20 ;  /* 0x0000001c2814722b */ /* 0x004fd00000000014 */
[----:B---3--:R-:W-:Y:S01]  /*5fe0*/  DFMA R20, R38, R26, R20 ;  /* 0x0000001a2614722b */ /* 0x008fe20000000014 */
[----:B------:R-:W-:Y:S01]  /*5ff0*/  IMAD.IADD R27, R33, 0x1, R12 ;  /* 0x00000001211b7824 */ /* 0x000fe200078e020c */
[----:B------:R-:W-:-:S04]  /*6000*/  IADD3 R12, PT, PT, R12, 0x2, RZ ;  /* 0x000000020c0c7810 */ /* 0x000fc80007ffe0ff */
[----:B------:R-:W-:Y:S02]  /*6010*/  LEA R27, R27, UR6, 0x3 ;  /* 0x000000061b1b7c11 */ /* 0x000fe4000f8e18ff */
[----:B----4-:R-:W-:-:S07]  /*6020*/  DFMA R20, R36, R30, R20 ;  /* 0x0000001e2414722b */ /* 0x010fce0000000014 */
        /* <DEDUP_REMOVED lines=11> */
[----:B-1----:R-:W-:Y:S01]  /*60e0*/  DFMA R24, R52, R16, R24 ;  /* 0x000000103418722b */ /* 0x002fe20000000018 */
[----:B------:R-:W0:Y:S07]  /*60f0*/  LDS.64 R16, [R13+0x8] ;  /* 0x000008000d107984 */ /* 0x000e2e0000000a00 */
        /* <DEDUP_REMOVED lines=9> */
.L_x_77:
[----:B------:R-:W-:Y:S05]  /*6190*/  BRA.U !UP1, `(.L_x_73) ;  /* 0x0000000109887547 */ /* 0x000fea000b800000 */
[----:B------:R-:W-:Y:S01]  /*61a0*/  LEA R26, R12, UR5, 0x3 ;  /* 0x000000050c1a7c11 */ /* 0x000fe2000f8e18ff */
[----:B------:R-:W-:Y:S01]  /*61b0*/  ULEA UR6, UR15, UR7, 0x18 ;  /* 0x000000070f067291 */ /* 0x000fe2000f8ec0ff */
[----:B------:R-:W-:-:S03]  /*61c0*/  IADD3 R12, PT, PT, R33, R12, RZ ;  /* 0x0000000c210c7210 */ /* 0x000fc60007ffe0ff */
[----:B--2---:R2:W5:Y:S01]  /*61d0*/  LDS.64 R16, [R26] ;  /* 0x000000001a107984 */ /* 0x0045620000000a00 */
[----:B------:R-:W-:Y:S01]  /*61e0*/  IMAD R28, R11, 0x8, R26 ;  /* 0x000000080b1c7824 */ /* 0x000fe200078e021a */
[----:B---3--:R-:W-:-:S04]  /*61f0*/  LEA R13, R12, UR6, 0x3 ;  /* 0x000000060c0d7c11 */ /* 0x008fc8000f8e18ff */
[----:B------:R3:W4:Y:S01]  /*6200*/  LDS.64 R20, [R28] ;  /* 0x000000001c147984 */ /* 0x0007220000000a00 */
[----:B------:R-:W-:-:S05]  /*6210*/  LEA R30, R11, R28, 0x3 ;  /* 0x0000001c0b1e7211 */ /* 0x000fca00078e18ff */
[----:B-1----:R1:W4:Y:S01]  /*6220*/  LDS.64 R22, [R30] ;  /* 0x000000001e167984 */ /* 0x0023220000000a00 */
[----:B------:R-:W-:-:S05]  /*6230*/  IMAD R34, R11, 0x8, R30 ;  /* 0x000000080b227824 */ /* 0x000fca00078e021e */
[----:B------:R-:W4:Y:S01]  /*6240*/  LDS.64 R18, [R34] ;  /* 0x0000000022127984 */ /* 0x000f220000000a00 */
[----:B------:R-:W-:-:S05]  /*6250*/  LEA R56, R11, R34, 0x3 ;  /* 0x000000220b387211 */ /* 0x000fca00078e18ff */
[----:B0-----:R-:W0:Y:S01]  /*6260*/  LDS.64 R14, [R56] ;  /* 0x00000000380e7984 */ /* 0x001e220000000a00 */
[----:B------:R-:W-:-:S05]  /*6270*/  IMAD R58, R11, 0x8, R56 ;  /* 0x000000080b3a7824 */ /* 0x000fca00078e0238 */
[----:B--2---:R-:W-:-:S05]  /*6280*/  LEA R26, R11, R58, 0x3 ;  /* 0x0000003a0b1a7211 */ /* 0x004fca00078e18ff */
[----:B---3--:R-:W-:Y:S01]  /*6290*/  IMAD R28, R11, 0x8, R26 ;  /* 0x000000080b1c7824 */ /* 0x008fe200078e021a */
[----:B-----5:R-:W-:-:S04]  /*62a0*/  DFMA R24, R54, R16, RZ ;  /* 0x000000103618722b */ /* 0x020fc800000000ff */
[C---:B-1----:R-:W-:Y:S01]  /*62b0*/  LEA R30, R11.reuse, R28, 0x3 ;  /* 0x0000001c0b1e7211 */ /* 0x042fe200078e18ff */
[----:B------:R-:W1:Y:S04]  /*62c0*/  LDS.64 R16, [R58] ;  /* 0x000000003a107984 */ /* 0x000e680000000a00 */
[----:B------:R-:W-:Y:S01]  /*62d0*/  IMAD R11, R11, 0x8, R30 ;  /* 0x000000080b0b7824 */ /* 0x000fe200078e021e */
[----:B----4-:R-:W-:Y:S01]  /*62e0*/  DFMA R24, R52, R20, R24 ;  /* 0x000000143418722b */ /* 0x010fe20000000018 */
[----:B------:R-:W2:Y:S07]  /*62f0*/  LDS.64 R20, [R26] ;  /* 0x000000001a147984 */ /* 0x000eae0000000a00 */
[----:B------:R-:W-:Y:S01]  /*6300*/  DFMA R24, R50, R22, R24 ;  /* 0x000000163218722b */ /* 0x000fe20000000018 */
[----:B------:R-:W3:Y:S07]  /*6310*/  LDS.64 R22, [R28] ;  /* 0x000000001c167984 */ /* 0x000eee0000000a00 */
[----:B------:R-:W-:Y:S01]  /*6320*/  DFMA R24, R48, R18, R24 ;  /* 0x000000123018722b */ /* 0x000fe20000000018 */
[----:B------:R-:W4:Y:S07]  /*6330*/  LDS.64 R18, [R30] ;  /* 0x000000001e127984 */ /* 0x000f2e0000000a00 */
[----:B0-----:R-:W-:Y:S01]  /*6340*/  DFMA R24, R46, R14, R24 ;  /* 0x0000000e2e18722b */ /* 0x001fe20000000018 */
[----:B------:R-:W0:Y:S07]  /*6350*/  LDS.64 R14, [R11] ;  /* 0x000000000b0e7984 */ /* 0x000e2e0000000a00 */
[----:B-1----:R-:W-:-:S08]  /*6360*/  DFMA R16, R44, R16, R24 ;  /* 0x000000102c10722b */ /* 0x002fd00000000018 */
[----:B--2---:R-:W-:-:S08]  /*6370*/  DFMA R16, R42, R20, R16 ;  /* 0x000000142a10722b */ /* 0x004fd00000000010 */
[----:B---3--:R-:W-:-:S08]  /*6380*/  DFMA R16, R40, R22, R16 ;  /* 0x000000162810722b */ /* 0x008fd00000000010 */
[----:B----4-:R-:W-:-:S08]  /*6390*/  DFMA R16, R38, R18, R16 ;  /* 0x000000122610722b */ /* 0x010fd00000000010 */
[----:B0-----:R-:W-:-:S07]  /*63a0*/  DFMA R14, R36, R14, R16 ;  /* 0x0000000e240e722b */ /* 0x001fce0000000010 */
[----:B------:R0:W-:Y:S04]  /*63b0*/  STS.64 [R13], R14 ;  /* 0x0000000e0d007388 */ /* 0x0001e80000000a00 */
.L_x_73:
[----:B------:R-:W-:Y:S05]  /*63c0*/  BSYNC.RECONVERGENT B0 ;  /* 0x0000000000007941 */ /* 0x000fea0003800200 */
.L_x_72:
[----:B------:R-:W-:Y:S06]  /*63d0*/  BAR.SYNC.DEFER_BLOCKING 0x0 ;  /* 0x0000000000007b1d */ /* 0x000fec0000010000 */
[----:B------:R-:W-:Y:S05]  /*63e0*/  BRA `(.L_x_34) ;  /* 0x0000000000847947 */ /* 0x000fea0003800000 */
.L_x_67:
[C---:B------:R-:W-:Y:S01]  /*63f0*/  IMAD R12, R35.reuse, 0x48, R0 ;  /* 0x00000048230c7824 */ /* 0x040fe200078e0200 */
[----:B------:R-:W-:Y:S03]  /*6400*/  BSSY.RECONVERGENT B0, `(.L_x_78) ;  /* 0x000000f000007945 */ /* 0x000fe60003800200 */
[----:B------:R-:W-:-:S04]  /*6410*/  IMAD R12, R35, -0x48, R12 ;  /* 0xffffffb8230c7824 */ /* 0x000fc800078e020c */
[----:B------:R-:W-:-:S04]  /*6420*/  IMAD R12, R35, 0x48, R12 ;  /* 0x00000048230c7824 */ /* 0x000fc800078e020c */
[----:B------:R-:W-:Y:S01]  /*6430*/  IMAD R12, R35, -0x48, R12 ;  /* 0xffffffb8230c7824 */ /* 0x000fe200078e020c */
[----:B------:R-:W-:Y:S06]  /*6440*/  @P1 BRA `(.L_x_79) ;  /* 0x0000000000281947 */ /* 0x000fec0003800000 */
[----:B---3--:R0:W2:Y:S04]  /*6450*/  LDS.64 R54, [R12] ;  /* 0x000000000c367984 */ /* 0x0080a80000000a00 */
[----:B------:R0:W3:Y:S04]  /*6460*/  LDS.64 R52, [R12+0x320] ;  /* 0x000320000c347984 */ /* 0x0000e80000000a00 */
[----:B------:R0:W0:Y:S04]  /*6470*/  LDS.64 R50, [R12+0x640] ;  /* 0x000640000c327984 */ /* 0x0000280000000a00 */
[----:B----4-:R4:W0:Y:S04]  /*6480*/  LDS.64 R48, [R12+0x960] ;  /* 0x000960000c307984 */ /* 0x0108280000000a00 */
[----:B------:R4:W0:Y:S04]  /*6490*/  LDS.64 R46, [R12+0xc80] ;  /* 0x000c80000c2e7984 */ /* 0x0008280000000a00 */
[----:B------:R4:W0:Y:S04]  /*64a0*/  LDS.64 R44, [R12+0xfa0] ;  /* 0x000fa0000c2c7984 */ /* 0x0008280000000a00 */
[----:B------:R4:W0:Y:S04]  /*64b0*/  LDS.64 R42, [R12+0x12c0] ;  /* 0x0012c0000c2a7984 */ /* 0x0008280000000a00 */
[----:B------:R4:W0:Y:S04]  /*64c0*/  LDS.64 R40, [R12+0x15e0] ;  /* 0x0015e0000c287984 */ /* 0x0008280000000a00 */
[----:B------:R4:W0:Y:S04]  /*64d0*/  LDS.64 R38, [R12+0x1900] ;  /* 0x001900000c267984 */ /* 0x0008280000000a00 */
[----:B------:R4:W0:Y:S02]  /*64e0*/  LDS.64 R36, [R12+0x1c20] ;  /* 0x001c20000c247984 */ /* 0x0008240000000a00 */
.L_x_79:
[----:B------:R-:W-:Y:S05]  /*64f0*/  BSYNC.RECONVERGENT B0 ;  /* 0x0000000000007941 */ /* 0x000fea0003800200 */
.L_x_78:
[----:B------:R-:W-:Y:S06]  /*6500*/  BAR.SYNC.DEFER_BLOCKING 0x0 ;  /* 0x0000000000007b1d */ /* 0x000fec0000010000 */
[----:B------:R-:W-:Y:S04]  /*6510*/  BSSY.RECONVERGENT B0, `(.L_x_80) ;  /* 0x000000d000007945 */ /* 0x000fe80003800200 */
[----:B------:R-:W-:Y:S05]  /*6520*/  @P1 BRA `(.L_x_81) ;  /* 0x00000000002c1947 */ /* 0x000fea0003800000 */
[----:B------:R-:W-:-:S05]  /*6530*/  IMAD R11, R35, 0x48, R12 ;  /* 0x00000048230b7824 */ /* 0x000fca00078e020c */
[----:B--23--:R2:W-:Y:S04]  /*6540*/  STS.64 [R11], R54 ;  /* 0x000000360b007388 */ /* 0x00c5e80000000a00 */
[----:B------:R2:W-:Y:S04]  /*6550*/  STS.64 [R11+0x8], R52 ;  /* 0x000008340b007388 */ /* 0x0005e80000000a00 */
[----:B0-----:R2:W-:Y:S04]  /*6560*/  STS.64 [R11+0x10], R50 ;  /* 0x000010320b007388 */ /* 0x0015e80000000a00 */
[----:B----4-:R2:W-:Y:S04]  /*6570*/  STS.64 [R11+0x18], R48 ;  /* 0x000018300b007388 */ /* 0x0105e80000000a00 */
[----:B------:R2:W-:Y:S04]  /*6580*/  STS.64 [R11+0x20], R46 ;  /* 0x0000202e0b007388 */ /* 0x0005e80000000a00 */
[----:B------:R2:W-:Y:S04]  /*6590*/  STS.64 [R11+0x28], R44 ;  /* 0x0000282c0b007388 */ /* 0x0005e80000000a00 */
[----:B------:R2:W-:Y:S04]  /*65a0*/  STS.64 [R11+0x30], R42 ;  /* 0x0000302a0b007388 */ /* 0x0005e80000000a00 */
[----:B------:R2:W-:Y:S04]  /*65b0*/  STS.64 [R11+0x38], R40 ;  /* 0x000038280b007388 */ /* 0x0005e80000000a00 */
[----:B------:R2:W-:Y:S04]  /*65c0*/  STS.64 [R11+0x40], R38 ;  /* 0x000040260b007388 */ /* 0x0005e80000000a00 */
[----:B------:R2:W-:Y:S02]  /*65d0*/  STS.64 [R11+0x48], R36 ;  /* 0x000048240b007388 */ /* 0x0005e40000000a00 */
.L_x_81:
[----:B------:R-:W-:Y:S05]  /*65e0*/  BSYNC.RECONVERGENT B0 ;  /* 0x0000000000007941 */ /* 0x000fea0003800200 */
.L_x_80:
[----:B------:R-:W-:Y:S06]  /*65f0*/  BAR.SYNC.DEFER_BLOCKING 0x0 ;  /* 0x0000000000007b1d */ /* 0x000fec0000010000 */
.L_x_34:
[----:B------:R-:W5:Y:S01]  /*6600*/  S2UR UR8, SR_CgaCtaId ;  /* 0x00000000000879c3 */ /* 0x000f620000008800 */
[C---:B0-2-4-:R-:W-:Y:S01]  /*6610*/  IMAD R12, R35.reuse, 0x48, R0 ;  /* 0x00000048230c7824 */ /* 0x055fe200078e0200 */
[----:B------:R-:W-:Y:S01]  /*6620*/  UMOV UR5, 0x400 ;  /* 0x0000040000057882 */ /* 0x000fe20000000000 */
[----:B------:R-:W-:Y:S02]  /*6630*/  UIADD3 UR7, UPT, UPT, UR7, 0x4080, URZ ;  /* 0x0000408007077890 */ /* 0x000fe4000fffe0ff */
[C---:B------:R-:W-:Y:S01]  /*6640*/  IMAD R12, R35.reuse, -0x48, R12 ;  /* 0xffffffb8230c7824 */ /* 0x040fe200078e020c */
[----:B------:R-:W-:Y:S02]  /*6650*/  UIADD3 UR5, UPT, UPT, UR5, 0x2000, URZ ;  /* 0x0000200005057890 */ /* 0x000fe4000fffe0ff */
[----:B------:R-:W0:Y:S01]  /*6660*/  S2UR UR6, SR_CgaCtaId ;  /* 0x00000000000679c3 */ /* 0x000e220000008800 */
[----:B------:R-:W-:-:S04]  /*6670*/  IMAD R12, R35, 0x48, R12 ;  /* 0x00000048230c7824 */ /* 0x000fc800078e020c */
[----:B------:R-:W-:-:S04]  /*6680*/  IMAD R12, R35, -0x48, R12 ;  /* 0xffffffb8230c7824 */ /* 0x000fc800078e020c */
[----:B------:R-:W-:Y:S01]  /*6690*/  IMAD R12, R35, 0x48, R12 ;  /* 0x00000048230c7824 */ /* 0x000fe200078e020c */
[----:B-----5:R-:W-:Y:S02]  /*66a0*/  ULEA UR7, UR8, UR7, 0x18 ;  /* 0x0000000708077291 */ /* 0x020fe4000f8ec0ff */
[----:B0-----:R-:W-:Y:S02]  /*66b0*/  ULEA UR6, UR6, UR5, 0x18 ;  /* 0x0000000506067291 */ /* 0x001fe4000f8ec0ff */
[----:B------:R-:W-:-:S04]  /*66c0*/  ULEA UR5, UR4, UR7, 0x3 ;  /* 0x0000000704057291 */ /* 0x000fc8000f8e18ff */
[C---:B------:R-:W-:Y:S01]  /*66d0*/  LEA R11, R35.reuse, UR6, 0x3 ;  /* 0x00000006230b7c11 */ /* 0x040fe2000f8e18ff */
[----:B------:R-:W-:-:S04]  /*66e0*/  IMAD R35, R35, -0x48, R12 ;  /* 0xffffffb823237824 */ /* 0x000fc800078e020c */
[----:B---3--:R-:W-:Y:S04]  /*66f0*/  LDS.64 R12, [UR5] ;  /* 0x00000005ff0c7984 */ /* 0x008fe80008000a00 */
[----:B------:R-:W-:Y:S04]  /*6700*/  LDS.64 R14, [R11] ;  /* 0x000000000b0e7984 */ /* 0x000fe80000000a00 */
[----:B------:R-:W0:Y:S02]  /*6710*/  LDS.64 R16, [R35] ;  /* 0x0000000023107984 */ /* 0x000e240000000a00 */
[----:B0-----:R-:W-:-:S02]  /*6720*/  DFMA R14, R12, -R16, R14 ;  /* 0x800000100c0e722b */ /* 0x001fc4000000000e */
[----:B------:R-:W-:Y:S05]  /*6730*/  LDS.64 R16, [R11+0x400] ;  /* 0x000400000b107984 */ /* 0x000fea0000000a00 */
[----:B------:R-:W-:Y:S04]  /*6740*/  STS.64 [R11], R14 ;  /* 0x0000000e0b007388 */ /* 0x000fe80000000a00 */
[----:B-1----:R-:W0:Y:S04]  /*6750*/  LDS.64 R18, [R35+0x400] ;  /* 0x0004000023127984 */ /* 0x002e280000000a00 */
[----:B------:R-:W-:Y:S01]  /*6760*/  LDS.64 R14, [R11+0x1000] ;  /* 0x001000000b0e7984 */ /* 0x000fe20000000a00 */
[----:B0-----:R-:W-:-:S03]  /*6770*/  DFMA R16, R12, -R18, R16 ;  /* 0x800000120c10722b */ /* 0x001fc60000000010 */
[----:B------:R-:W-:Y:S04]  /*6780*/  LDS.64 R18, [R11+0x800] ;  /* 0x000800000b127984 */ /* 0x000fe80000000a00 */
[----:B------:R-:W-:Y:S04]  /*6790*/  STS.64 [R11+0x400], R16 ;  /* 0x000400100b007388 */ /* 0x000fe80000000a00 */
[----:B------:R-:W0:Y:S04]  /*67a0*/  LDS.64 R20, [R35+0x800] ;  /* 0x0008000023147984 */ /* 0x000e280000000a00 */
[----:B------:R-:W-:Y:S01]  /*67b0*/  LDS.64 R16, [R11+0x1400] ;  /* 0x001400000b107984 */ /* 0x000fe20000000a00 */
[----:B0-----:R-:W-:-:S03]  /*67c0*/  DFMA R18, R12, -R20, R18 ;  /* 0x800000140c12722b */ /* 0x001fc60000000012 */
[----:B------:R-:W-:Y:S04]  /*67d0*/  LDS.64 R20, [R11+0xc00] ;  /* 0x000c00000b147984 */ /* 0x000fe80000000a00 */
[----:B------:R-:W-:Y:S04]  /*67e0*/  STS.64 [R11+0x800], R18 ;  /* 0x000800120b007388 */ /* 0x000fe80000000a00 */
[----:B------:R-:W0:Y:S04]  /*67f0*/  LDS.64 R22, [R35+0xc00] ;  /* 0x000c000023167984 */ /* 0x000e280000000a00 */
[----:B------:R-:W-:Y:S01]  /*6800*/  LDS.64 R18, [R11+0x1800] ;  /* 0x001800000b127984 */ /* 0x000fe20000000a00 */
[----:B0-----:R-:W-:-:S07]  /*6810*/  DFMA R20, R12, -R22, R20 ;  /* 0x800000160c14722b */ /* 0x001fce0000000014 */
[----:B------:R-:W-:Y:S04]  /*6820*/  STS.64 [R11+0xc00], R20 ;  /* 0x000c00140b007388 */ /* 0x000fe80000000a00 */
[----:B------:R-:W0:Y:S04]  /*6830*/  LDS.64 R22, [R35+0x1000] ;  /* 0x0010000023167984 */ /* 0x000e280000000a00 */
[----:B------:R-:W-:Y:S01]  /*6840*/  LDS.64 R20, [R11+0x1c00] ;  /* 0x001c00000b147984 */ /* 0x000fe20000000a00 */
[----:B0-----:R-:W-:-:S07]  /*6850*/  DFMA R14, R12, -R22, R14 ;  /* 0x800000160c0e722b */ /* 0x001fce000000000e */
[----:B------:R-:W-:Y:S04]  /*6860*/  STS.64 [R11+0x1000], R14 ;  /* 0x0010000e0b007388 */ /* 0x000fe80000000a00 */
[----:B------:R-:W0:Y:S02]  /*6870*/  LDS.64 R22, [R35+0x1400] ;  /* 0x0014000023167984 */ /* 0x000e240000000a00 */
[----:B0-----:R-:W-:-:S07]  /*6880*/  DFMA R16, R12, -R22, R16 ;  /* 0x800000160c10722b */ /* 0x001fce0000000010 */
[----:B------:R-:W-:Y:S04]  /*6890*/  STS.64 [R11+0x1400], R16 ;  /* 0x001400100b007388 */ /* 0x000fe80000000a00 */
[----:B------:R-:W0:Y:S02]  /*68a0*/  LDS.64 R22, [R35+0x1800] ;  /* 0x0018000023167984 */ /* 0x000e240000000a00 */
[----:B0-----:R-:W-:-:S07]  /*68b0*/  DFMA R18, R12, -R22, R18 ;  /* 0x800000160c12722b */ /* 0x001fce0000000012 */
[----:B------:R-:W-:Y:S04]  /*68c0*/  STS.64 [R11+0x1800], R18 ;  /* 0x001800120b007388 */ /* 0x000fe80000000a00 */
[----:B------:R-:W0:Y:S02]  /*68d0*/  LDS.64 R22, [R35+0x1c00] ;  /* 0x001c000023167984 */ /* 0x000e240000000a00 */
[----:B0-----:R-:W-:-:S07]  /*68e0*/  DFMA R20, R12, -R22, R20 ;  /* 0x800000160c14722b */ /* 0x001fce0000000014 */
[----:B------:R0:W-:Y:S01]  /*68f0*/  STS.64 [R11+0x1c00], R20 ;  /* 0x001c00140b007388 */ /* 0x0001e20000000a00 */
[----:B------:R-:W-:Y:S06]  /*6900*/  BAR.SYNC.DEFER_BLOCKING 0x0 ;  /* 0x0000000000007b1d */ /* 0x000fec0000010000 */
.L_x_1:
[----:B------:R-:W1:Y:S01]  /*6910*/  LDCU UR5, c[0x0][0x3e0] ;  /* 0x00007c00ff0577ac */ /* 0x000e620008000800 */
[----:B------:R-:W-:-:S04]  /*6920*/  UIADD3 UR4, UPT, UPT, UR4, 0x1, URZ ;  /* 0x0000000104047890 */ /* 0x000fc8000fffe0ff */
[----:B-1----:R-:W-:-:S09]  /*6930*/  UISETP.NE.AND UP0, UPT, UR4, UR5, UPT ;  /* 0x000000050400728c */ /* 0x002fd2000bf05270 */
[----:B------:R-:W-:Y:S05]  /*6940*/  BRA.U UP0, `(.L_x_82) ;  /* 0xffffff9d004c7547 */ /* 0x000fea000b83ffff */
.L_x_0:
[----:B0-----:R-:W0:Y:S01]  /*6950*/  S2R R18, SR_TID.X ;  /* 0x0000000000127919 */ /* 0x001e220000002100 */
[----:B------:R-:W0:Y:S01]  /*6960*/  LDC R43, c[0x0][0x388] ;  /* 0x0000e200ff2b7b82 */ /* 0x000e220000000800 */
[----:B------:R-:W-:Y:S01]  /*6970*/  BSSY.RECONVERGENT B0, `(.L_x_83) ;  /* 0x0000039000007945 */ /* 0x000fe20003800200 */
[----:B0-----:R-:W-:-:S13]  /*6980*/  ISETP.GE.U32.AND P0, PT, R18, R43, PT ;  /* 0x0000002b1200720c */ /* 0x001fda0003f06070 */
[----:B------:R-:W-:Y:S05]  /*6990*/  @P0 BRA `(.L_x_84) ;  /* 0x0000000000d80947 */ /* 0x000fea0003800000 */
[----:B------:R-:W0:Y:S01]  /*69a0*/  S2UR UR5, SR_CgaCtaId ;  /* 0x00000000000579c3 */ /* 0x000e220000008800 */
[----:B------:R-:W-:Y:S01]  /*69b0*/  UMOV UR4, 0x400 ;  /* 0x0000040000047882 */ /* 0x000fe20000000000 */
[----:B------:R-:W-:Y:S01]  /*69c0*/  IMAD.IADD R21, R18, 0x1, R43 ;  /* 0x0000000112157824 */ /* 0x000fe200078e022b */
[----:B------:R-:W-:-:S03]  /*69d0*/  UIADD3 UR4, UPT, UPT, UR4, 0x2000, URZ ;  /* 0x0000200004047890 */ /* 0x000fc6000fffe0ff */
[----:B------:R-:W-:Y:S02]  /*69e0*/  IMAD.IADD R23, R21, 0x1, R43 ;  /* 0x0000000115177824 */ /* 0x000fe400078e022b */
[----:B------:R-:W1:Y:S03]  /*69f0*/  LDC.64 R2, c[0x0][0x3d8] ;  /* 0x0000f600ff027b82 */ /* 0x000e660000000a00 */
[----:B------:R-:W-:-:S05]  /*6a00*/  IADD3 R25, PT, PT, R23, R43, RZ ;  /* 0x0000002b17197210 */ /* 0x000fca0007ffe0ff */
[----:B------:R-:W-:-:S05]  /*6a10*/  IMAD.IADD R27, R25, 0x1, R43 ;  /* 0x00000001191b7824 */ /* 0x000fca00078e022b */
[----:B------:R-:W-:Y:S01]  /*6a20*/  IADD3 R29, PT, PT, R27, R43, RZ ;  /* 0x0000002b1b1d7210 */ /* 0x000fe20007ffe0ff */
[----:B0-----:R-:W-:-:S04]  /*6a30*/  ULEA UR4, UR5, UR4, 0x18 ;  /* 0x0000000405047291 */ /* 0x001fc8000f8ec0ff */
[----:B------:R-:W-:Y:S02]  /*6a40*/  IMAD.IADD R31, R29, 0x1, R43 ;  /* 0x000000011d1f7824 */ /* 0x000fe400078e022b */
[----:B------:R-:W-:-:S03]  /*6a50*/  LEA R16, R18, UR4, 0x3 ;  /* 0x0000000412107c11 */ /* 0x000fc6000f8e18ff */
[----:B------:R-:W-:Y:S01]  /*6a60*/  IADD3 R35, PT, PT, R31, R43, RZ ;  /* 0x0000002b1f237210 */ /* 0x000fe20007ffe0ff */
[----:B-1----:R-:W-:-:S04]  /*6a70*/  IMAD.WIDE.U32 R18, R18, 0x8, R2 ;  /* 0x0000000812127825 */ /* 0x002fc800078e0002 */
[----:B------:R-:W-:Y:S02]  /*6a80*/  IMAD R4, R43, 0x8, R16 ;  /* 0x000000082b047824 */ /* 0x000fe400078e0210 */
[----:B------:R-:W0:Y:S01]  /*6a90*/  LDS.64 R16, [R16] ;  /* 0x0000000010107984 */ /* 0x000e220000000a00 */
[----:B------:R-:W-:Y:S02]  /*6aa0*/  IMAD.IADD R39, R35, 0x1, R43 ;  /* 0x0000000123277824 */ /* 0x000fe400078e022b */
[----:B------:R-:W-:Y:S01]  /*6ab0*/  LEA R6, R43, R4, 0x3 ;  /* 0x000000042b067211 */ /* 0x000fe200078e18ff */
[----:B------:R-:W-:Y:S01]  /*6ac0*/  IMAD.WIDE.U32 R20, R21, 0x8, R2 ;  /* 0x0000000815147825 */ /* 0x000fe200078e0002 */
[----:B------:R-:W1:Y:S03]  /*6ad0*/  LDS.64 R4, [R4] ;  /* 0x0000000004047984 */ /* 0x000e660000000a00 */
[----:B------:R-:W-:-:S02]  /*6ae0*/  IMAD R8, R43, 0x8, R6 ;  /* 0x000000082b087824 */ /* 0x000fc400078e0206 */
[----:B------:R-:W2:Y:S01]  /*6af0*/  LDS.64 R6, [R6] ;  /* 0x0000000006067984 */ /* 0x000ea20000000a00 */
[--C-:B------:R-:W-:Y:S02]  /*6b00*/  IMAD.WIDE.U32 R22, R23, 0x8, R2.reuse ;  /* 0x0000000817167825 */ /* 0x100fe400078e0002 */
[----:B------:R-:W-:Y:S02]  /*6b10*/  LEA R10, R43, R8, 0x3 ;  /* 0x000000082b0a7211 */ /* 0x000fe400078e18ff */
[----:B------:R-:W3:Y:S01]  /*6b20*/  LDS.64 R8, [R8] ;  /* 0x0000000008087984 */ /* 0x000ee20000000a00 */
[----:B------:R-:W-:-:S04]  /*6b30*/  IMAD.WIDE.U32 R24, R25, 0x8, R2 ;  /* 0x0000000819187825 */ /* 0x000fc800078e0002 */
[----:B------:R-:W-:Y:S02]  /*6b40*/  IMAD R12, R43, 0x8, R10 ;  /* 0x000000082b0c7824 */ /* 0x000fe400078e020a */
[----:B------:R-:W4:Y:S01]  /*6b50*/  LDS.64 R10, [R10] ;  /* 0x000000000a0a7984 */ /* 0x000f220000000a00 */
[--C-:B------:R-:W-:Y:S02]  /*6b60*/  IMAD.WIDE.U32 R26, R27, 0x8, R2.reuse ;  /* 0x000000081b1a7825 */ /* 0x100fe400078e0002 */
[----:B------:R-:W-:Y:S02]  /*6b70*/  LEA R14, R43, R12, 0x3 ;  /* 0x0000000c2b0e7211 */ /* 0x000fe400078e18ff */
[----:B------:R-:W5:Y:S01]  /*6b80*/  LDS.64 R12, [R12] ;  /* 0x000000000c0c7984 */ /* 0x000f620000000a00 */
[--C-:B------:R-:W-:Y:S01]  /*6b90*/  IMAD.WIDE.U32 R28, R29, 0x8, R2.reuse ;  /* 0x000000081d1c7825 */ /* 0x100fe200078e0002 */
[----:B------:R-:W-:Y:S02]  /*6ba0*/  LEA R32, R43, R14, 0x3 ;  /* 0x0000000e2b207211 */ /* 0x000fe400078e18ff */
[----:B------:R-:W5:Y:S01]  /*6bb0*/  LDS.64 R14, [R14] ;  /* 0x000000000e0e7984 */ /* 0x000f620000000a00 */
[----:B------:R-:W-:Y:S01]  /*6bc0*/  IMAD.WIDE.U32 R30, R31, 0x8, R2 ;  /* 0x000000081f1e7825 */ /* 0x000fe200078e0002 */
[----:B------:R-:W-:-:S02]  /*6bd0*/  LEA R36, R43, R32, 0x3 ;  /* 0x000000202b247211 */ /* 0x000fc400078e18ff */
[----:B------:R-:W5:Y:S01]  /*6be0*/  LDS.64 R32, [R32] ;  /* 0x0000000020207984 */ /* 0x000f620000000a00 */
[----:B------:R-:W-:-:S04]  /*6bf0*/  IMAD.WIDE.U32 R34, R35, 0x8, R2 ;  /* 0x0000000823227825 */ /* 0x000fc800078e0002 */
[----:B------:R-:W-:Y:S01]  /*6c00*/  IMAD R40, R43, 0x8, R36 ;  /* 0x000000082b287824 */ /* 0x000fe200078e0224 */
[C---:B------:R-:W-:Y:S01]  /*6c10*/  IADD3 R43, PT, PT, R39.reuse, R43, RZ ;  /* 0x0000002b272b7210 */ /* 0x040fe20007ffe0ff */
[----:B------:R-:W5:Y:S01]  /*6c20*/  LDS.64 R36, [R36] ;  /* 0x0000000024247984 */ /* 0x000f620000000a00 */
[----:B------:R-:W-:-:S03]  /*6c30*/  IMAD.WIDE.U32 R38, R39, 0x8, R2 ;  /* 0x0000000827267825 */ /* 0x000fc600078e0002 */
[----:B------:R-:W5:Y:S01]  /*6c40*/  LDS.64 R40, [R40] ;  /* 0x0000000028287984 */ /* 0x000f620000000a00 */
[----:B------:R-:W-:-:S03]  /*6c50*/  IMAD.WIDE.U32 R2, R43, 0x8, R2 ;  /* 0x000000082b027825 */ /* 0x000fc600078e0002 */
[----:B0-----:R0:W-:Y:S04]  /*6c60*/  STG.E.64 desc[UR10][R18.64], R16 ;  /* 0x0000001012007986 */ /* 0x0011e8000c101b0a */
[----:B-1----:R0:W-:Y:S04]  /*6c70*/  STG.E.64 desc[UR10][R20.64], R4 ;  /* 0x0000000414007986 */ /* 0x0021e8000c101b0a */
[----:B--2---:R0:W-:Y:S04]  /*6c80*/  STG.E.64 desc[UR10][R22.64], R6 ;  /* 0x0000000616007986 */ /* 0x0041e8000c101b0a */
[----:B---3--:R0:W-:Y:S04]  /*6c90*/  STG.E.64 desc[UR10][R24.64], R8 ;  /* 0x0000000818007986 */ /* 0x0081e8000c101b0a */
[----:B----4-:R0:W-:Y:S04]  /*6ca0*/  STG.E.64 desc[UR10][R26.64], R10 ;  /* 0x0000000a1a007986 */ /* 0x0101e8000c101b0a */
[----:B-----5:R0:W-:Y:S04]  /*6cb0*/  STG.E.64 desc[UR10][R28.64], R12 ;  /* 0x0000000c1c007986 */ /* 0x0201e8000c101b0a */
[----:B------:R0:W-:Y:S04]  /*6cc0*/  STG.E.64 desc[UR10][R30.64], R14 ;  /* 0x0000000e1e007986 */ /* 0x0001e8000c101b0a */
[----:B------:R0:W-:Y:S04]  /*6cd0*/  STG.E.64 desc[UR10][R34.64], R32 ;  /* 0x0000002022007986 */ /* 0x0001e8000c101b0a */
[----:B------:R0:W-:Y:S04]  /*6ce0*/  STG.E.64 desc[UR10][R38.64], R36 ;  /* 0x0000002426007986 */ /* 0x0001e8000c101b0a */
[----:B------:R0:W-:Y:S02]  /*6cf0*/  STG.E.64 desc[UR10][R2.64], R40 ;  /* 0x0000002802007986 */ /* 0x0001e4000c101b0a */
.L_x_84:
[----:B------:R-:W-:Y:S05]  /*6d00*/  BSYNC.RECONVERGENT B0 ;  /* 0x0000000000007941 */ /* 0x000fea0003800200 */
.L_x_83:
[----:B------:R-:W-:Y:S06]  /*6d10*/  BAR.SYNC.DEFER_BLOCKING 0x0 ;  /* 0x0000000000007b1d */ /* 0x000fec0000010000 */
[----:B------:R-:W-:Y:S05]  /*6d20*/  EXIT ;  /* 0x000000000000794d */ /* 0x000fea0003800000 */
.L_x_85:
[----:B------:R-:W-:-:S00]  /*6d30*/  BRA `(.L_x_85) ;  /* 0xfffffffc00fc7947 */ /* 0x000fc0000383ffff */
[----:B------:R-:W-:-:S00]  /*6d40*/  NOP ;  /* 0x0000000000007918 */ /* 0x000fc00000000000 */
        /* <DEDUP_REMOVED lines=11> */
.L_x_673:


//--------------------- .text._Z21cu_mtxmq_integral_204PKdiS0_iPdiiddS0_PKaS0_S1_iPKlS0_ --------------------------
	.section	.text._Z21cu_mtxmq_integral_204PKdiS0_iPdiiddS0_PKaS0_S1_iPKlS0_,"ax",@progbits
	.align	128
        .global         _Z21cu_mtxmq_integral_204PKdiS0_iPdiiddS0_PKaS0_S1_iPKlS0_
        .type           _Z21cu_mtxmq_integral_204PKdiS0_iPdiiddS0_PKaS0_S1_iPKlS0_,@function
        .size           _Z21cu_mtxmq_integral_204PKdiS0_iPdiiddS0_PKaS0_S1_iPKlS0_,(.L_x_674 - _Z21cu_mtxmq_integral_204PKdiS0_iPdiiddS0_PKaS0_S1_iPKlS0_)
        .other          _Z21cu_mtxmq_integral_204PKdiS0_iPdiiddS0_PKaS0_S1_iPKlS0_,@"STO_CUDA_ENTRY STV_DEFAULT"
_Z21cu_mtxmq_integral_204PKdiS0_iPdiiddS0_PKaS0_S1_iPKlS0_:
.text._Z21cu_mtxmq_integral_204PKdiS0_iPdiiddS0_PKaS0_S1_iPKlS0_:
[----:B------:R-:W-:Y:S01]  /*0000*/  LDC R1, c[0x0][0x37c] ;  /* 0x0000df00ff017b82 */ /* 0x000fe20000000800 */
[----:B------:R-:W0:Y:S01]  /*0010*/  S2R R3, SR_TID.X ;  /* 0x0000000000037919 */ /* 0x000e220000002100 */
[----:B------:R-:W0:Y:S06]  /*0020*/  LDCU UR5, c[0x0][0x3e0] ;  /* 0x00007c00ff0577ac */ /* 0x000e2c0008000800 */
[----:B------:R-:W1:Y:S01]  /*0030*/  LDC.64 R6, c[0x0][0x3e8] ;  /* 0x0000fa00ff067b82 */ /* 0x000e620000000a00 */
[----:B------:R-:W2:Y:S01]  /*0040*/  LDCU.64 UR6, c[0x0][0x358] ;  /* 0x00006b00ff0677ac */ /* 0x000ea20008000a00 */
[----:B0-----:R-:W-:-:S13]  /*0050*/  ISETP.GE.U32.AND P0, PT, R3, UR5, PT ;  /* 0x0000000503007c0c */ /* 0x001fda000bf06070 */
[----:B------:R-:W0:Y:S02]  /*0060*/  @!P0 LDC.64 R4, c[0x0][0x3c8] ;  /* 0x0000f200ff048b82 */ /* 0x000e240000000a00 */
[----:B0-----:R-:W-:-:S05]  /*0070*/  @!P0 IADD3 R4, P1, PT, R3, R4, RZ ;  /* 0x0000000403048210 */ /* 0x001fca0007f3e0ff */
[----:B------:R-:W-:-:S05]  /*0080*/  @!P0 IMAD.X R5, RZ, RZ, R5, P1 ;  /* 0x000000ffff058224 */ /* 0x000fca00008e0605 */
[----:B--2---:R1:W2:Y:S01]  /*0090*/  @!P0 LDG.E.U8 R0, desc[UR6][R4.64] ;  /* 0x0000000604008981 */ /* 0x0042a2000c1e1100 */
[----:B------:R-:W-:Y:S01]  /*00a0*/  UIMAD UR4, UR5, 0x3, URZ ;  /* 0x00000003050478a4 */ /* 0x000fe2000f8e02ff */
[C---:B------:R-:W-:Y:S01]  /*00b0*/  VIADD R8, R3.reuse, 0xa0 ;  /* 0x000000a003087836 */ /* 0x040fe20000000000 */
[----:B------:R-:W-:Y:S01]  /*00c0*/  MOV R2, 0x400 ;  /* 0x0000040000027802 */ /* 0x000fe20000000f00 */
[----:B------:R-:W0:Y:S01]  /*00d0*/  S2R R49, SR_CgaCtaId ;  /* 0x0000000000317919 */ /* 0x000e220000008800 */
[C---:B------:R-:W-:Y:S01]  /*00e0*/  VIADD R9, R3.reuse, 0x140 ;  /* 0x0000014003097836 */ /* 0x040fe20000000000 */
[----:B------:R-:W-:Y:S02]  /*00f0*/  IADD3 R10, PT, PT, R3, 0x1e0, RZ ;  /* 0x000001e0030a7810 */ /* 0x000fe40007ffe0ff */
[----:B------:R-:W-:Y:S01]  /*0100*/  ISETP.GE.AND P2, PT, R8, UR4, PT ;  /* 0x0000000408007c0c */ /* 0x000fe2000bf46270 */
[----:B------:R-:W-:Y:S01]  /*0110*/  @!P0 VIADD R8, R2, 0x5500 ;  /* 0x0000550002088836 */ /* 0x000fe20000000000 */
[----:B------:R-:W-:Y:S01]  /*0120*/  ISETP.GE.AND P3, PT, R9, UR4, PT ;  /* 0x0000000409007c0c */ /* 0x000fe2000bf66270 */
[C---:B-1----:R-:W-:Y:S01]  /*0130*/  IMAD.WIDE.U32 R4, R3.reuse, 0x8, R6 ;  /* 0x0000000803047825 */ /* 0x042fe200078e0006 */
[----:B------:R-:W-:-:S02]  /*0140*/  ISETP.GE.AND P1, PT, R3, UR4, PT ;  /* 0x0000000403007c0c */ /* 0x000fc4000bf26270 */
[----:B------:R-:W-:Y:S02]  /*0150*/  ISETP.GE.AND P4, PT, R10, UR4, PT ;  /* 0x000000040a007c0c */ /* 0x000fe4000bf86270 */
[----:B0-----:R-:W-:-:S05]  /*0160*/  @!P0 LEA R8, R49, R8, 0x18 ;  /* 0x0000000831088211 */ /* 0x001fca00078ec0ff */
[----:B------:R-:W-:-:S05]  /*0170*/  @!P0 IMAD.IADD R9, R8, 0x1, R3 ;  /* 0x0000000108098824 */ /* 0x000fca00078e0203 */
[----:B--2---:R0:W-:Y:S01]  /*0180*/  @!P0 STS.U8 [R9], R0 ;  /* 0x0000000009008388 */ /* 0x0041e20000000000 */
[----:B------:R-:W-:Y:S06]  /*0190*/  BAR.SYNC.DEFER_BLOCKING 0x0 ;  /* 0x0000000000007b1d */ /* 0x000fec0000010000 */
[----:B------:R-:W2:Y:S04]  /*01a0*/  @!P1 LDG.E R7, desc[UR6][R4.64] ;  /* 0x0000000604079981 */ /* 0x000ea8000c1e1900 */
[----:B------:R-:W3:Y:S04]  /*01b0*/  @!P2 LDG.E R11, desc[UR6][R4.64+0x500] ;  /* 0x00050006040ba981 */ /* 0x000ee8000c1e1900 */
[----:B------:R-:W4:Y:S04]  /*01c0*/  @!P3 LDG.E R13, desc[UR6][R4.64+0xa00] ;  /* 0x000a0006040db981 */ /* 0x000f28000c1e1900 */
[----:B------:R-:W5:Y:S01]  /*01d0*/  @!P4 LDG.E R15, desc[UR6][R4.64+0xf00] ;  /* 0x000f0006040fc981 */ /* 0x000f62000c1e1900 */
[----:B------:R-:W1:Y:S01]  /*01e0*/  LDCU UR4, c[0x0][0x370] ;  /* 0x00006e00ff0477ac */ /* 0x000e620008000800 */
[----:B------:R-:W-:Y:S01]  /*01f0*/  IMAD.MOV.U32 R10, RZ, RZ, 0x80 ;  /* 0x00000080ff0a7424 */ /* 0x000fe200078e00ff */
[----:B------:R-:W-:Y:S01]  /*0200*/  BSSY.RECONVERGENT B0, `(.L_x_86) ;  /* 0x0000035000007945 */ /* 0x000fe20003800200 */
[----:B------:R-:W0:Y:S01]  /*0210*/  S2R R8, SR_CTAID.X ;  /* 0x0000000000087919 */ /* 0x000e220000002500 */
[----:B------:R-:W-:Y:S01]  /*0220*/  VIADD R6, R2, 0xaa70 ;  /* 0x0000aa7002067836 */ /* 0x000fe20000000000 */
[----:B------:R-:W-:-:S02]  /*0230*/  CS2R R110, SRZ ;  /* 0x00000000006e7805 */ /* 0x000fc4000001ff00 */
[----:B------:R-:W-:Y:S02]  /*0240*/  CS2R R108, SRZ ;  /* 0x00000000006c7805 */ /* 0x000fe4000001ff00 */
[----:B------:R-:W-:-:S04]  /*0250*/  LEA R6, R49, R6, 0x18 ;  /* 0x0000000631067211 */ /* 0x000fc800078ec0ff */
[----:B------:R-:W-:Y:S01]  /*0260*/  LEA R6, R3, R6, 0x2 ;  /* 0x0000000603067211 */ /* 0x000fe200078e10ff */
[----:B-1----:R-:W-:-:S06]  /*0270*/  UIADD3 UR4, UPT, UPT, UR4, -0x1, URZ ;  /* 0xffffffff04047890 */ /* 0x002fcc000fffe0ff */
[----:B0-----:R-:W-:-:S04]  /*0280*/  ISETP.NE.AND P0, PT, R8, UR4, PT ;  /* 0x0000000408007c0c */ /* 0x001fc8000bf05270 */
[----:B------:R-:W-:-:S04]  /*0290*/  SEL R0, R10, 0x88, !P0 ;  /* 0x000000880a007807 */ /* 0x000fc80004000000 */
[----:B------:R-:W-:Y:S01]  /*02a0*/  ISETP.GE.U32.AND P0, PT, R3, R0, PT ;  /* 0x000000000300720c */ /* 0x000fe20003f06070 */
[----:B--2---:R0:W-:Y:S04]  /*02b0*/  @!P1 STS [R6], R7 ;  /* 0x0000000706009388 */ /* 0x0041e80000000800 */
[----:B---3--:R0:W-:Y:S04]  /*02c0*/  @!P2 STS [R6+0x280], R11 ;  /* 0x0002800b0600a388 */ /* 0x0081e80000000800 */
[----:B----4-:R0:W-:Y:S04]  /*02d0*/  @!P3 STS [R6+0x500], R13 ;  /* 0x0005000d0600b388 */ /* 0x0101e80000000800 */
[----:B-----5:R0:W-:Y:S01]  /*02e0*/  @!P4 STS [R6+0x780], R15 ;  /* 0x0007800f0600c388 */ /* 0x0201e20000000800 */
[----:B------:R-:W-:Y:S06]  /*02f0*/  BAR.SYNC.DEFER_BLOCKING 0x0 ;  /* 0x0000000000007b1d */ /* 0x000fec0000010000 */
[----:B------:R-:W-:Y:S05]  /*0300*/  @P0 BRA `(.L_x_87) ;  /* 0x0000000000900947 */ /* 0x000fea0003800000 */
[----:B------:R-:W1:Y:S01]  /*0310*/  LDC.64 R4, c[0x0][0x380] ;  /* 0x0000e000ff047b82 */ /* 0x000e620000000a00 */
[----:B0-----:R-:W-:-:S04]  /*0320*/  IMAD R7, R8, 0x88, R3 ;  /* 0x0000008808077824 */ /* 0x001fc800078e0203 */
[----:B-1----:R-:W-:-:S05]  /*0330*/  IMAD.WIDE R4, R7, 0x8, R4 ;  /* 0x0000000807047825 */ /* 0x002fca00078e0204 */
[----:B------:R-:W2:Y:S04]  /*0340*/  LDG.E.64 R8, desc[UR6][R4.64] ;  /* 0x0000000604087981 */ /* 0x000ea8000c1e1b00 */
[----:B------:R-:W2:Y:S04]  /*0350*/  LDG.E.64 R10, desc[UR6][R4.64+0xc80] ;  /* 0x000c8006040a7981 */ /* 0x000ea8000c1e1b00 */
[----:B------:R-:W3:Y:S04]  /*0360*/  LDG.E.64 R12, desc[UR6][R4.64+0x1900] ;  /* 0x00190006040c7981 */ /* 0x000ee8000c1e1b00 */
[----:B------:R-:W3:Y:S04]  /*0370*/  LDG.E.64 R14, desc[UR6][R4.64+0x2580] ;  /* 0x00258006040e7981 */ /* 0x000ee8000c1e1b00 */
[----:B------:R-:W4:Y:S04]  /*0380*/  LDG.E.64 R16, desc[UR6][R4.64+0x3200] ;  /* 0x0032000604107981 */ /* 0x000f28000c1e1b00 */
[----:B------:R-:W4:Y:S04]  /*0390*/  LDG.E.64 R18, desc[UR6][R4.64+0x3e80] ;  /* 0x003e800604127981 */ /* 0x000f28000c1e1b00 */
[----:B------:R-:W5:Y:S04]  /*03a0*/  LDG.E.64 R20, desc[UR6][R4.64+0x4b00] ;  /* 0x004b000604147981 */ /* 0x000f68000c1e1b00 */
        /* <DEDUP_REMOVED lines=12> */
[----:B------:R-:W5:Y:S01]  /*0470*/  LDG.E.64 R46, desc[UR6][R4.64+0xed80] ;  /* 0x00ed8006042e7981 */ /* 0x000f62000c1e1b00 */
[----:B------:R-:W-:-:S05]  /*0480*/  VIADD R0, R2, 0x5570 ;  /* 0x0000557002007836 */ /* 0x000fca0000000000 */
[----:B------:R-:W-:-:S05]  /*0490*/  LEA R0, R49, R0, 0x18 ;  /* 0x0000000031007211 */ /* 0x000fca00078ec0ff */
[----:B------:R-:W-:-:S05]  /*04a0*/  IMAD R7, R3, 0xa0, R0 ;  /* 0x000000a003077824 */ /* 0x000fca00078e0200 */
[----:B--2---:R1:W-:Y:S04]  /*04b0*/  STS.128 [R7], R8 ;  /* 0x0000000807007388 */ /* 0x0043e80000000c00 */
[----:B---3--:R1:W-:Y:S04]  /*04c0*/  STS.128 [R7+0x10], R12 ;  /* 0x0000100c07007388 */ /* 0x0083e80000000c00 */
[----:B----4-:R1:W-:Y:S04]  /*04d0*/  STS.128 [R7+0x20], R16 ;  /* 0x0000201007007388 */ /* 0x0103e80000000c00 */
[----:B-----5:R1:W-:Y:S04]  /*04e0*/  STS.128 [R7+0x30], R20 ;  /* 0x0000301407007388 */ /* 0x0203e80000000c00 */
[----:B------:R1:W-:Y:S04]  /*04f0*/  STS.128 [R7+0x40], R24 ;  /* 0x0000401807007388 */ /* 0x0003e80000000c00 */
[----:B------:R1:W-:Y:S04]  /*0500*/  STS.128 [R7+0x50], R28 ;  /* 0x0000501c07007388 */ /* 0x0003e80000000c00 */
[----:B------:R1:W-:Y:S04]  /*0510*/  STS.128 [R7+0x60], R32 ;  /* 0x0000602007007388 */ /* 0x0003e80000000c00 */
[----:B------:R1:W-:Y:S04]  /*0520*/  STS.128 [R7+0x70], R36 ;  /* 0x0000702407007388 */ /* 0x0003e80000000c00 */
[----:B------:R1:W-:Y:S04]  /*0530*/  STS.128 [R7+0x80], R40 ;  /* 0x0000802807007388 */ /* 0x0003e80000000c00 */
[----:B------:R1:W-:Y:S02]  /*0540*/  STS.128 [R7+0x90], R44 ;  /* 0x0000902c07007388 */ /* 0x0003e40000000c00 */
.L_x_87:
[----:B------:R-:W-:Y:S05]  /*0550*/  BSYNC.RECONVERGENT B0 ;  /* 0x0000000000007941 */ /* 0x000fea0003800200 */
.L_x_86:
[----:B------:R-:W-:Y:S01]  /*0560*/  BAR.SYNC.DEFER_BLOCKING 0x0 ;  /* 0x0000000000007b1d */ /* 0x000fe20000010000 */
[----:B------:R-:W-:Y:S01]  /*0570*/  UISETP.GE.AND UP0, UPT, UR5, 0x1, UPT ;  /* 0x000000010500788c */ /* 0x000fe2000bf06270 */
[----:B------:R-:W-:Y:S02]  /*0580*/  CS2R R106, SRZ ;  /* 0x00000000006a7805 */ /* 0x000fe4000001ff00 */
[----:B------:R-:W-:Y:S02]  /*0590*/  CS2R R104, SRZ ;  /* 0x0000000000687805 */ /* 0x000fe4000001ff00 */
[----:B------:R-:W-:Y:S02]  /*05a0*/  CS2R R102, SRZ ;  /* 0x0000000000667805 */ /* 0x000fe4000001ff00 */
[----:B------:R-:W-:Y:S02]  /*05b0*/  CS2R R100, SRZ ;  /* 0x0000000000647805 */ /* 0x000fe4000001ff00 */
[----:B------:R-:W-:-:S02]  /*05c0*/  CS2R R98, SRZ ;  /* 0x0000000000627805 */ /* 0x000fc4000001ff00 */
[----:B------:R-:W-:Y:S02]  /*05d0*/  CS2R R96, SRZ ;  /* 0x0000000000607805 */ /* 0x000fe4000001ff00 */
[----:B------:R-:W-:Y:S02]  /*05e0*/  CS2R R94, SRZ ;  /* 0x00000000005e7805 */ /* 0x000fe4000001ff00 */
[----:B------:R-:W-:Y:S02]  /*05f0*/  CS2R R92, SRZ ;  /* 0x00000000005c7805 */ /* 0x000fe4000001ff00 */
[----:B------:R-:W-:Y:S02]  /*0600*/  CS2R R90, SRZ ;  /* 0x00000000005a7805 */ /* 0x000fe4000001ff00 */
[----:B------:R-:W-:Y:S02]  /*0610*/  CS2R R88, SRZ ;  /* 0x0000000000587805 */ /* 0x000fe4000001ff00 */
[----:B------:R-:W-:-:S02]  /*0620*/  CS2R R86, SRZ ;  /* 0x0000000000567805 */ /* 0x000fc4000001ff00 */
[----:B------:R-:W-:Y:S02]  /*0630*/  CS2R R84, SRZ ;  /* 0x0000000000547805 */ /* 0x000fe4000001ff00 */
[----:B-1----:R-:W-:Y:S02]  /*0640*/  CS2R R22, SRZ ;  /* 0x0000000000167805 */ /* 0x002fe4000001ff00 */
[----:B0-----:R-:W-:Y:S02]  /*0650*/  CS2R R10, SRZ ;  /* 0x00000000000a7805 */ /* 0x001fe4000001ff00 */
[----:B------:R-:W-:Y:S02]  /*0660*/  CS2R R12, SRZ ;  /* 0x00000000000c7805 */ /* 0x000fe4000001ff00 */
[----:B------:R-:W-:Y:S02]  /*0670*/  CS2R R14, SRZ ;  /* 0x00000000000e7805 */ /* 0x000fe4000001ff00 */
[----:B------:R-:W-:-:S02]  /*0680*/  CS2R R16, SRZ ;  /* 0x0000000000107805 */ /* 0x000fc4000001ff00 */
[----:B------:R-:W-:Y:S01]  /*0690*/  CS2R R18, SRZ ;  /* 0x0000000000127805 */ /* 0x000fe2000001ff00 */
[----:B------:R-:W-:Y:S06]  /*06a0*/  BAR.SYNC.DEFER_BLOCKING 0x0 ;  /* 0x0000000000007b1d */ /* 0x000fec0000010000 */
[----:B------:R-:W-:Y:S05]  /*06b0*/  BRA.U !UP0, `(.L_x_88) ;  /* 0x0000013108747547 */ /* 0x000fea000b800000 */
[----:B------:R-:W-:Y:S01]  /*06c0*/  LEA R2, R49, R2, 0x18 ;  /* 0x0000000231027211 */ /* 0x000fe200078ec0ff */
[----:B------:R-:W-:Y:S01]  /*06d0*/  IMAD.MOV.U32 R0, RZ, RZ, RZ ;  /* 0x000000ffff007224 */ /* 0x000fe200078e00ff */
[----:B------:R-:W-:-:S03]  /*06e0*/  CS2R R110, SRZ ;  /* 0x00000000006e7805 */ /* 0x000fc6000001ff00 */
[----:B------:R-:W-:-:S04]  /*06f0*/  IMAD R2, R3, 0xa0, R2 ;  /* 0x000000a003027824 */ /* 0x000fc800078e0202 */
[----:B------:R-:W-:-:S04]  /*0700*/  IMAD R2, R3, -0x98, R2 ;  /* 0xffffff6803027824 */ /* 0x000fc800078e0202 */
        /* <DEDUP_REMOVED lines=11> */
[----:B------:R-:W-:-:S07]  /*07c0*/  IMAD R2, R3, -0x98, R2 ;  /* 0xffffff6803027824 */ /* 0x000fce00078e0202 */
.L_x_185:
[----:B0-----:R-:W0:Y:S02]  /*07d0*/  LDC.64 R20, c[0x0][0x3d0] ;  /* 0x0000f400ff147b82 */ /* 0x001e240000000a00 */
[----:B0-----:R-:W-:-:S05]  /*07e0*/  IMAD.WIDE.U32 R20, R0, 0x8, R20 ;  /* 0x0000000800147825 */ /* 0x001fca00078e0014 */
[----:B------:R-:W2:Y:S02]  /*07f0*/  LDG.E.64 R4, desc[UR6][R20.64] ;  /* 0x0000000614047981 */ /* 0x000ea4000c1e1b00 */
[----:B--2---:R-:W-:-:S14]  /*0800*/  DSETP.NEU.AND P0, PT, R4, RZ, PT ;  /* 0x000000ff0400722a */ /* 0x004fdc0003f0d000 */
[----:B---3-5:R-:W-:Y:S05]  /*0810*/  @!P0 BRA `(.L_x_89) ;  /* 0x00000130000c8947 */ /* 0x028fea0003800000 */
[----:B------:R-:W0:Y:S01]  /*0820*/  S2R R3, SR_TID.X ;  /* 0x0000000000037919 */ /* 0x000e220000002100 */
[----:B------:R-:W1:Y:S01]  /*0830*/  LDC.64 R120, c[0x0][0x390] ;  /* 0x0000e400ff787b82 */ /* 0x000e620000000a00 */
[----:B------:R-:W-:Y:S01]  /*0840*/  MOV R114, 0x400 ;  /* 0x0000040000727802 */ /* 0x000fe20000000f00 */
[----:B------:R-:W-:Y:S01]  /*0850*/  BSSY.RECONVERGENT B0, `(.L_x_90) ;  /* 0x000001c000007945 */ /* 0x000fe20003800200 */
[----:B------:R-:W2:Y:S02]  /*0860*/  S2R R9, SR_CgaCtaId ;  /* 0x0000000000097919 */ /* 0x000ea40000008800 */
[C---:B------:R-:W-:Y:S01]  /*0870*/  IADD3 R8, PT, PT, R114.reuse, 0xaa70, RZ ;  /* 0x0000aa7072087810 */ /* 0x040fe20007ffe0ff */
[----:B------:R-:W-:Y:S01]  /*0880*/  VIADD R6, R114, 0xafb0 ;  /* 0x0000afb072067836 */ /* 0x000fe20000000000 */
[----:B------:R-:W3:Y:S01]  /*0890*/  S2R R4, SR_CTAID.X ;  /* 0x0000000000047919 */ /* 0x000ee20000002500 */
[----:B------:R-:W4:Y:S01]  /*08a0*/  LDC.64 R118, c[0x0][0x3f0] ;  /* 0x0000fc00ff767b82 */ /* 0x000f220000000a00 */
[C---:B0-----:R-:W-:Y:S01]  /*08b0*/  ISETP.GT.U32.AND P0, PT, R3.reuse, 0x18f, PT ;  /* 0x0000018f0300780c */ /* 0x041fe20003f04070 */
[----:B------:R-:W-:Y:S01]  /*08c0*/  IMAD R5, R0, 0x4b0, R3 ;  /* 0x000004b000057824 */ /* 0x000fe200078e0203 */
[----:B------:R-:W-:-:S02]  /*08d0*/  ISETP.GT.U32.AND P1, PT, R3, 0xef, PT ;  /* 0x000000ef0300780c */ /* 0x000fc40003f24070 */
[----:B--2---:R-:W-:Y:S01]  /*08e0*/  LEA R6, R9, R6, 0x18 ;  /* 0x0000000609067211 */ /* 0x004fe200078ec0ff */
[----:B-1----:R-:W-:Y:S01]  /*08f0*/  IMAD.WIDE.U32 R120, R5, 0x8, R120 ;  /* 0x0000000805787825 */ /* 0x002fe200078e0078 */
[----:B------:R-:W-:Y:S02]  /*0900*/  LEA R7, R9, R8, 0x18 ;  /* 0x0000000809077211 */ /* 0x000fe400078ec0ff */
[----:B------:R-:W-:Y:S01]  /*0910*/  ISETP.GT.U32.AND P2, PT, R3, 0x4f, PT ;  /* 0x0000004f0300780c */ /* 0x000fe20003f44070 */
[----:B----4-:R-:W-:-:S04]  /*0920*/  IMAD.WIDE.U32 R118, R5, 0x8, R118 ;  /* 0x0000000805767825 */ /* 0x010fc800078e0076 */
[----:B------:R-:W-:Y:S02]  /*0930*/  IMAD R6, R3, 0x8, R6 ;  /* 0x0000000803067824 */ /* 0x000fe400078e0206 */
[----:B------:R-:W-:Y:S01]  /*0940*/  IMAD R112, R0, 0xc, R7 ;  /* 0x0000000c00707824 */ /* 0x000fe200078e0207 */
[----:B---3--:R-:W-:Y:S06]  /*0950*/  @P0 BRA `(.L_x_91) ;  /* 0x00000000002c0947 */ /* 0x008fec0003800000 */
[----:B------:R-:W0:Y:S02]  /*0960*/  LDS R7, [R112] ;  /* 0x0000000070077984 */ /* 0x000e240000000800 */
[----:B0-----:R-:W-:Y:S01]  /*0970*/  ISETP.NE.AND P3, PT, R7, 0x14, PT ;  /* 0x000000140700780c */ /* 0x001fe20003f65270 */
[----:B------:R-:W-:-:S12]  /*0980*/  IMAD R7, R0, 0x4b0, R3 ;  /* 0x000004b000077824 */ /* 0x000fd800078e0203 */
[----:B------:R-:W0:Y:S08]  /*0990*/  @!P3 LDC.64 R24, c[0x0][0x390] ;  /* 0x0000e400ff18bb82 */ /* 0x000e300000000a00 */
[----:B------:R-:W1:Y:S01]  /*09a0*/  @P3 LDC.64 R26, c[0x0][0x3f0] ;  /* 0x0000fc00ff1a3b82 */ /* 0x000e620000000a00 */
[----:B0-----:R-:W-:-:S06]  /*09b0*/  @!P3 IMAD.WIDE.U32 R24, R7, 0x8, R24 ;  /* 0x000000080718b825 */ /* 0x001fcc00078e0018 */
[----:B------:R-:W2:Y:S01]  /*09c0*/  @!P3 LDG.E.64 R24, desc[UR6][R24.64] ;  /* 0x000000061818b981 */ /* 0x000ea2000c1e1b00 */
[----:B-1----:R-:W-:-:S06]  /*09d0*/  @P3 IMAD.WIDE.U32 R26, R7, 0x8, R26 ;  /* 0x00000008071a3825 */ /* 0x002fcc00078e001a */
[----:B------:R-:W3:Y:S04]  /*09e0*/  @P3 LDG.E.64 R26, desc[UR6][R26.64] ;  /* 0x000000061a1a3981 */ /* 0x000ee8000c1e1b00 */
[----:B--2---:R0:W-:Y:S04]  /*09f0*/  @!P3 STS.64 [R6], R24 ;  /* 0x000000180600b388 */ /* 0x0041e80000000a00 */
[----:B---3--:R0:W-:Y:S02]  /*0a00*/  @P3 STS.64 [R6], R26 ;  /* 0x0000001a06003388 */ /* 0x0081e40000000a00 */
.L_x_91:
[----:B------:R-:W-:Y:S05]  /*0a10*/  BSYNC.RECONVERGENT B0 ;  /* 0x0000000000007941 */ /* 0x000fea0003800200 */
.L_x_90:
[----:B------:R-:W-:Y:S04]  /*0a20*/  BSSY.RECONVERGENT B0, `(.L_x_92) ;  /* 0x0000008000007945 */ /* 0x000fe80003800200 */
[----:B------:R-:W-:Y:S05]  /*0a30*/  @P1 BRA `(.L_x_93) ;  /* 0x0000000000181947 */ /* 0x000fea0003800000 */
[----:B------:R-:W1:Y:S02]  /*0a40*/  LDS R7, [R112] ;  /* 0x0000000070077984 */ /* 0x000e640000000800 */
[----:B-1----:R-:W-:-:S13]  /*0a50*/  ISETP.NE.AND P3, PT, R7, 0x14, PT ;  /* 0x000000140700780c */ /* 0x002fda0003f65270 */
[----:B0-----:R-:W2:Y:S04]  /*0a60*/  @P3 LDG.E.64 R24, desc[UR6][R118.64+0x500] ;  /* 0x0005000676183981 */ /* 0x001ea8000c1e1b00 */
[----:B------:R-:W3:Y:S04]  /*0a70*/  @!P3 LDG.E.64 R26, desc[UR6][R120.64+0x500] ;  /* 0x00050006781ab981 */ /* 0x000ee8000c1e1b00 */
[----:B--2---:R1:W-:Y:S04]  /*0a80*/  @P3 STS.64 [R6+0x500], R24 ;  /* 0x0005001806003388 */ /* 0x0043e80000000a00 */
[----:B---3--:R1:W-:Y:S02]  /*0a90*/  @!P3 STS.64 [R6+0x500], R26 ;  /* 0x0005001a0600b388 */ /* 0x0083e40000000a00 */
.L_x_93:
[----:B------:R-:W-:Y:S05]  /*0aa0*/  BSYNC.RECONVERGENT B0 ;  /* 0x0000000000007941 */ /* 0x000fea0003800200 */
.L_x_92:
[----:B------:R-:W-:Y:S04]  /*0ab0*/  BSSY.RECONVERGENT B0, `(.L_x_94) ;  /* 0x0000008000007945 */ /* 0x000fe80003800200 */
[----:B------:R-:W-:Y:S05]  /*0ac0*/  @P2 BRA `(.L_x_95) ;  /* 0x0000000000182947 */ /* 0x000fea0003800000 */
[----:B------:R-:W2:Y:S02]  /*0ad0*/  LDS R7, [R112] ;  /* 0x0000000070077984 */ /* 0x000ea40000000800 */
[----:B--2---:R-:W-:-:S13]  /*0ae0*/  ISETP.NE.AND P3, PT, R7, 0x14, PT ;  /* 0x000000140700780c */ /* 0x004fda0003f65270 */
[----:B01----:R-:W2:Y:S04]  /*0af0*/  @P3 LDG.E.64 R24, desc[UR6][R118.64+0xa00] ;  /* 0x000a000676183981 */ /* 0x003ea8000c1e1b00 */
[----:B------:R-:W3:Y:S04]  /*0b00*/  @!P3 LDG.E.64 R26, desc[UR6][R120.64+0xa00] ;  /* 0x000a0006781ab981 */ /* 0x000ee8000c1e1b00 */
[----:B--2---:R2:W-:Y:S04]  /*0b10*/  @P3 STS.64 [R6+0xa00], R24 ;  /* 0x000a001806003388 */ /* 0x0045e80000000a00 */
[----:B---3--:R2:W-:Y:S02]  /*0b20*/  @!P3 STS.64 [R6+0xa00], R26 ;  /* 0x000a001a0600b388 */ /* 0x0085e40000000a00 */
.L_x_95:
[----:B------:R-:W-:Y:S05]  /*0b30*/  BSYNC.RECONVERGENT B0 ;  /* 0x0000000000007941 */ /* 0x000fea0003800200 */
.L_x_94:
[----:B------:R-:W3:Y:S01]  /*0b40*/  LDCU UR4, c[0x0][0x370] ;  /* 0x00006e00ff0477ac */ /* 0x000ee20008000800 */
[----:B------:R-:W-:Y:S01]  /*0b50*/  IMAD.MOV.U32 R7, RZ, RZ, 0x80 ;  /* 0x00000080ff077424 */ /* 0x000fe200078e00ff */
[----:B------:R-:W-:Y:S06]  /*0b60*/  BAR.SYNC.DEFER_BLOCKING 0x0 ;  /* 0x0000000000007b1d */ /* 0x000fec0000010000 */
[----:B------:R-:W-:Y:S01]  /*0b70*/  BSSY.RECONVERGENT B0, `(.L_x_96) ;  /* 0x0000013000007945 */ /* 0x000fe20003800200 */
[----:B---3--:R-:W-:-:S06]  /*0b80*/  UIADD3 UR4, UPT, UPT, UR4, -0x1, URZ ;  /* 0xffffffff04047890 */ /* 0x008fcc000fffe0ff */
[----:B------:R-:W-:-:S04]  /*0b90*/  ISETP.NE.AND P3, PT, R4, UR4, PT ;  /* 0x0000000404007c0c */ /* 0x000fc8000bf65270 */
[----:B------:R-:W-:-:S04]  /*0ba0*/  SEL R8, R7, 0x88, !P3 ;  /* 0x0000008807087807 */ /* 0x000fc80005800000 */
[----:B------:R-:W-:-:S13]  /*0bb0*/  ISETP.GE.U32.AND P3, PT, R3, R8, PT ;  /* 0x000000080300720c */ /* 0x000fda0003f66070 */
[----:B------:R-:W-:Y:S05]  /*0bc0*/  @P3 BRA `(.L_x_97) ;  /* 0x0000000000343947 */ /* 0x000fea0003800000 */
[----:B------:R-:W-:-:S05]  /*0bd0*/  VIADD R8, R114, 0x5570 ;  /* 0x0000557072087836 */ /* 0x000fca0000000000 */
[----:B------:R-:W-:-:S05]  /*0be0*/  LEA R8, R9, R8, 0x18 ;  /* 0x0000000809087211 */ /* 0x000fca00078ec0ff */
[----:B------:R-:W-:-:S05]  /*0bf0*/  IMAD R8, R3, 0xa0, R8 ;  /* 0x000000a003087824 */ /* 0x000fca00078e0208 */
[----:B------:R3:W4:Y:S04]  /*0c00*/  LDS.128 R28, [R8] ;  /* 0x00000000081c7984 */ /* 0x0007280000000c00 */
[----:B------:R3:W0:Y:S04]  /*0c10*/  LDS.128 R32, [R8+0x10] ;  /* 0x0000100008207984 */ /* 0x0006280000000c00 */
[----:B------:R3:W0:Y:S04]  /*0c20*/  LDS.128 R36, [R8+0x20] ;  /* 0x0000200008247984 */ /* 0x0006280000000c00 */
[----:B------:R3:W0:Y:S04]  /*0c30*/  LDS.128 R40, [R8+0x30] ;  /* 0x0000300008287984 */ /* 0x0006280000000c00 */
[----:B------:R3:W0:Y:S04]  /*0c40*/  LDS.128 R44, [R8+0x40] ;  /* 0x00004000082c7984 */ /* 0x0006280000000c00 */
[----:B------:R3:W0:Y:S04]  /*0c50*/  LDS.128 R48, [R8+0x50] ;  /* 0x0000500008307984 */ /* 0x0006280000000c00 */
[----:B------:R3:W0:Y:S04]  /*0c60*/  LDS.128 R52, [R8+0x60] ;  /* 0x0000600008347984 */ /* 0x0006280000000c00 */
[----:B------:R3:W0:Y:S04]  /*0c70*/  LDS.128 R56, [R8+0x70] ;  /* 0x0000700008387984 */ /* 0x0006280000000c00 */
[----:B------:R3:W0:Y:S04]  /*0c80*/  LDS.128 R60, [R8+0x80] ;  /* 0x00008000083c7984 */ /* 0x0006280000000c00 */
[----:B------:R3:W0:Y:S02]  /*0c90*/  LDS.128 R64, [R8+0x90] ;  /* 0x0000900008407984 */ /* 0x0006240000000c00 */
.L_x_97:
[----:B------:R-:W-:Y:S05]  /*0ca0*/  BSYNC.RECONVERGENT B0 ;  /* 0x0000000000007941 */ /* 0x000fea0003800200 */
.L_x_96:
[----:B------:R-:W-:Y:S06]  /*0cb0*/  BAR.SYNC.DEFER_BLOCKING 0x0 ;  /* 0x0000000000007b1d */ /* 0x000fec0000010000 */
[----:B------:R-:W-:Y:S04]  /*0cc0*/  BSSY.RECONVERGENT B0, `(.L_x_98) ;  /* 0x0000266000007945 */ /* 0x000fe80003800200 */
[----:B------:R-:W-:Y:S05]  /*0cd0*/  @P3 BRA `(.L_x_99) ;  /* 0x0000002400903947 */ /* 0x000fea0003800000 */
[----:B---3--:R-:W-:-:S05]  /*0ce0*/  LEA R8, R9, R114, 0x18 ;  /* 0x0000007209087211 */ /* 0x008fca00078ec0ff */
[----:B012---:R-:W4:Y:S01]  /*0cf0*/  LDS.128 R24, [R8+0xafb0] ;  /* 0x00afb00008187984 */ /* 0x007f220000000c00 */
[----:B------:R-:W-:-:S03]  /*0d00*/  IMAD R113, R3, 0xa0, R8 ;  /* 0x000000a003717824 */ /* 0x000fc600078e0208 */
[----:B------:R-:W0:Y:S04]  /*0d10*/  LDS.128 R68, [R8+0xb050] ;  /* 0x00b0500008447984 */ /* 0x000e280000000c00 */
[----:B------:R-:W1:Y:S04]  /*0d20*/  LDS.128 R76, [R8+0xb0f0] ;  /* 0x00b0f000084c7984 */ /* 0x000e680000000c00 */
[----:B------:R-:W2:Y:S01]  /*0d30*/  LDS.128 R80, [R8+0xb190] ;  /* 0x00b1900008507984 */ /* 0x000ea20000000c00 */
[C---:B----4-:R-:W-:Y:S02]  /*0d40*/  DFMA R72, R28.reuse, R24, RZ ;  /* 0x000000181c48722b */ /* 0x050fe400000000ff */
[----:B------:R-:W-:Y:S01]  /*0d50*/  DFMA R116, R28, R26, RZ ;  /* 0x0000001a1c74722b */ /* 0x000fe200000000ff */
[----:B------:R-:W3:Y:S05]  /*0d60*/  LDS.128 R24, [R8+0xb230] ;  /* 0x00b2300008187984 */ /* 0x000eea0000000c00 */
[----:B0-----:R-:W-:-:S02]  /*0d70*/  DFMA R68, R30, R68, R72 ;  /* 0x000000441e44722b */ /* 0x001fc40000000048 */
[----:B------:R-:W0:Y:S01]  /*0d80*/  LDS.128 R72, [R8+0xb2d0] ;  /* 0x00b2d00008487984 */ /* 0x000e220000000c00 */
[----:B------:R-:W-:-:S05]  /*0d90*/  DFMA R116, R30, R70, R116 ;  /* 0x000000461e74722b */ /* 0x000fca0000000074 */
[C---:B-1----:R-:W-:Y:S02]  /*0da0*/  DFMA R76, R32.reuse, R76, R68 ;  /* 0x0000004c204c722b */ /* 0x042fe40000000044 */
[----:B------:R-:W1:Y:S01]  /*0db0*/  LDS.128 R68, [R8+0xb370] ;  /* 0x00b3700008447984 */ /* 0x000e620000000c00 */
[----:B------:R-:W-:-:S05]  /*0dc0*/  DFMA R78, R32, R78, R116 ;  /* 0x0000004e204e722b */ /* 0x000fca0000000074 */
[----:B--2---:R-:W-:-:S03]  /*0dd0*/  DFMA R76, R34, R80, R76 ;  /* 0x00000050224c722b */ /* 0x004fc6000000004c */
[----:B------:R-:W-:-:S05]  /*0de0*/  DFMA R82, R34, R82, R78 ;  /* 0x000000522252722b */ /* 0x000fca000000004e */
[C---:B---3--:R-:W-:Y:S02]  /*0df0*/  DFMA R24, R36.reuse, R24, R76 ;  /* 0x000000182418722b */ /* 0x048fe4000000004c */
[----:B------:R-:W2:Y:S01]  /*0e00*/  LDS.128 R76, [R8+0xb410] ;  /* 0x00b41000084c7984 */ /* 0x000ea20000000c00 */
[----:B------:R-:W-:-:S05]  /*0e10*/  DFMA R82, R36, R26, R82 ;  /* 0x0000001a2452722b */ /* 0x000fca0000000052 */
[C---:B0-----:R-:W-:Y:S02]  /*0e20*/  DFMA R72, R38.reuse, R72, R24 ;  /* 0x000000482648722b */ /* 0x041fe40000000018 */
[----:B------:R-:W0:Y:S01]  /*0e30*/  LDS.128 R24, [R8+0xb4b0] ;  /* 0x00b4b00008187984 */ /* 0x000e220000000c00 */
[----:B------:R-:W-:-:S05]  /*0e40*/  DFMA R82, R38, R74, R82 ;  /* 0x0000004a2652722b */ /* 0x000fca0000000052 */
[C---:B-1----:R-:W-:Y:S02]  /*0e50*/  DFMA R80, R40.reuse, R68, R72 ;  /* 0x000000442850722b */ /* 0x042fe40000000048 */
[----:B------:R-:W1:Y:S01]  /*0e60*/  LDS.128 R72, [R8+0xb550] ;  /* 0x00b5500008487984 */ /* 0x000e620000000c00 */
[----:B------:R-:W-:-:S03]  /*0e70*/  DFMA R82, R40, R70, R82 ;  /* 0x000000462852722b */ /* 0x000fc60000000052 */
[----:B------:R-:W3:Y:S02]  /*0e80*/  LDS.128 R68, [R8+0xb5f0] ;  /* 0x00b5f00008447984 */ /* 0x000ee40000000c00 */
[----:B--2---:R-:W-:-:S03]  /*0e90*/  DFMA R80, R42, R76, R80 ;  /* 0x0000004c2a50722b */ /* 0x004fc60000000050 */
[----:B------:R-:W-:Y:S01]  /*0ea0*/  DFMA R82, R42, R78, R82 ;  /* 0x0000004e2a52722b */ /* 0x000fe20000000052 */
[----:B------:R-:W2:Y:S04]  /*0eb0*/  LDS.128 R76, [R8+0xb690] ;  /* 0x00b69000084c7984 */ /* 0x000ea80000000c00 */
[----:B0-----:R-:W-:-:S03]  /*0ec0*/  DFMA R24, R44, R24, R80 ;  /* 0x000000182c18722b */ /* 0x001fc60000000050 */
[----:B------:R-:W-:-:S05]  /*0ed0*/  DFMA R82, R44, R26, R82 ;  /* 0x0000001a2c52722b */ /* 0x000fca0000000052 */
[C---:B-1----:R-:W-:Y:S02]  /*0ee0*/  DFMA R72, R46.reuse, R72, R24 ;  /* 0x000000482e48722b */ /* 0x042fe40000000018 */
[----:B------:R-:W0:Y:S01]  /*0ef0*/  LDS.128 R24, [R8+0xb730] ;  /* 0x00b7300008187984 */ /* 0x000e220000000c00 */
[----:B------:R-:W-:-:S05]  /*0f00*/  DFMA R116, R46, R74, R82 ;  /* 0x0000004a2e74722b */ /* 0x000fca0000000052 */
[C---:B---3--:R-:W-:Y:S02]  /*0f10*/  DFMA R80, R48.reuse, R68, R72 ;  /* 0x000000443050722b */ /* 0x048fe40000000048 */
[----:B------:R-:W1:Y:S01]  /*0f20*/  LDS.128 R72, [R8+0xb7d0] ;  /* 0x00b7d00008487984 */ /* 0x000e620000000c00 */
[----:B------:R-:W-:-:S03]  /*0f30*/  DFMA R116, R48, R70, R116 ;  /* 0x000000463074722b */ /* 0x000fc60000000074 */
[----:B------:R-:W3:Y:S02]  /*0f40*/  LDS.128 R68, [R8+0xb870] ;  /* 0x00b8700008447984 */ /* 0x000ee40000000c00 */
[C---:B--2---:R-:W-:Y:S02]  /*0f50*/  DFMA R76, R50.reuse, R76, R80 ;  /* 0x0000004c324c722b */ /* 0x044fe40000000050 */
[----:B------:R-:W2:Y:S01]  /*0f60*/  LDS.128 R80, [R8+0xb910] ;  /* 0x00b9100008507984 */ /* 0x000ea20000000c00 */
[----:B------:R-:W-:-:S05]  /*0f70*/  DFMA R78, R50, R78, R116 ;  /* 0x0000004e324e722b */ /* 0x000fca0000000074 */
[----:B0-----:R-:W-:-:S03]  /*0f80*/  DFMA R24, R52, R24, R76 ;  /* 0x000000183418722b */ /* 0x001fc6000000004c */
[----:B------:R-:W-:-:S05]  /*0f90*/  DFMA R76, R52, R26, R78 ;  /* 0x0000001a344c722b */ /* 0x000fca000000004e */
[C---:B-1----:R-:W-:Y:S02]  /*0fa0*/  DFMA R72, R54.reuse, R72, R24 ;  /* 0x000000483648722b */ /* 0x042fe40000000018 */
[----:B------:R-:W0:Y:S01]  /*0fb0*/  LDS.128 R24, [R8+0xb9b0] ;  /* 0x00b9b00008187984 */ /* 0x000e220000000c00 */
[----:B------:R-:W-:-:S05]  /*0fc0*/  DFMA R76, R54, R74, R76 ;  /* 0x0000004a364c722b */ /* 0x000fca000000004c */
[C---:B---3--:R-:W-:Y:S02]  /*0fd0*/  DFMA R68, R56.reuse, R68, R72 ;  /* 0x000000443844722b */ /* 0x048fe40000000048 */
[----:B------:R-:W1:Y:S01]  /*0fe0*/  LDS.128 R72, [R8+0xba50] ;  /* 0x00ba500008487984 */ /* 0x000e620000000c00 */
[----:B------:R-:W-:-:S05]  /*0ff0*/  DFMA R76, R56, R70, R76 ;  /* 0x00000046384c722b */ /* 0x000fca000000004c */
[C---:B--2---:R-:W-:Y:S02]  /*1000*/  DFMA R80, R58.reuse, R80, R68 ;  /* 0x000000503a50722b */ /* 0x044fe40000000044 */
[----:B------:R-:W2:Y:S01]  /*1010*/  LDS.128 R68, [R8+0xbaf0] ;  /* 0x00baf00008447984 */ /* 0x000ea20000000c00 */
[----:B------:R-:W-:-:S03]  /*1020*/  DFMA R82, R58, R82, R76 ;  /* 0x000000523a52722b */ /* 0x000fc6000000004c */
[----:B------:R-:W3:Y:S02]  /*1030*/  LDS.128 R76, [R8+0xbb90] ;  /* 0x00bb9000084c7984 */ /* 0x000ee40000000c00 */
[----:B0-----:R-:W-:-:S03]  /*1040*/  DFMA R24, R60, R24, R80 ;  /* 0x000000183c18722b */ /* 0x001fc60000000050 */
[----:B------:R-:W-:-:S05]  /*1050*/  DFMA R26, R60, R26, R82 ;  /* 0x0000001a3c1a722b */ /* 0x000fca0000000052 */
[----:B-1----:R-:W-:-:S03]  /*1060*/  DFMA R24, R62, R72, R24 ;  /* 0x000000483e18722b */ /* 0x002fc60000000018 */
[----:B------:R-:W-:-:S05]  /*1070*/  DFMA R26, R62, R74, R26 ;  /* 0x0000004a3e1a722b */ /* 0x000fca000000001a */
[----:B--2---:R-:W-:-:S03]  /*1080*/  DFMA R24, R64, R68, R24 ;  /* 0x000000444018722b */ /* 0x004fc60000000018 */
[----:B------:R-:W-:-:S05]  /*1090*/  DFMA R26, R64, R70, R26 ;  /* 0x00000046401a722b */ /* 0x000fca000000001a */
[----:B---3--:R-:W-:-:S03]  /*10a0*/  DFMA R80, R66, R76, R24 ;  /* 0x0000004c4250722b */ /* 0x008fc60000000018 */
[----:B------:R-:W-:-:S07]  /*10b0*/  DFMA R82, R66, R78, R26 ;  /* 0x0000004e4252722b */ /* 0x000fce000000001a */
[----:B------:R-:W-:Y:S04]  /*10c0*/  STS.128 [R113], R80 ;  /* 0x0000005071007388 */ /* 0x000fe80000000c00 */
[----:B------:R-:W0:Y:S04]  /*10d0*/  LDS.128 R68, [R8+0xafc0] ;  /* 0x00afc00008447984 */ /* 0x000e280000000c00 */
[----:B------:R-:W1:Y:S04]  /*10e0*/  LDS.128 R72, [R8+0xb060] ;  /* 0x00b0600008487984 */ /* 0x000e680000000c00 */
[----:B------:R-:W2:Y:S04]  /*10f0*/  LDS.128 R24, [R8+0xb100] ;  /* 0x00b1000008187984 */ /* 0x000ea80000000c00 */
[----:B------:R-:W3:Y:S01]  /*1100*/  LDS.128 R76, [R8+0xb1a0] ;  /* 0x00b1a000084c7984 */ /* 0x000ee20000000c00 */
[----:B0-----:R-:W-:-:S02]  /*1110*/  DFMA R68, R28, R68, RZ ;  /* 0x000000441c44722b */ /* 0x001fc400000000ff */
[----:B------:R-:W-:-:S06]  /*1120*/  DFMA R70, R28, R70, RZ ;  /* 0x000000461c46722b */ /* 0x000fcc00000000ff */
[C---:B-1----:R-:W-:Y:S02]  /*1130*/  DFMA R72, R30.reuse, R72, R68 ;  /* 0x000000481e48722b */ /* 0x042fe40000000044 */
[----:B------:R-:W-:Y:S02]  /*1140*/  DFMA R74, R30, R74, R70 ;  /* 0x0000004a1e4a722b */ /* 0x000fe40000000046 */
[----:B------:R-:W0:Y:S04]  /*1150*/  LDS.128 R68, [R8+0xb240] ;  /* 0x00b2400008447984 */ /* 0x000e280000000c00 */
[C---:B--2---:R-:W-:Y:S02]  /*1160*/  DFMA R24, R32.reuse, R24, R72 ;  /* 0x000000182018722b */ /* 0x044fe40000000048 */
[----:B------:R-:W-:-:S02]  /*1170*/  DFMA R82, R32, R26, R74 ;  /* 0x0000001a2052722b */ /* 0x000fc4000000004a */
[----:B------:R-:W1:Y:S04]  /*1180*/  LDS.128 R72, [R8+0xb2e0] ;  /* 0x00b2e00008487984 */ /* 0x000e680000000c00 */
[C---:B---3--:R-:W-:Y:S02]  /*1190*/  DFMA R80, R34.reuse, R76, R24 ;  /* 0x0000004c2250722b */ /* 0x048fe40000000018 */
[----:B------:R-:W2:Y:S01]  /*11a0*/  LDS.128 R24, [R8+0xb380] ;  /* 0x00b3800008187984 */ /* 0x000ea20000000c00 */
[----:B------:R-:W-:-:S03]  /*11b0*/  DFMA R82, R34, R78, R82 ;  /* 0x0000004e2252722b */ /* 0x000fc60000000052 */
[----:B------:R-:W3:Y:S02]  /*11c0*/  LDS.128 R76, [R8+0xb420] ;  /* 0x00b42000084c7984 */ /* 0x000ee40000000c00 */
[----:B0-----:R-:W-:-:S03]  /*11d0*/  DFMA R68, R36, R68, R80 ;  /* 0x000000442444722b */ /* 0x001fc60000000050 */
[----:B------:R-:W-:-:S05]  /*11e0*/  DFMA R70, R36, R70, R82 ;  /* 0x000000462446722b */ /* 0x000fca0000000052 */
[----:B-1----:R-:W-:-:S03]  /*11f0*/  DFMA R72, R38, R72, R68 ;  /* 0x000000482648722b */ /* 0x002fc60000000044 */
[----:B------:R-:W-:Y:S02]  /*1200*/  DFMA R74, R38, R74, R70 ;  /* 0x0000004a264a722b */ /* 0x000fe40000000046 */
[----:B------:R-:W0:Y:S03]  /*1210*/  LDS.128 R68, [R8+0xb4c0] ;  /* 0x00b4c00008447984 */ /* 0x000e260000000c00 */
[----:B--2---:R-:W-:-:S03]  /*1220*/  DFMA R24, R40, R24, R72 ;  /* 0x000000182818722b */ /* 0x004fc60000000048 */
[----:B------:R-:W-:Y:S02]  /*1230*/  DFMA R82, R40, R26, R74 ;  /* 0x0000001a2852722b */ /* 0x000fe4000000004a */
[----:B------:R-:W1:Y:S03]  /*1240*/  LDS.128 R72, [R8+0xb560] ;  /* 0x00b5600008487984 */ /* 0x000e660000000c00 */
        /* <DEDUP_REMOVED lines=36> */
[----:B------:R-:W-:Y:S04]  /*1490*/  STS.128 [R113+0x10], R80 ;  /* 0x0000105071007388 */ /* 0x000fe80000000c00 */
        /* <DEDUP_REMOVED lines=487> */
[----:B------:R0:W-:Y:S04]  /*3310*/  STS.128 [R113+0x90], R76 ;  /* 0x0000904c71007388 */ /* 0x0001e80000000c00 */
.L_x_99:
[----:B------:R-:W-:Y:S05]  /*3320*/  BSYNC.RECONVERGENT B0 ;  /* 0x0000000000007941 */ /* 0x000fea0003800200 */
.L_x_98:
[----:B------:R-:W-:Y:S01]  /*3330*/  BAR.SYNC.DEFER_BLOCKING 0x0 ;  /* 0x0000000000007b1d */ /* 0x000fe20000010000 */
[----:B------:R-:W-:Y:S02]  /*3340*/  ISETP.GT.U32.AND P3, PT, R4, 0x1, PT ;  /* 0x000000010400780c */ /* 0x000fe40003f64070 */
[----:B---3--:R-:W-:-:S05]  /*3350*/  LEA R8, R9, R114, 0x18 ;  /* 0x0000007209087211 */ /* 0x008fca00078ec0ff */
[----:B------:R-:W-:-:S04]  /*3360*/  IMAD R116, R3, 0xa0, R8 ;  /* 0x000000a003747824 */ /* 0x000fc800078e0208 */
[----:B------:R-:W-:Y:S02]  /*3370*/  IMAD R116, R3, -0x98, R116 ;  /* 0xffffff6803747824 */ /* 0x000fe400078e0274 */
[----:B------:R-:W-:Y:S05]  /*3380*/  @P3 BRA `(.L_x_100) ;  /* 0x0000000000a43947 */ /* 0x000fea0003800000 */
[----:B0-----:R-:W0:Y:S01]  /*3390*/  LDS.64 R76, [R116] ;  /* 0x00000000744c7984 */ /* 0x001e220000000a00 */
[----:B------:R-:W3:Y:S01]  /*33a0*/  LDCU.64 UR4, c[0x0][0x3a0] ;  /* 0x00007400ff0477ac */ /* 0x000ee20008000a00 */
[C---:B------:R-:W-:Y:S02]  /*33b0*/  IMAD R113, R4.reuse, 0x88, R3 ;  /* 0x0000008804717824 */ /* 0x040fe400078e0203 */
[----:B------:R-:W5:Y:S02]  /*33c0*/  LDS.64 R74, [R116+0x500] ;  /* 0x00050000744a7984 */ /* 0x000f640000000a00 */
[----:B------:R-:W-:Y:S02]  /*33d0*/  IMAD R115, R4, 0xa18, R113 ;  /* 0x00000a1804737824 */ /* 0x000fe400078e0271 */
[----:B------:R-:W4:Y:S04]  /*33e0*/  LDS.64 R72, [R116+0xa00] ;  /* 0x000a000074487984 */ /* 0x000f280000000a00 */
[----:B-12---:R-:W1:Y:S04]  /*33f0*/  LDS.64 R26, [R116+0xf00] ;  /* 0x000f0000741a7984 */ /* 0x006e680000000a00 */
[----:B------:R-:W2:Y:S01]  /*3400*/  LDS.64 R68, [R116+0x1400] ;  /* 0x0014000074447984 */ /* 0x000ea20000000a00 */
[----:B---3--:R-:W-:-:S03]  /*3410*/  MOV R122, UR4 ;  /* 0x00000004007a7c02 */ /* 0x008fc60008000f00 */
[----:B------:R-:W3:Y:S01]  /*3420*/  LDS.64 R70, [R116+0x1900] ;  /* 0x0019000074467984 */ /* 0x000ee20000000a00 */
[----:B------:R-:W-:-:S03]  /*3430*/  IMAD.U32 R123, RZ, RZ, UR5 ;  /* 0x00000005ff7b7e24 */ /* 0x000fc6000f8e00ff */
[----:B------:R-:W3:Y:S01]  /*3440*/  LDS.64 R24, [R116+0x2800] ;  /* 0x0028000074187984 */ /* 0x000ee20000000a00 */
[----:B------:R-:W-:-:S03]  /*3450*/  IMAD.WIDE.U32 R80, R115, 0x8, R122 ;  /* 0x0000000873507825 */ /* 0x000fc600078e007a */
[----:B------:R-:W3:Y:S04]  /*3460*/  LDS.64 R82, [R116+0x1e00] ;  /* 0x001e000074527984 */ /* 0x000ee80000000a00 */
[----:B------:R-:W3:Y:S04]  /*3470*/  LDS.64 R124, [R116+0x2300] ;  /* 0x00230000747c7984 */ /* 0x000ee80000000a00 */
[----:B------:R-:W3:Y:S04]  /*3480*/  LDS.64 R78, [R116+0x2d00] ;  /* 0x002d0000744e7984 */ /* 0x000ee80000000a00 */
[----:B0-----:R-:W-:Y:S04]  /*3490*/  STG.E.64 desc[UR6][R80.64], R76 ;  /* 0x0000004c50007986 */ /* 0x001fe8000c101b06 */
[----:B-----5:R-:W-:Y:S04]  /*34a0*/  STG.E.64 desc[UR6][R80.64+0x500], R74 ;  /* 0x0005004a50007986 */ /* 0x020fe8000c101b06 */
[----:B----4-:R-:W-:Y:S04]  /*34b0*/  STG.E.64 desc[UR6][R80.64+0xa00], R72 ;  /* 0x000a004850007986 */ /* 0x010fe8000c101b06 */
[----:B-1----:R-:W-:Y:S04]  /*34c0*/  STG.E.64 desc[UR6][R80.64+0xf00], R26 ;  /* 0x000f001a50007986 */ /* 0x002fe8000c101b06 */
[----:B--2---:R-:W-:Y:S04]  /*34d0*/  STG.E.64 desc[UR6][R80.64+0x1400], R68 ;  /* 0x0014004450007986 */ /* 0x004fe8000c101b06 */
[----:B---3--:R-:W-:Y:S04]  /*34e0*/  STG.E.64 desc[UR6][R80.64+0x1900], R70 ;  /* 0x0019004650007986 */ /* 0x008fe8000c101b06 */
[----:B------:R-:W-:Y:S04]  /*34f0*/  STG.E.64 desc[UR6][R80.64+0x2800], R24 ;  /* 0x0028001850007986 */ /* 0x000fe8000c101b06 */
[----:B------:R-:W0:Y:S04]  /*3500*/  LDS.64 R76, [R116+0x3200] ;  /* 0x00320000744c7984 */ /* 0x000e280000000a00 */
[----:B------:R-:W1:Y:S04]  /*3510*/  LDS.64 R74, [R116+0x3700] ;  /* 0x00370000744a7984 */ /* 0x000e680000000a00 */
[----:B------:R-:W2:Y:S04]  /*3520*/  LDS.64 R72, [R116+0x3c00] ;  /* 0x003c000074487984 */ /* 0x000ea80000000a00 */
[----:B------:R-:W3:Y:S04]  /*3530*/  LDS.64 R24, [R116+0x4100] ;  /* 0x0041000074187984 */ /* 0x000ee80000000a00 */
[----:B------:R-:W4:Y:S04]  /*3540*/  LDS.64 R26, [R116+0x4600] ;  /* 0x00460000741a7984 */ /* 0x000f280000000a00 */
[----:B------:R-:W5:Y:S04]  /*3550*/  LDS.64 R68, [R116+0x4b00] ;  /* 0x004b000074447984 */ /* 0x000f680000000a00 */
[----:B------:R-:W5:Y:S04]  /*3560*/  LDS.64 R70, [R116+0x5000] ;  /* 0x0050000074467984 */ /* 0x000f680000000a00 */
[----:B------:R1:W-:Y:S04]  /*3570*/  STG.E.64 desc[UR6][R80.64+0x1e00], R82 ;  /* 0x001e005250007986 */ /* 0x0003e8000c101b06 */
[----:B------:R2:W-:Y:S04]  /*3580*/  STG.E.64 desc[UR6][R80.64+0x2300], R124 ;  /* 0x0023007c50007986 */ /* 0x0005e8000c101b06 */
[----:B------:R3:W-:Y:S04]  /*3590*/  STG.E.64 desc[UR6][R80.64+0x2d00], R78 ;  /* 0x002d004e50007986 */ /* 0x0007e8000c101b06 */
[----:B0-----:R0:W-:Y:S04]  /*35a0*/  STG.E.64 desc[UR6][R80.64+0x3200], R76 ;  /* 0x0032004c50007986 */ /* 0x0011e8000c101b06 */
[----:B-1----:R0:W-:Y:S04]  /*35b0*/  STG.E.64 desc[UR6][R80.64+0x3700], R74 ;  /* 0x0037004a50007986 */ /* 0x0021e8000c101b06 */
[----:B--2---:R0:W-:Y:S04]  /*35c0*/  STG.E.64 desc[UR6][R80.64+0x3c00], R72 ;  /* 0x003c004850007986 */ /* 0x0041e8000c101b06 */
[----:B---3--:R0:W-:Y:S04]  /*35d0*/  STG.E.64 desc[UR6][R80.64+0x4100], R24 ;  /* 0x0041001850007986 */ /* 0x0081e8000c101b06 */
[----:B----4-:R0:W-:Y:S04]  /*35e0*/  STG.E.64 desc[UR6][R80.64+0x4600], R26 ;  /* 0x0046001a50007986 */ /* 0x0101e8000c101b06 */
[----:B-----5:R0:W-:Y:S04]  /*35f0*/  STG.E.64 desc[UR6][R80.64+0x4b00], R68 ;  /* 0x004b004450007986 */ /* 0x0201e8000c101b06 */
[----:B------:R0:W-:Y:S01]  /*3600*/  STG.E.64 desc[UR6][R80.64+0x5000], R70 ;  /* 0x0050004650007986 */ /* 0x0001e2000c101b06 */
[----:B------:R-:W-:Y:S05]  /*3610*/  BRA `(.L_x_101) ;  /* 0x0000000000907947 */ /* 0x000fea0003800000 */
.L_x_100:
[----:B------:R-:W3:Y:S01]  /*3620*/  LDS.64 R74, [R116] ;  /* 0x00000000744a7984 */ /* 0x000ee20000000a00 */
[----:B------:R-:W5:Y:S01]  /*3630*/  LDC.64 R122, c[0x0][0x3a0] ;  /* 0x0000e800ff7a7b82 */ /* 0x000f620000000a00 */
[C---:B0-----:R-:W-:Y:S02]  /*3640*/  IMAD R113, R4.reuse, 0x88, R3 ;  /* 0x0000008804717824 */ /* 0x041fe400078e0203 */
[----:B------:R-:W0:Y:S02]  /*3650*/  LDS.64 R72, [R116+0x500] ;  /* 0x0005000074487984 */ /* 0x000e240000000a00 */
[----:B------:R-:W-:Y:S02]  /*3660*/  IMAD R115, R4, 0xa18, R113 ;  /* 0x00000a1804737824 */ /* 0x000fe400078e0271 */
[----:B-12---:R-:W1:Y:S04]  /*3670*/  LDS.64 R26, [R116+0xa00] ;  /* 0x000a0000741a7984 */ /* 0x006e680000000a00 */
[----:B------:R-:W2:Y:S04]  /*3680*/  LDS.64 R68, [R116+0xf00] ;  /* 0x000f000074447984 */ /* 0x000ea80000000a00 */
[----:B------:R-:W4:Y:S04]  /*3690*/  LDS.64 R70, [R116+0x1400] ;  /* 0x0014000074467984 */ /* 0x000f280000000a00 */
[----:B------:R-:W4:Y:S04]  /*36a0*/  LDS.64 R24, [R116+0x2300] ;  /* 0x0023000074187984 */ /* 0x000f280000000a00 */
[----:B------:R-:W4:Y:S01]  /*36b0*/  LDS.64 R82, [R116+0x1900] ;  /* 0x0019000074527984 */ /* 0x000f220000000a00 */
[----:B-----5:R-:W-:-:S03]  /*36c0*/  IMAD.WIDE R80, R115, 0x8, R122 ;  /* 0x0000000873507825 */ /* 0x020fc600078e027a */
[----:B------:R-:W5:Y:S04]  /*36d0*/  LDS.64 R124, [R116+0x1e00] ;  /* 0x001e0000747c7984 */ /* 0x000f680000000a00 */
[----:B------:R-:W5:Y:S04]  /*36e0*/  LDS.64 R78, [R116+0x2800] ;  /* 0x00280000744e7984 */ /* 0x000f680000000a00 */
[----:B------:R-:W5:Y:S04]  /*36f0*/  LDS.64 R76, [R116+0x2d00] ;  /* 0x002d0000744c7984 */ /* 0x000f680000000a00 */
[----:B---3--:R-:W-:Y:S04]  /*3700*/  STG.E.64 desc[UR6][R80.64], R74 ;  /* 0x0000004a50007986 */ /* 0x008fe8000c101b06 */
[----:B0-----:R-:W-:Y:S04]  /*3710*/  STG.E.64 desc[UR6][R80.64+0x500], R72 ;  /* 0x0005004850007986 */ /* 0x001fe8000c101b06 */
[----:B-1----:R-:W-:Y:S04]  /*3720*/  STG.E.64 desc[UR6][R80.64+0xa00], R26 ;  /* 0x000a001a50007986 */ /* 0x002fe8000c101b06 */
[----:B--2---:R-:W-:Y:S04]  /*3730*/  STG.E.64 desc[UR6][R80.64+0xf00], R68 ;  /* 0x000f004450007986 */ /* 0x004fe8000c101b06 */
[----:B----4-:R-:W-:Y:S04]  /*3740*/  STG.E.64 desc[UR6][R80.64+0x1400], R70 ;  /* 0x0014004650007986 */ /* 0x010fe8000c101b06 */
[----:B------:R-:W-:Y:S04]  /*3750*/  STG.E.64 desc[UR6][R80.64+0x2300], R24 ;  /* 0x0023001850007986 */ /* 0x000fe8000c101b06 */
[----:B------:R-:W0:Y:S04]  /*3760*/  LDS.64 R74, [R116+0x3200] ;  /* 0x00320000744a7984 */ /* 0x000e280000000a00 */
[----:B------:R-:W1:Y:S04]  /*3770*/  LDS.64 R72, [R116+0x3700] ;  /* 0x0037000074487984 */ /* 0x000e680000000a00 */
[----:B------:R-:W2:Y:S04]  /*3780*/  LDS.64 R24, [R116+0x3c00] ;  /* 0x003c000074187984 */ /* 0x000ea80000000a00 */
[----:B------:R-:W3:Y:S04]  /*3790*/  LDS.64 R26, [R116+0x4100] ;  /* 0x00410000741a7984 */ /* 0x000ee80000000a00 */
[----:B------:R-:W4:Y:S04]  /*37a0*/  LDS.64 R68, [R116+0x4600] ;  /* 0x0046000074447984 */ /* 0x000f280000000a00 */
[----:B------:R-:W4:Y:S04]  /*37b0*/  LDS.64 R70, [R116+0x4b00] ;  /* 0x004b000074467984 */ /* 0x000f280000000a00 */
[----:B------:R0:W-:Y:S04]  /*37c0*/  STG.E.64 desc[UR6][R80.64+0x1900], R82 ;  /* 0x0019005250007986 */ /* 0x0001e8000c101b06 */
[----:B-----5:R1:W-:Y:S04]  /*37d0*/  STG.E.64 desc[UR6][R80.64+0x1e00], R124 ;  /* 0x001e007c50007986 */ /* 0x0203e8000c101b06 */
[----:B------:R2:W-:Y:S04]  /*37e0*/  STG.E.64 desc[UR6][R80.64+0x2800], R78 ;  /* 0x0028004e50007986 */ /* 0x0005e8000c101b06 */
[----:B------:R3:W-:Y:S04]  /*37f0*/  STG.E.64 desc[UR6][R80.64+0x2d00], R76 ;  /* 0x002d004c50007986 */ /* 0x0007e8000c101b06 */
[----:B0-----:R0:W-:Y:S04]  /*3800*/  STG.E.64 desc[UR6][R80.64+0x3200], R74 ;  /* 0x0032004a50007986 */ /* 0x0011e8000c101b06 */
[----:B-1----:R0:W-:Y:S04]  /*3810*/  STG.E.64 desc[UR6][R80.64+0x3700], R72 ;  /* 0x0037004850007986 */ /* 0x0021e8000c101b06 */
[----:B--2---:R0:W-:Y:S04]  /*3820*/  STG.E.64 desc[UR6][R80.64+0x3c00], R24 ;  /* 0x003c001850007986 */ /* 0x0041e8000c101b06 */
[----:B---3--:R0:W-:Y:S04]  /*3830*/  STG.E.64 desc[UR6][R80.64+0x4100], R26 ;  /* 0x0041001a50007986 */ /* 0x0081e8000c101b06 */
[----:B----4-:R0:W-:Y:S04]  /*3840*/  STG.E.64 desc[UR6][R80.64+0x4600], R68 ;  /* 0x0046004450007986 */ /* 0x0101e8000c101b06 */
[----:B------:R0:W-:Y:S02]  /*3850*/  STG.E.64 desc[UR6][R80.64+0x4b00], R70 ;  /* 0x004b004650007986 */ /* 0x0001e4000c101b06 */
.L_x_101:
[----:B0-----:R-:W0:Y:S08]  /*3860*/  LDC R25, c[0x0][0x370] ;  /* 0x0000dc00ff197b82 */ /* 0x001e300000000800 */
[----:B------:R-:W-:Y:S01]  /*3870*/  BAR.SYNC.DEFER_BLOCKING 0x0 ;  /* 0x0000000000007b1d */ /* 0x000fe20000010000 */
[----:B0-----:R-:W-:-:S07]  /*3880*/  VIADD R25, R25, 0xffffffff ;  /* 0xffffffff19197836 */ /* 0x001fce0000000000 */
[----:B------:R-:W-:Y:S01]  /*3890*/  BAR.SYNC.DEFER_BLOCKING 0x0 ;  /* 0x0000000000007b1d */ /* 0x000fe20000010000 */
[----:B------:R-:W-:-:S04]  /*38a0*/  ISETP.NE.AND P4, PT, R4, R25, PT ;  /* 0x000000190400720c */ /* 0x000fc80003f85270 */
[----:B------:R-:W-:Y:S02]  /*38b0*/  SEL R24, R7, 0x88, !P4 ;  /* 0x0000008807187807 */ /* 0x000fe40006000000 */
[C---:B------:R-:W-:Y:S02]  /*38c0*/  ISETP.NE.AND P4, PT, R3.reuse, RZ, PT ;  /* 0x000000ff0300720c */ /* 0x040fe40003f85270 */
[----:B------:R-:W-:-:S11]  /*38d0*/  ISETP.GE.U32.AND P5, PT, R3, R24, PT ;  /* 0x000000180300720c */ /* 0x000fd60003fa6070 */
[----:B------:R-:W-:Y:S05]  /*38e0*/  @P4 BRA `(.L_x_102) ;  /* 0x0000000000244947 */ /* 0x000fea0003800000 */
[----:B------:R-:W0:Y:S01]  /*38f0*/  LDC R27, c[0x0][0x3ac] ;  /* 0x0000eb00ff1b7b82 */ /* 0x000e220000000800 */
[----:B------:R-:W-:-:S07]  /*3900*/  IMAD.MOV.U32 R69, RZ, RZ, 0x1 ;  /* 0x00000001ff457424 */ /* 0x000fce00078e00ff */
[----:B------:R-:W0:Y:S02]  /*3910*/  LDC.64 R24, c[0x4][RZ] ;  /* 0x01000000ff187b82 */ /* 0x000e240000000a00 */
[----:B0-----:R-:W-:-:S05]  /*3920*/  IMAD.WIDE R24, R27, 0x4, R24 ;  /* 0x000000041b187825 */ /* 0x001fca00078e0218 */
[----:B------:R0:W-:Y:S02]  /*3930*/  REDG.E.ADD.STRONG.GPU desc[UR6][R24.64], R69 ;  /* 0x000000451800798e */ /* 0x0001e4000c12e106 */
.L_x_103:
[----:B------:R-:W2:Y:S01]  /*3940*/  LDG.E.STRONG.SYS R26, desc[UR6][R24.64] ;  /* 0x00000006181a7981 */ /* 0x000ea2000c1f5900 */
[----:B------:R-:W-:Y:S05]  /*3950*/  YIELD ;  /* 0x0000000000007946 */ /* 0x000fea0003800000 */
[----:B--2---:R-:W-:-:S13]  /*3960*/  ISETP.GE.AND P6, PT, R26, 0x3, PT ;  /* 0x000000031a00780c */ /* 0x004fda0003fc6270 */
[----:B------:R-:W-:Y:S05]  /*3970*/  @!P6 BRA `(.L_x_103) ;  /* 0xfffffffc00f0e947 */ /* 0x000fea000383ffff */
.L_x_102:
[----:B------:R-:W-:Y:S05]  /*3980*/  WARPSYNC.ALL ;  /* 0x0000000000007948 */ /* 0x000fea0003800000 */
[----:B------:R-:W-:Y:S06]  /*3990*/  BAR.SYNC.DEFER_BLOCKING 0x0 ;  /* 0x0000000000007b1d */ /* 0x000fec0000010000 */
[----:B------:R-:W-:Y:S04]  /*39a0*/  BSSY.RECONVERGENT B0, `(.L_x_104) ;  /* 0x0000008000007945 */ /* 0x000fe80003800200 */
[----:B------:R-:W-:Y:S05]  /*39b0*/  @P0 BRA `(.L_x_105) ;  /* 0x0000000000180947 */ /* 0x000fea0003800000 */
[----:B0-----:R-:W0:Y:S02]  /*39c0*/  LDS R24, [R112+0x4] ;  /* 0x0000040070187984 */ /* 0x001e240000000800 */
[----:B0-----:R-:W-:-:S13]  /*39d0*/  ISETP.NE.AND P6, PT, R24, 0x14, PT ;  /* 0x000000141800780c */ /* 0x001fda0003fc5270 */
[----:B------:R-:W2:Y:S04]  /*39e0*/  @!P6 LDG.E.64 R24, desc[UR6][R120.64+0xc80] ;  /* 0x000c80067818e981 */ /* 0x000ea8000c1e1b00 */
[----:B------:R-:W3:Y:S04]  /*39f0*/  @P6 LDG.E.64 R26, desc[UR6][R118.64+0xc80] ;  /* 0x000c8006761a6981 */ /* 0x000ee8000c1e1b00 */
[----:B--2---:R1:W-:Y:S04]  /*3a00*/  @!P6 STS.64 [R6], R24 ;  /* 0x000000180600e388 */ /* 0x0043e80000000a00 */
[----:B---3--:R1:W-:Y:S02]  /*3a10*/  @P6 STS.64 [R6], R26 ;  /* 0x0000001a06006388 */ /* 0x0083e40000000a00 */
.L_x_105:
[----:B------:R-:W-:Y:S05]  /*3a20*/  BSYNC.RECONVERGENT B0 ;  /* 0x0000000000007941 */ /* 0x000fea0003800200 */
.L_x_104:
[----:B------:R-:W-:Y:S04]  /*3a30*/  BSSY.RECONVERGENT B0, `(.L_x_106) ;  /* 0x0000008000007945 */ /* 0x000fe80003800200 */
[----:B------:R-:W-:Y:S05]  /*3a40*/  @P1 BRA `(.L_x_107) ;  /* 0x0000000000181947 */ /* 0x000fea0003800000 */
[----:B01----:R-:W0:Y:S02]  /*3a50*/  LDS R24, [R112+0x4] ;  /* 0x0000040070187984 */ /* 0x003e240000000800 */
[----:B0-----:R-:W-:-:S13]  /*3a60*/  ISETP.NE.AND P6, PT, R24, 0x14, PT ;  /* 0x000000141800780c */ /* 0x001fda0003fc5270 */
[----:B------:R-:W2:Y:S04]  /*3a70*/  @P6 LDG.E.64 R24, desc[UR6][R118.64+0x1180] ;  /* 0x0011800676186981 */ /* 0x000ea8000c1e1b00 */
[----:B------:R-:W3:Y:S04]  /*3a80*/  @!P6 LDG.E.64 R26, desc[UR6][R120.64+0x1180] ;  /* 0x00118006781ae981 */ /* 0x000ee8000c1e1b00 */
[----:B--2---:R2:W-:Y:S04]  /*3a90*/  @P6 STS.64 [R6+0x500], R24 ;  /* 0x0005001806006388 */ /* 0x0045e80000000a00 */
[----:B---3--:R2:W-:Y:S02]  /*3aa0*/  @!P6 STS.64 [R6+0x500], R26 ;  /* 0x0005001a0600e388 */ /* 0x0085e40000000a00 */
.L_x_107:
[----:B------:R-:W-:Y:S05]  /*3ab0*/  BSYNC.RECONVERGENT B0 ;  /* 0x0000000000007941 */ /* 0x000fea0003800200 */
.L_x_106:
[----:B------:R-:W-:Y:S04]  /*3ac0*/  BSSY.RECONVERGENT B0, `(.L_x_108) ;  /* 0x0000008000007945 */ /* 0x000fe80003800200 */
[----:B------:R-:W-:Y:S05]  /*3ad0*/  @P2 BRA `(.L_x_109) ;  /* 0x0000000000182947 */ /* 0x000fea0003800000 */
[----:B012---:R-:W0:Y:S02]  /*3ae0*/  LDS R24, [R112+0x4] ;  /* 0x0000040070187984 */ /* 0x007e240000000800 */
[----:B0-----:R-:W-:-:S13]  /*3af0*/  ISETP.NE.AND P6, PT, R24, 0x14, PT ;  /* 0x000000141800780c */ /* 0x001fda0003fc5270 */
[----:B------:R-:W2:Y:S04]  /*3b00*/  @P6 LDG.E.64 R24, desc[UR6][R118.64+0x1680] ;  /* 0x0016800676186981 */ /* 0x000ea8000c1e1b00 */
[----:B------:R-:W3:Y:S04]  /*3b10*/  @!P6 LDG.E.64 R26, desc[UR6][R120.64+0x1680] ;  /* 0x00168006781ae981 */ /* 0x000ee8000c1e1b00 */
[----:B--2---:R4:W-:Y:S04]  /*3b20*/  @P6 STS.64 [R6+0xa00], R24 ;  /* 0x000a001806006388 */ /* 0x0049e80000000a00 */
[----:B---3--:R4:W-:Y:S02]  /*3b30*/  @!P6 STS.64 [R6+0xa00], R26 ;  /* 0x000a001a0600e388 */ /* 0x0089e40000000a00 */
.L_x_109:
[----:B------:R-:W-:Y:S05]  /*3b40*/  BSYNC.RECONVERGENT B0 ;  /* 0x0000000000007941 */ /* 0x000fea0003800200 */
.L_x_108:
[----:B------:R-:W-:Y:S06]  /*3b50*/  BAR.SYNC.DEFER_BLOCKING 0x0 ;  /* 0x0000000000007b1d */ /* 0x000fec0000010000 */
[----:B------:R-:W-:Y:S04]  /*3b60*/  BSSY.RECONVERGENT B0, `(.L_x_110) ;  /* 0x0000017000007945 */ /* 0x000fe80003800200 */
[----:B------:R-:W-:Y:S05]  /*3b70*/  @P5 BRA `(.L_x_111) ;  /* 0x0000000000545947 */ /* 0x000fea0003800000 */
[----:B012-4-:R-:W-:-:S05]  /*3b80*/  IMAD.WIDE R24, R113, 0x8, R122 ;  /* 0x0000000871187825 */ /* 0x017fca00078e027a */
[----:B------:R3:W5:Y:S04]  /*3b90*/  LDG.E.64 R28, desc[UR6][R24.64] ;  /* 0x00000006181c7981 */ /* 0x000768000c1e1b00 */
        /* <DEDUP_REMOVED lines=18> */
[----:B------:R3:W5:Y:S02]  /*3cc0*/  LDG.E.64 R66, desc[UR6][R24.64+0xed80] ;  /* 0x00ed800618427981 */ /* 0x000764000c1e1b00 */
.L_x_111:
[----:B------:R-:W-:Y:S05]  /*3cd0*/  BSYNC.RECONVERGENT B0 ;  /* 0x0000000000007941 */ /* 0x000fea0003800200 */
.L_x_110:
[----:B------:R-:W-:Y:S06]  /*3ce0*/  BAR.SYNC.DEFER_BLOCKING 0x0 ;  /* 0x0000000000007b1d */ /* 0x000fec0000010000 */
[----:B------:R-:W-:Y:S04]  /*3cf0*/  BSSY.RECONVERGENT B0, `(.L_x_112) ;  /* 0x000026f000007945 */ /* 0x000fe80003800200 */
[----:B------:R-:W-:Y:S05]  /*3d00*/  @P5 BRA `(.L_x_113) ;  /* 0x0000002400b45947 */ /* 0x000fea0003800000 */
[----:B01234-:R-:W0:Y:S01]  /*3d10*/  LDS.128 R24, [R8+0xafb0] ;  /* 0x00afb00008187984 */ /* 0x01fe220000000c00 */
[----:B------:R-:W-:-:S03]  /*3d20*/  IMAD R117, R3, 0x98, R116 ;  /* 0x0000009803757824 */ /* 0x000fc600078e0274 */
[----:B------:R-:W1:Y:S04]  /*3d30*/  LDS.128 R68, [R8+0xb050] ;  /* 0x00b0500008447984 */ /* 0x000e680000000c00 */
[----:B------:R-:W2:Y:S04]  /*3d40*/  LDS.128 R72, [R8+0xb0f0] ;  /* 0x00b0f00008487984 */ /* 0x000ea80000000c00 */
[----:B------:R-:W3:Y:S04]  /*3d50*/  LDS.128 R76, [R8+0xb190] ;  /* 0x00b19000084c7984 */ /* 0x000ee80000000c00 */
[----:B------:R-:W4:Y:S01]  /*3d60*/  LDS.128 R80, [R8+0xb230] ;  /* 0x00b2300008507984 */ /* 0x000f220000000c00 */
[----:B0----5:R-:W-:-:S02]  /*3d70*/  DFMA R24, R28, R24, RZ ;  /* 0x000000181c18722b */ /* 0x021fc400000000ff */
[----:B------:R-:W-:-:S06]  /*3d80*/  DFMA R26, R28, R26, RZ ;  /* 0x0000001a1c1a722b */ /* 0x000fcc00000000ff */
[C---:B-1----:R-:W-:Y:S02]  /*3d90*/  DFMA R68, R30.reuse, R68, R24 ;  /* 0x000000441e44722b */ /* 0x042fe40000000018 */
[----:B------:R-:W-:-:S06]  /*3da0*/  DFMA R26, R30, R70, R26 ;  /* 0x000000461e1a722b */ /* 0x000fcc000000001a */
[C---:B--2---:R-:W-:Y:S02]  /*3db0*/  DFMA R68, R32.reuse, R72, R68 ;  /* 0x000000482044722b */ /* 0x044fe40000000044 */
[----:B------:R-:W-:Y:S01]  /*3dc0*/  DFMA R26, R32, R74, R26 ;  /* 0x0000004a201a722b */ /* 0x000fe2000000001a */
[----:B------:R-:W-:Y:S05]  /*3dd0*/  LDS.128 R72, [R8+0xb370] ;  /* 0x00b3700008487984 */ /* 0x000fea0000000c00 */
[C---:B---3--:R-:W-:Y:S02]  /*3de0*/  DFMA R76, R34.reuse, R76, R68 ;  /* 0x0000004c224c722b */ /* 0x048fe40000000044 */
[----:B------:R-:W0:Y:S01]  /*3df0*/  LDS.128 R68, [R8+0xb2d0] ;  /* 0x00b2d00008447984 */ /* 0x000e220000000c00 */
[----:B------:R-:W-:-:S03]  /*3e00*/  DFMA R78, R34, R78, R26 ;  /* 0x0000004e224e722b */ /* 0x000fc6000000001a */
[----:B------:R-:W1:Y:S02]  /*3e10*/  LDS.128 R24, [R8+0xb410] ;  /* 0x00b4100008187984 */ /* 0x000e640000000c00 */
[----:B----4-:R-:W-:-:S03]  /*3e20*/  DFMA R80, R36, R80, R76 ;  /* 0x000000502450722b */ /* 0x010fc6000000004c */
[----:B------:R-:W-:-:S05]  /*3e30*/  DFMA R78, R36, R82, R78 ;  /* 0x00000052244e722b */ /* 0x000fca000000004e */
[----:B0-----:R-:W-:-:S03]  /*3e40*/  DFMA R68, R38, R68, R80 ;  /* 0x000000442644722b */ /* 0x001fc60000000050 */
[----:B------:R-:W-:Y:S02]  /*3e50*/  DFMA R70, R38, R70, R78 ;  /* 0x000000462646722b */ /* 0x000fe4000000004e */
[----:B------:R-:W-:Y:S03]  /*3e60*/  LDS.128 R76, [R8+0xb550] ;  /* 0x00b55000084c7984 */ /* 0x000fe60000000c00 */
[----:B------:R-:W-:-:S03]  /*3e70*/  DFMA R68, R40, R72, R68 ;  /* 0x000000482844722b */ /* 0x000fc60000000044 */
[----:B------:R-:W-:Y:S01]  /*3e80*/  DFMA R80, R40, R74, R70 ;  /* 0x0000004a2850722b */ /* 0x000fe20000000046 */
[----:B------:R-:W0:Y:S04]  /*3e90*/  LDS.128 R72, [R8+0xb4b0] ;  /* 0x00b4b00008487984 */ /* 0x000e280000000c00 */
[C---:B-1----:R-:W-:Y:S02]  /*3ea0*/  DFMA R24, R42.reuse, R24, R68 ;  /* 0x000000182a18722b */ /* 0x042fe40000000044 */
[----:B------:R-:W1:Y:S01]  /*3eb0*/  LDS.128 R68, [R8+0xb5f0] ;  /* 0x00b5f00008447984 */ /* 0x000e620000000c00 */
[----:B------:R-:W-:-:S05]  /*3ec0*/  DFMA R26, R42, R26, R80 ;  /* 0x0000001a2a1a722b */ /* 0x000fca0000000050 */
[----:B0-----:R-:W-:-:S03]  /*3ed0*/  DFMA R24, R44, R72, R24 ;  /* 0x000000482c18722b */ /* 0x001fc60000000018 */
[----:B------:R-:W-:Y:S01]  /*3ee0*/  DFMA R26, R44, R74, R26 ;  /* 0x0000004a2c1a722b */ /* 0x000fe2000000001a */
[----:B------:R-:W0:Y:S04]  /*3ef0*/  LDS.128 R72, [R8+0xb690] ;  /* 0x00b6900008487984 */ /* 0x000e280000000c00 */
[----:B------:R-:W-:-:S03]  /*3f00*/  DFMA R76, R46, R76, R24 ;  /* 0x0000004c2e4c722b */ /* 0x000fc60000000018 */
[----:B------:R-:W-:Y:S02]  /*3f10*/  DFMA R80, R46, R78, R26 ;  /* 0x0000004e2e50722b */ /* 0x000fe4000000001a */
[----:B------:R-:W-:Y:S03]  /*3f20*/  LDS.128 R24, [R8+0xb7d0] ;  /* 0x00b7d00008187984 */ /* 0x000fe60000000c00 */
[C---:B-1----:R-:W-:Y:S02]  /*3f30*/  DFMA R68, R48.reuse, R68, R76 ;  /* 0x000000443044722b */ /* 0x042fe4000000004c */
[----:B------:R-:W1:Y:S01]  /*3f40*/  LDS.128 R76, [R8+0xb730] ;  /* 0x00b73000084c7984 */ /* 0x000e620000000c00 */
[----:B------:R-:W-:-:S05]  /*3f50*/  DFMA R70, R48, R70, R80 ;  /* 0x000000463046722b */ /* 0x000fca0000000050 */
[----:B0-----:R-:W-:-:S03]  /*3f60*/  DFMA R68, R50, R72, R68 ;  /* 0x000000483244722b */ /* 0x001fc60000000044 */
[----:B------:R-:W-:Y:S01]  /*3f70*/  DFMA R70, R50, R74, R70 ;  /* 0x0000004a3246722b */ /* 0x000fe20000000046 */
[----:B------:R-:W0:Y:S04]  /*3f80*/  LDS.128 R72, [R8+0xb870] ;  /* 0x00b8700008487984 */ /* 0x000e280000000c00 */
[----:B-1----:R-:W-:-:S03]  /*3f90*/  DFMA R76, R52, R76, R68 ;  /* 0x0000004c344c722b */ /* 0x002fc60000000044 */
[----:B------:R-:W-:Y:S02]  /*3fa0*/  DFMA R80, R52, R78, R70 ;  /* 0x0000004e3450722b */ /* 0x000fe40000000046 */
[----:B------:R-:W-:Y:S03]  /*3fb0*/  LDS.128 R68, [R8+0xb9b0] ;  /* 0x00b9b00008447984 */ /* 0x000fe60000000c00 */
[C---:B------:R-:W-:Y:S02]  /*3fc0*/  DFMA R24, R54.reuse, R24, R76 ;  /* 0x000000183618722b */ /* 0x040fe4000000004c */
[----:B------:R-:W1:Y:S01]  /*3fd0*/  LDS.128 R76, [R8+0xb910] ;  /* 0x00b91000084c7984 */ /* 0x000e620000000c00 */
[----:B------:R-:W-:-:S05]  /*3fe0*/  DFMA R26, R54, R26, R80 ;  /* 0x0000001a361a722b */ /* 0x000fca0000000050 */
[----:B0-----:R-:W-:-:S03]  /*3ff0*/  DFMA R24, R56, R72, R24 ;  /* 0x000000483818722b */ /* 0x001fc60000000018 */
[----:B------:R-:W-:Y:S01]  /*4000*/  DFMA R26, R56, R74, R26 ;  /* 0x0000004a381a722b */ /* 0x000fe2000000001a */
[----:B------:R-:W-:Y:S04]  /*4010*/  LDS.128 R72, [R8+0xbaf0] ;  /* 0x00baf00008487984 */ /* 0x000fe80000000c00 */
[----:B-1----:R-:W-:-:S03]  /*4020*/  DFMA R76, R58, R76, R24 ;  /* 0x0000004c3a4c722b */ /* 0x002fc60000000018 */
[----:B------:R-:W-:Y:S02]  /*4030*/  DFMA R80, R58, R78, R26 ;  /* 0x0000004e3a50722b */ /* 0x000fe4000000001a */
[----:B------:R-:W0:Y:S03]  /*4040*/  LDS.128 R24, [R8+0xba50] ;  /* 0x00ba500008187984 */ /* 0x000e260000000c00 */
[C---:B------:R-:W-:Y:S02]  /*4050*/  DFMA R68, R60.reuse, R68, R76 ;  /* 0x000000443c44722b */ /* 0x040fe4000000004c */
[----:B------:R-:W1:Y:S01]  /*4060*/  LDS.128 R76, [R8+0xbb90] ;  /* 0x00bb9000084c7984 */ /* 0x000e620000000c00 */
[----:B------:R-:W-:-:S05]  /*4070*/  DFMA R70, R60, R70, R80 ;  /* 0x000000463c46722b */ /* 0x000fca0000000050 */
[----:B0-----:R-:W-:-:S03]  /*4080*/  DFMA R24, R62, R24, R68 ;  /* 0x000000183e18722b */ /* 0x001fc60000000044 */
[----:B------:R-:W-:-:S05]  /*4090*/  DFMA R26, R62, R26, R70 ;  /* 0x0000001a3e1a722b */ /* 0x000fca0000000046 */
[----:B------:R-:W-:-:S03]  /*40a0*/  DFMA R24, R64, R72, R24 ;  /* 0x000000484018722b */ /* 0x000fc60000000018 */
[----:B------:R-:W-:-:S05]  /*40b0*/  DFMA R26, R64, R74, R26 ;  /* 0x0000004a401a722b */ /* 0x000fca000000001a */
[----:B-1----:R-:W-:-:S03]  /*40c0*/  DFMA R124, R66, R76, R24 ;  /* 0x0000004c427c722b */ /* 0x002fc60000000018 */
[----:B------:R-:W-:-:S04]  /*40d0*/  DFMA R78, R66, R78, R26 ;  /* 0x0000004e424e722b */ /* 0x000fc8000000001a */
[----:B------:R-:W-:Y:S04]  /*40e0*/  STS.64 [R117], R124 ;  /* 0x0000007c75007388 */ /* 0x000fe80000000a00 */
[----:B------:R-:W-:Y:S04]  /*40f0*/  STS.64 [R117+0x8], R78 ;  /* 0x0000084e75007388 */ /* 0x000fe80000000a00 */
[----:B------:R-:W0:Y:S04]  /*4100*/  LDS.128 R24, [R8+0xafc0] ;  /* 0x00afc00008187984 */ /* 0x000e280000000c00 */
[----:B------:R-:W1:Y:S04]  /*4110*/  LDS.128 R68, [R8+0xb060] ;  /* 0x00b0600008447984 */ /* 0x000e680000000c00 */
[----:B------:R-:W2:Y:S04]  /*4120*/  LDS.128 R72, [R8+0xb100] ;  /* 0x00b1000008487984 */ /* 0x000ea80000000c00 */
[----:B------:R-:W3:Y:S04]  /*4130*/  LDS.128 R76, [R8+0xb1a0] ;  /* 0x00b1a000084c7984 */ /* 0x000ee80000000c00 */
[----:B------:R-:W4:Y:S01]  /*4140*/  LDS.128 R80, [R8+0xb240] ;  /* 0x00b2400008507984 */ /* 0x000f220000000c00 */
[----:B0-----:R-:W-:-:S02]  /*4150*/  DFMA R24, R28, R24, RZ ;  /* 0x000000181c18722b */ /* 0x001fc400000000ff */
        /* <DEDUP_REMOVED lines=54> */
[----:B------:R-:W-:Y:S04]  /*44c0*/  STS.64 [R117+0x10], R124 ;  /* 0x0000107c75007388 */ /* 0x000fe80000000a00 */
        /* <DEDUP_REMOVED lines=495> */
[----:B------:R0:W-:Y:S04]  /*63c0*/  STS.64 [R117+0x90], R24 ;  /* 0x0000901875007388 */ /* 0x0001e80000000a00 */
[----:B------:R0:W-:Y:S03]  /*63d0*/  STS.64 [R117+0x98], R26 ;  /* 0x0000981a75007388 */ /* 0x0001e60000000a00 */
.L_x_113:
[----:B------:R-:W-:Y:S05]  /*63e0*/  BSYNC.RECONVERGENT B0 ;  /* 0x0000000000007941 */ /* 0x000fea0003800200 */
.L_x_112:
[C---:B------:R-:W-:Y:S01]  /*63f0*/  IMAD R116, R3.reuse, 0x98, R116 ;  /* 0x0000009803747824 */ /* 0x040fe200078e0274 */
[----:B------:R-:W-:Y:S03]  /*6400*/  BAR.SYNC.DEFER_BLOCKING 0x0 ;  /* 0x0000000000007b1d */ /* 0x000fe60000010000 */
[----:B------:R-:W-:-:S03]  /*6410*/  IMAD R116, R3, -0x98, R116 ;  /* 0xffffff6803747824 */ /* 0x000fc600078e0274 */
[----:B------:R-:W-:Y:S05]  /*6420*/  @P3 BRA `(.L_x_114) ;  /* 0x0000000000903947 */ /* 0x000fea0003800000 */
[----:B------:R-:W0:Y:S02]  /*6430*/  LDS.64 R78, [R116] ;  /* 0x00000000744e7984 */ /* 0x000e240000000a00 */
[----:B01234-:R-:W-:Y:S02]  /*6440*/  IMAD.WIDE.U32 R24, R115, 0x8, R122 ;  /* 0x0000000873187825 */ /* 0x01ffe400078e007a */
[----:B------:R-:W0:Y:S04]  /*6450*/  LDS.64 R76, [R116+0x500] ;  /* 0x00050000744c7984 */ /* 0x000e280000000a00 */
[----:B------:R-:W1:Y:S04]  /*6460*/  LDS.64 R74, [R116+0xa00] ;  /* 0x000a0000744a7984 */ /* 0x000e680000000a00 */
[----:B------:R-:W2:Y:S04]  /*6470*/  LDS.64 R72, [R116+0xf00] ;  /* 0x000f000074487984 */ /* 0x000ea80000000a00 */
[----:B------:R-:W3:Y:S04]  /*6480*/  LDS.64 R68, [R116+0x1400] ;  /* 0x0014000074447984 */ /* 0x000ee80000000a00 */
[----:B------:R-:W4:Y:S04]  /*6490*/  LDS.64 R70, [R116+0x1900] ;  /* 0x0019000074467984 */ /* 0x000f280000000a00 */
[----:B------:R-:W4:Y:S04]  /*64a0*/  LDS.64 R26, [R116+0x2800] ;  /* 0x00280000741a7984 */ /* 0x000f280000000a00 */
[----:B------:R-:W4:Y:S04]  /*64b0*/  LDS.64 R82, [R116+0x1e00] ;  /* 0x001e000074527984 */ /* 0x000f280000000a00 */
[----:B------:R-:W4:Y:S04]  /*64c0*/  LDS.64 R124, [R116+0x2300] ;  /* 0x00230000747c7984 */ /* 0x000f280000000a00 */
[----:B------:R-:W4:Y:S04]  /*64d0*/  LDS.64 R80, [R116+0x2d00] ;  /* 0x002d000074507984 */ /* 0x000f280000000a00 */
[----:B------:R-:W-:Y:S04]  /*64e0*/  STG.E.64 desc[UR6][R24.64], R78 ;  /* 0x0000004e18007986 */ /* 0x000fe8000c101b06 */
[----:B0-----:R-:W-:Y:S04]  /*64f0*/  STG.E.64 desc[UR6][R24.64+0x500], R76 ;  /* 0x0005004c18007986 */ /* 0x001fe8000c101b06 */
[----:B-1----:R-:W-:Y:S04]  /*6500*/  STG.E.64 desc[UR6][R24.64+0xa00], R74 ;  /* 0x000a004a18007986 */ /* 0x002fe8000c101b06 */
[----:B--2---:R-:W-:Y:S04]  /*6510*/  STG.E.64 desc[UR6][R24.64+0xf00], R72 ;  /* 0x000f004818007986 */ /* 0x004fe8000c101b06 */
[----:B---3--:R-:W-:Y:S04]  /*6520*/  STG.E.64 desc[UR6][R24.64+0x1400], R68 ;  /* 0x0014004418007986 */ /* 0x008fe8000c101b06 */
        /* <DEDUP_REMOVED lines=8> */
[----:B------:R-:W4:Y:S04]  /*65b0*/  LDS.64 R70, [R116+0x5000] ;  /* 0x0050000074467984 */ /* 0x000f280000000a00 */
        /* <DEDUP_REMOVED lines=8> */
[----:B------:R0:W-:Y:S04]  /*6640*/  STG.E.64 desc[UR6][R24.64+0x4b00], R68 ;  /* 0x004b004418007986 */ /* 0x0001e8000c101b06 */
[----:B------:R0:W-:Y:S01]  /*6650*/  STG.E.64 desc[UR6][R24.64+0x5000], R70 ;  /* 0x0050004618007986 */ /* 0x0001e2000c101b06 */
[----:B------:R-:W-:Y:S05]  /*6660*/  BRA `(.L_x_115) ;  /* 0x0000000000847947 */ /* 0x000fea0003800000 */
.L_x_114:
[----:B------:R-:W3:Y:S01]  /*6670*/  LDS.64 R74, [R116] ;  /* 0x00000000744a7984 */ /* 0x000ee20000000a00 */
[----:B------:R-:W-:-:S03]  /*6680*/  IMAD.WIDE R80, R115, 0x8, R122 ;  /* 0x0000000873507825 */ /* 0x000fc600078e027a */
[----:B------:R-:W3:Y:S04]  /*6690*/  LDS.64 R72, [R116+0x500] ;  /* 0x0005000074487984 */ /* 0x000ee80000000a00 */
[----:B012-4-:R-:W0:Y:S04]  /*66a0*/  LDS.64 R26, [R116+0xa00] ;  /* 0x000a0000741a7984 */ /* 0x017e280000000a00 */
[----:B------:R-:W1:Y:S04]  /*66b0*/  LDS.64 R68, [R116+0xf00] ;  /* 0x000f000074447984 */ /* 0x000e680000000a00 */
[----:B------:R-:W2:Y:S04]  /*66c0*/  LDS.64 R70, [R116+0x1400] ;  /* 0x0014000074467984 */ /* 0x000ea80000000a00 */
[----:B---3--:R-:W3:Y:S04]  /*66d0*/  LDS.64 R24, [R116+0x2300] ;  /* 0x0023000074187984 */ /* 0x008ee80000000a00 */
[----:B------:R-:W4:Y:S04]  /*66e0*/  LDS.64 R82, [R116+0x1900] ;  /* 0x0019000074527984 */ /* 0x000f280000000a00 */
[----:B------:R-:W4:Y:S04]  /*66f0*/  LDS.64 R124, [R116+0x1e00] ;  /* 0x001e0000747c7984 */ /* 0x000f280000000a00 */
[----:B------:R-:W4:Y:S04]  /*6700*/  LDS.64 R78, [R116+0x2800] ;  /* 0x00280000744e7984 */ /* 0x000f280000000a00 */
[----:B------:R-:W4:Y:S04]  /*6710*/  LDS.64 R76, [R116+0x2d00] ;  /* 0x002d0000744c7984 */ /* 0x000f280000000a00 */
[----:B------:R-:W-:Y:S04]  /*6720*/  STG.E.64 desc[UR6][R80.64], R74 ;  /* 0x0000004a50007986 */ /* 0x000fe8000c101b06 */
[----:B------:R-:W-:Y:S04]  /*6730*/  STG.E.64 desc[UR6][R80.64+0x500], R72 ;  /* 0x0005004850007986 */ /* 0x000fe8000c101b06 */
[----:B0-----:R-:W-:Y:S04]  /*6740*/  STG.E.64 desc[UR6][R80.64+0xa00], R26 ;  /* 0x000a001a50007986 */ /* 0x001fe8000c101b06 */
[----:B-1----:R-:W-:Y:S04]  /*6750*/  STG.E.64 desc[UR6][R80.64+0xf00], R68 ;  /* 0x000f004450007986 */ /* 0x002fe8000c101b06 */
[----:B--2---:R-:W-:Y:S04]  /*6760*/  STG.E.64 desc[UR6][R80.64+0x1400], R70 ;  /* 0x0014004650007986 */ /* 0x004fe8000c101b06 */
[----:B---3--:R-:W-:Y:S04]  /*6770*/  STG.E.64 desc[UR6][R80.64+0x2300], R24 ;  /* 0x0023001850007986 */ /* 0x008fe8000c101b06 */
[----:B------:R-:W0:Y:S04]  /*6780*/  LDS.64 R74, [R116+0x3200] ;  /* 0x00320000744a7984 */ /* 0x000e280000000a00 */
[----:B------:R-:W1:Y:S04]  /*6790*/  LDS.64 R72, [R116+0x3700] ;  /* 0x0037000074487984 */ /* 0x000e680000000a00 */
[----:B------:R-:W2:Y:S04]  /*67a0*/  LDS.64 R24, [R116+0x3c00] ;  /* 0x003c000074187984 */ /* 0x000ea80000000a00 */
[----:B------:R-:W3:Y:S04]  /*67b0*/  LDS.64 R26, [R116+0x4100] ;  /* 0x00410000741a7984 */ /* 0x000ee80000000a00 */
[----:B------:R-:W3:Y:S04]  /*67c0*/  LDS.64 R68, [R116+0x4600] ;  /* 0x0046000074447984 */ /* 0x000ee80000000a00 */
[----:B------:R-:W3:Y:S04]  /*67d0*/  LDS.64 R70, [R116+0x4b00] ;  /* 0x004b000074467984 */ /* 0x000ee80000000a00 */
[----:B----4-:R4:W-:Y:S04]  /*67e0*/  STG.E.64 desc[UR6][R80.64+0x1900], R82 ;  /* 0x0019005250007986 */ /* 0x0109e8000c101b06 */
[----:B------:R4:W-:Y:S04]  /*67f0*/  STG.E.64 desc[UR6][R80.64+0x1e00], R124 ;  /* 0x001e007c50007986 */ /* 0x0009e8000c101b06 */
[----:B------:R4:W-:Y:S04]  /*6800*/  STG.E.64 desc[UR6][R80.64+0x2800], R78 ;  /* 0x0028004e50007986 */ /* 0x0009e8000c101b06 */
[----:B------:R4:W-:Y:S04]  /*6810*/  STG.E.64 desc[UR6][R80.64+0x2d00], R76 ;  /* 0x002d004c50007986 */ /* 0x0009e8000c101b06 */
[----:B0-----:R4:W-:Y:S04]  /*6820*/  STG.E.64 desc[UR6][R80.64+0x3200], R74 ;  /* 0x0032004a50007986 */ /* 0x0019e8000c101b06 */
[----:B-1----:R4:W-:Y:S04]  /*6830*/  STG.E.64 desc[UR6][R80.64+0x3700], R72 ;  /* 0x0037004850007986 */ /* 0x0029e8000c101b06 */
[----:B--2---:R4:W-:Y:S04]  /*6840*/  STG.E.64 desc[UR6][R80.64+0x3c00], R24 ;  /* 0x003c001850007986 */ /* 0x0049e8000c101b06 */
[----:B---3--:R4:W-:Y:S04]  /*6850*/  STG.E.64 desc[UR6][R80.64+0x4100], R26 ;  /* 0x0041001a50007986 */ /* 0x0089e8000c101b06 */
[----:B------:R4:W-:Y:S04]  /*6860*/  STG.E.64 desc[UR6][R80.64+0x4600], R68 ;  /* 0x0046004450007986 */ /* 0x0009e8000c101b06 */
[----:B------:R4:W-:Y:S02]  /*6870*/  STG.E.64 desc[UR6][R80.64+0x4b00], R70 ;  /* 0x004b004650007986 */ /* 0x0009e4000c101b06 */
.L_x_115:
[----:B0---4-:R-:W0:Y:S08]  /*6880*/  LDC R25, c[0x0][0x370] ;  /* 0x0000dc00ff197b82 */ /* 0x011e300000000800 */
[----:B------:R-:W-:Y:S01]  /*6890*/  BAR.SYNC.DEFER_BLOCKING 0x0 ;  /* 0x0000000000007b1d */ /* 0x000fe20000010000 */
[----:B------:R-:W-:-:S05]  /*68a0*/  VIADD R114, R114, 0x5500 ;  /* 0x0000550072727836 */ /* 0x000fca0000000000 */
[----:B------:R-:W-:-:S05]  /*68b0*/  LEA R9, R9, R114, 0x18 ;  /* 0x0000007209097211 */ /* 0x000fca00078ec0ff */
[----:B------:R-:W-:Y:S01]  /*68c0*/  IMAD.IADD R9, R9, 0x1, R0 ;  /* 0x0000000109097824 */ /* 0x000fe200078e0200 */
[----:B0-----:R-:W-:Y:S01]  /*68d0*/  IADD3 R25, PT, PT, R25, -0x1, RZ ;  /* 0xffffffff19197810 */ /* 0x001fe20007ffe0ff */
[----:B------:R-:W-:Y:S03]  /*68e0*/  BAR.SYNC.DEFER_BLOCKING 0x0 ;  /* 0x0000000000007b1d */ /* 0x000fe60000010000 */
[----:B------:R-:W-:-:S04]  /*68f0*/  ISETP.NE.AND P5, PT, R4, R25, PT ;  /* 0x000000190400720c */ /* 0x000fc80003fa5270 */
[----:B------:R-:W-:-:S04]  /*6900*/  SEL R24, R7, 0x88, !P5 ;  /* 0x0000008807187807 */ /* 0x000fc80006800000 */
[----:B------:R-:W-:Y:S01]  /*6910*/  ISETP.GE.U32.AND P5, PT, R3, R24, PT ;  /* 0x000000180300720c */ /* 0x000fe20003fa6070 */
[----:B------:R-:W-:-:S12]  /*6920*/  @P4 BRA `(.L_x_116) ;  /* 0x0000000000244947 */ /* 0x000fd80003800000 */
[----:B------:R-:W0:Y:S01]  /*6930*/  LDC R27, c[0x0][0x3ac] ;  /* 0x0000eb00ff1b7b82 */ /* 0x000e220000000800 */
[----:B------:R-:W-:-:S07]  /*6940*/  IMAD.MOV.U32 R69, RZ, RZ, 0x1 ;  /* 0x00000001ff457424 */ /* 0x000fce00078e00ff */
[----:B------:R-:W0:Y:S02]  /*6950*/  LDC.64 R24, c[0x4][RZ] ;  /* 0x01000000ff187b82 */ /* 0x000e240000000a00 */
[----:B0-----:R-:W-:-:S05]  /*6960*/  IMAD.WIDE R24, R27, 0x4, R24 ;  /* 0x000000041b187825 */ /* 0x001fca00078e0218 */
[----:B------:R0:W-:Y:S02]  /*6970*/  REDG.E.ADD.STRONG.GPU desc[UR6][R24.64], R69 ;  /* 0x000000451800798e */ /* 0x0001e4000c12e106 */
.L_x_117:
[----:B------:R-:W2:Y:S01]  /*6980*/  LDG.E.STRONG.SYS R26, desc[UR6][R24.64] ;  /* 0x00000006181a7981 */ /* 0x000ea2000c1f5900 */
[----:B------:R-:W-:Y:S05]  /*6990*/  YIELD ;  /* 0x0000000000007946 */ /* 0x000fea0003800000 */
[----:B--2---:R-:W-:-:S13]  /*69a0*/  ISETP.GE.AND P6, PT, R26, 0x6, PT ;  /* 0x000000061a00780c */ /* 0x004fda0003fc6270 */
[----:B------:R-:W-:Y:S05]  /*69b0*/  @!P6 BRA `(.L_x_117) ;  /* 0xfffffffc00f0e947 */ /* 0x000fea000383ffff */
.L_x_116:
        /* <DEDUP_REMOVED lines=10> */
.L_x_119:
[----:B------:R-:W-:Y:S05]  /*6a60*/  BSYNC.RECONVERGENT B0 ;  /* 0x0000000000007941 */ /* 0x000fea0003800200 */
.L_x_118:
        /* <DEDUP_REMOVED lines=8> */
.L_x_121:
[----:B------:R-:W-:Y:S05]  /*6af0*/  BSYNC.RECONVERGENT B0 ;  /* 0x0000000000007941 */ /* 0x000fea0003800200 */
.L_x_120:
[----:B------:R-:W-:Y:S04]  /*6b00*/  BSSY.RECONVERGENT B0, `(.L_x_122) ;  /* 0x0000008000007945 */ /* 0x000fe80003800200 */
[----:B------:R-:W-:Y:S05]  /*6b10*/  @P2 BRA `(.L_x_123) ;  /* 0x0000000000182947 */ /* 0x000fea0003800000 */
[----:B------:R-:W3:Y:S02]  /*6b20*/  LDS R112, [R112+0x8] ;  /* 0x0000080070707984 */ /* 0x000ee40000000800 */
[----:B---3--:R-:W-:-:S13]  /*6b30*/  ISETP.NE.AND P6, PT, R112, 0x14, PT ;  /* 0x000000147000780c */ /* 0x008fda0003fc5270 */
[----:B------:R-:W3:Y:S04]  /*6b40*/  @P6 LDG.E.64 R118, desc[UR6][R118.64+0x2300] ;  /* 0x0023000676766981 */ /* 0x000ee8000c1e1b00 */
[----:B------:R-:W4:Y:S04]  /*6b50*/  @!P6 LDG.E.64 R120, desc[UR6][R120.64+0x2300] ;  /* 0x002300067878e981 */ /* 0x000f28000c1e1b00 */
[----:B---3--:R3:W-:Y:S04]  /*6b60*/  @P6 STS.64 [R6+0xa00], R118 ;  /* 0x000a007606006388 */ /* 0x0087e80000000a00 */
[----:B----4-:R3:W-:Y:S02]  /*6b70*/  @!P6 STS.64 [R6+0xa00], R120 ;  /* 0x000a00780600e388 */ /* 0x0107e40000000a00 */
.L_x_123:
[----:B------:R-:W-:Y:S05]  /*6b80*/  BSYNC.RECONVERGENT B0 ;  /* 0x0000000000007941 */ /* 0x000fea0003800200 */
.L_x_122:
[----:B------:R-:W-:Y:S06]  /*6b90*/  BAR.SYNC.DEFER_BLOCKING 0x0 ;  /* 0x0000000000007b1d */ /* 0x000fec0000010000 */
[----:B------:R-:W-:Y:S04]  /*6ba0*/  BSSY.RECONVERGENT B0, `(.L_x_124) ;  /* 0x0000017000007945 */ /* 0x000fe80003800200 */
[----:B------:R-:W-:Y:S05]  /*6bb0*/  @P5 BRA `(.L_x_125) ;  /* 0x0000000000545947 */ /* 0x000fea0003800000 */
[----:B012---:R-:W-:-:S05]  /*6bc0*/  IMAD.WIDE R24, R113, 0x8, R122 ;  /* 0x0000000871187825 */ /* 0x007fca00078e027a */
[----:B-----5:R4:W5:Y:S04]  /*6bd0*/  LDG.E.64 R28, desc[UR6][R24.64] ;  /* 0x00000006181c7981 */ /* 0x020968000c1e1b00 */
        /* <DEDUP_REMOVED lines=19> */
.L_x_125:
[----:B------:R-:W-:Y:S05]  /*6d10*/  BSYNC.RECONVERGENT B0 ;  /* 0x0000000000007941 */ /* 0x000fea0003800200 */
.L_x_124:
[----:B------:R-:W-:Y:S06]  /*6d20*/  BAR.SYNC.DEFER_BLOCKING 0x0 ;  /* 0x0000000000007b1d */ /* 0x000fec0000010000 */
[----:B------:R-:W-:Y:S04]  /*6d30*/  BSSY.RECONVERGENT B0, `(.L_x_126) ;  /* 0x000026f000007945 */ /* 0x000fe80003800200 */
[----:B------:R-:W-:Y:S05]  /*6d40*/  @P5 BRA `(.L_x_127) ;  /* 0x0000002400b45947 */ /* 0x000fea0003800000 */
[----:B012-4-:R-:W0:Y:S01]  /*6d50*/  LDS.128 R24, [R8+0xafb0] ;  /* 0x00afb00008187984 */ /* 0x017e220000000c00 */
[----:B------:R-:W-:-:S03]  /*6d60*/  IMAD R112, R3, 0x98, R116 ;  /* 0x0000009803707824 */ /* 0x000fc600078e0274 */
[----:B------:R-:W1:Y:S04]  /*6d70*/  LDS.128 R68, [R8+0xb050] ;  /* 0x00b0500008447984 */ /* 0x000e680000000c00 */
[----:B------:R-:W2:Y:S04]  /*6d80*/  LDS.128 R72, [R8+0xb0f0] ;  /* 0x00b0f00008487984 */ /* 0x000ea80000000c00 */
[----:B------:R-:W4:Y:S01]  /*6d90*/  LDS.128 R76, [R8+0xb190] ;  /* 0x00b19000084c7984 */ /* 0x000f220000000c00 */
[C---:B0----5:R-:W-:Y:S02]  /*6da0*/  DFMA R80, R28.reuse, R24, RZ ;  /* 0x000000181c50722b */ /* 0x061fe400000000ff */
[----:B------:R-:W-:Y:S01]  /*6db0*/  DFMA R82, R28, R26, RZ ;  /* 0x0000001a1c52722b */ /* 0x000fe200000000ff */
[----:B------:R-:W0:Y:S05]  /*6dc0*/  LDS.128 R24, [R8+0xb230] ;  /* 0x00b2300008187984 */ /* 0x000e2a0000000c00 */
[----:B-1----:R-:W-:-:S02]  /*6dd0*/  DFMA R80, R30, R68, R80 ;  /* 0x000000441e50722b */ /* 0x002fc40000000050 */
[----:B------:R-:W-:Y:S01]  /*6de0*/  DFMA R82, R30, R70, R82 ;  /* 0x000000461e52722b */ /* 0x000fe20000000052 */
[----:B------:R-:W1:Y:S05]  /*6df0*/  LDS.128 R68, [R8+0xb2d0] ;  /* 0x00b2d00008447984 */ /* 0x000e6a0000000c00 */
[C---:B--2---:R-:W-:Y:S02]  /*6e00*/  DFMA R80, R32.reuse, R72, R80 ;  /* 0x000000482050722b */ /* 0x044fe40000000050 */
[----:B------:R-:W-:Y:S01]  /*6e10*/  DFMA R82, R32, R74, R82 ;  /* 0x0000004a2052722b */ /* 0x000fe20000000052 */
[----:B------:R-:W2:Y:S05]  /*6e20*/  LDS.128 R72, [R8+0xb370] ;  /* 0x00b3700008487984 */ /* 0x000eaa0000000c00 */
[----:B----4-:R-:W-:-:S02]  /*6e30*/  DFMA R80, R34, R76, R80 ;  /* 0x0000004c2250722b */ /* 0x010fc40000000050 */
[----:B------:R-:W-:Y:S01]  /*6e40*/  DFMA R82, R34, R78, R82 ;  /* 0x0000004e2252722b */ /* 0x000fe20000000052 */
[----:B------:R-:W4:Y:S05]  /*6e50*/  LDS.128 R76, [R8+0xb410] ;  /* 0x00b41000084c7984 */ /* 0x000f2a0000000c00 */
[C---:B0-----:R-:W-:Y:S02]  /*6e60*/  DFMA R80, R36.reuse, R24, R80 ;  /* 0x000000182450722b */ /* 0x041fe40000000050 */
[----:B------:R-:W-:Y:S01]  /*6e70*/  DFMA R82, R36, R26, R82 ;  /* 0x0000001a2452722b */ /* 0x000fe20000000052 */
        /* <DEDUP_REMOVED lines=35> */
[----:B------:R-:W-:-:S06]  /*70b0*/  DFMA R26, R60, R26, R82 ;  /* 0x0000001a3c1a722b */ /* 0x000fcc0000000052 */
[C---:B-1----:R-:W-:Y:S02]  /*70c0*/  DFMA R24, R62.reuse, R68, R24 ;  /* 0x000000443e18722b */ /* 0x042fe40000000018 */
[----:B------:R-:W-:-:S06]  /*70d0*/  DFMA R26, R62, R70, R26 ;  /* 0x000000463e1a722b */ /* 0x000fcc000000001a */
[C---:B--2---:R-:W-:Y:S02]  /*70e0*/  DFMA R24, R64.reuse, R72, R24 ;  /* 0x000000484018722b */ /* 0x044fe40000000018 */
[----:B------:R-:W-:-:S06]  /*70f0*/  DFMA R26, R64, R74, R26 ;  /* 0x0000004a401a722b */ /* 0x000fcc000000001a */
[C---:B----4-:R-:W-:Y:S02]  /*7100*/  DFMA R74, R66.reuse, R76, R24 ;  /* 0x0000004c424a722b */ /* 0x050fe40000000018 */
[----:B---3--:R-:W-:-:S05]  /*7110*/  DFMA R120, R66, R78, R26 ;  /* 0x0000004e4278722b */ /* 0x008fca000000001a */
[----:B------:R-:W-:Y:S04]  /*7120*/  STS.64 [R112], R74 ;  /* 0x0000004a70007388 */ /* 0x000fe80000000a00 */
[----:B------:R-:W-:Y:S04]  /*7130*/  STS.64 [R112+0x8], R120 ;  /* 0x0000087870007388 */ /* 0x000fe80000000a00 */
[----:B------:R-:W0:Y:S04]  /*7140*/  LDS.128 R24, [R8+0xafc0] ;  /* 0x00afc00008187984 */ /* 0x000e280000000c00 */
[----:B------:R-:W1:Y:S04]  /*7150*/  LDS.128 R68, [R8+0xb060] ;  /* 0x00b0600008447984 */ /* 0x000e680000000c00 */
[----:B------:R-:W2:Y:S04]  /*7160*/  LDS.128 R76, [R8+0xb100] ;  /* 0x00b10000084c7984 */ /* 0x000ea80000000c00 */
[----:B------:R-:W3:Y:S01]  /*7170*/  LDS.128 R80, [R8+0xb1a0] ;  /* 0x00b1a00008507984 */ /* 0x000ee20000000c00 */
[----:B0-----:R-:W-:-:S02]  /*7180*/  DFMA R72, R28, R24, RZ ;  /* 0x000000181c48722b */ /* 0x001fc400000000ff */
[----:B------:R-:W-:Y:S01]  /*7190*/  DFMA R118, R28, R26, RZ ;  /* 0x0000001a1c76722b */ /* 0x000fe200000000ff */
[----:B------:R-:W0:Y:S05]  /*71a0*/  LDS.128 R24, [R8+0xb240] ;  /* 0x00b2400008187984 */ /* 0x000e2a0000000c00 */
[C---:B-1----:R-:W-:Y:S02]  /*71b0*/  DFMA R68, R30.reuse, R68, R72 ;  /* 0x000000441e44722b */ /* 0x042fe40000000048 */
[----:B------:R-:W1:Y:S01]  /*71c0*/  LDS.128 R72, [R8+0xb2e0] ;  /* 0x00b2e00008487984 */ /* 0x000e620000000c00 */
[----:B------:R-:W-:-:S05]  /*71d0*/  DFMA R118, R30, R70, R118 ;  /* 0x000000461e76722b */ /* 0x000fca0000000076 */
[C---:B--2---:R-:W-:Y:S02]  /*71e0*/  DFMA R76, R32.reuse, R76, R68 ;  /* 0x0000004c204c722b */ /* 0x044fe40000000044 */
[----:B------:R-:W2:Y:S01]  /*71f0*/  LDS.128 R68, [R8+0xb380] ;  /* 0x00b3800008447984 */ /* 0x000ea20000000c00 */
[----:B------:R-:W-:-:S05]  /*7200*/  DFMA R78, R32, R78, R118 ;  /* 0x0000004e204e722b */ /* 0x000fca0000000076 */
[----:B---3--:R-:W-:-:S03]  /*7210*/  DFMA R76, R34, R80, R76 ;  /* 0x00000050224c722b */ /* 0x008fc6000000004c */
[----:B------:R-:W-:-:S05]  /*7220*/  DFMA R82, R34, R82, R78 ;  /* 0x000000522252722b */ /* 0x000fca000000004e */
[C---:B0-----:R-:W-:Y:S02]  /*7230*/  DFMA R24, R36.reuse, R24, R76 ;  /* 0x000000182418722b */ /* 0x041fe4000000004c */
[----:B------:R-:W0:Y:S01]  /*7240*/  LDS.128 R76, [R8+0xb420] ;  /* 0x00b42000084c7984 */ /* 0x000e220000000c00 */
[----:B------:R-:W-:-:S05]  /*7250*/  DFMA R82, R36, R26, R82 ;  /* 0x0000001a2452722b */ /* 0x000fca0000000052 */
[C---:B-1----:R-:W-:Y:S02]  /*7260*/  DFMA R72, R38.reuse, R72, R24 ;  /* 0x000000482648722b */ /* 0x042fe40000000018 */
[----:B------:R-:W1:Y:S01]  /*7270*/  LDS.128 R24, [R8+0xb4c0] ;  /* 0x00b4c00008187984 */ /* 0x000e620000000c00 */
[----:B------:R-:W-:-:S05]  /*7280*/  DFMA R82, R38, R74, R82 ;  /* 0x0000004a2652722b */ /* 0x000fca0000000052 */
[C---:B--2---:R-:W-:Y:S02]  /*7290*/  DFMA R80, R40.reuse, R68, R72 ;  /* 0x000000442850722b */ /* 0x044fe40000000048 */
[----:B------:R-:W2:Y:S01]  /*72a0*/  LDS.128 R72, [R8+0xb560] ;  /* 0x00b5600008487984 */ /* 0x000ea20000000c00 */
[----:B------:R-:W-:-:S03]  /*72b0*/  DFMA R82, R40, R70, R82 ;  /* 0x000000462852722b */ /* 0x000fc60000000052 */
[----:B------:R-:W3:Y:S02]  /*72c0*/  LDS.128 R68, [R8+0xb600] ;  /* 0x00b6000008447984 */ /* 0x000ee40000000c00 */
[----:B0-----:R-:W-:-:S03]  /*72d0*/  DFMA R80, R42, R76, R80 ;  /* 0x0000004c2a50722b */ /* 0x001fc60000000050 */
[----:B------:R-:W-:Y:S01]  /*72e0*/  DFMA R82, R42, R78, R82 ;  /* 0x0000004e2a52722b */ /* 0x000fe20000000052 */
[----:B------:R-:W0:Y:S04]  /*72f0*/  LDS.128 R76, [R8+0xb6a0] ;  /* 0x00b6a000084c7984 */ /* 0x000e280000000c00 */
[----:B-1----:R-:W-:-:S03]  /*7300*/  DFMA R24, R44, R24, R80 ;  /* 0x000000182c18722b */ /* 0x002fc60000000050 */
[----:B------:R-:W-:-:S05]  /*7310*/  DFMA R82, R44, R26, R82 ;  /* 0x0000001a2c52722b */ /* 0x000fca0000000052 */
[C---:B--2---:R-:W-:Y:S02]  /*7320*/  DFMA R72, R46.reuse, R72, R24 ;  /* 0x000000482e48722b */ /* 0x044fe40000000018 */
[----:B------:R-:W1:Y:S01]  /*7330*/  LDS.128 R24, [R8+0xb740] ;  /* 0x00b7400008187984 */ /* 0x000e620000000c00 */
[----:B------:R-:W-:-:S05]  /*7340*/  DFMA R118, R46, R74, R82 ;  /* 0x0000004a2e76722b */ /* 0x000fca0000000052 */
[C---:B---3--:R-:W-:Y:S02]  /*7350*/  DFMA R80, R48.reuse, R68, R72 ;  /* 0x000000443050722b */ /* 0x048fe40000000048 */
[----:B------:R-:W2:Y:S01]  /*7360*/  LDS.128 R72, [R8+0xb7e0] ;  /* 0x00b7e00008487984 */ /* 0x000ea20000000c00 */
[----:B------:R-:W-:-:S03]  /*7370*/  DFMA R118, R48, R70, R118 ;  /* 0x000000463076722b */ /* 0x000fc60000000076 */
[----:B------:R-:W3:Y:S02]  /*7380*/  LDS.128 R68, [R8+0xb880] ;  /* 0x00b8800008447984 */ /* 0x000ee40000000c00 */
[C---:B0-----:R-:W-:Y:S02]  /*7390*/  DFMA R76, R50.reuse, R76, R80 ;  /* 0x0000004c324c722b */ /* 0x041fe40000000050 */
[----:B------:R-:W0:Y:S01]  /*73a0*/  LDS.128 R80, [R8+0xb920] ;  /* 0x00b9200008507984 */ /* 0x000e220000000c00 */
[----:B------:R-:W-:-:S05]  /*73b0*/  DFMA R78, R50, R78, R118 ;  /* 0x0000004e324e722b */ /* 0x000fca0000000076 */
[----:B-1----:R-:W-:-:S03]  /*73c0*/  DFMA R24, R52, R24, R76 ;  /* 0x000000183418722b */ /* 0x002fc6000000004c */
[----:B------:R-:W-:-:S05]  /*73d0*/  DFMA R76, R52, R26, R78 ;  /* 0x0000001a344c722b */ /* 0x000fca000000004e */
[C---:B--2---:R-:W-:Y:S02]  /*73e0*/  DFMA R72, R54.reuse, R72, R24 ;  /* 0x000000483648722b */ /* 0x044fe40000000018 */
[----:B------:R-:W1:Y:S01]  /*73f0*/  LDS.128 R24, [R8+0xb9c0] ;  /* 0x00b9c00008187984 */ /* 0x000e620000000c00 */
[----:B------:R-:W-:-:S05]  /*7400*/  DFMA R76, R54, R74, R76 ;  /* 0x0000004a364c722b */ /* 0x000fca000000004c */
[C---:B---3--:R-:W-:Y:S02]  /*7410*/  DFMA R68, R56.reuse, R68, R72 ;  /* 0x000000443844722b */ /* 0x048fe40000000048 */
[----:B------:R-:W2:Y:S01]  /*7420*/  LDS.128 R72, [R8+0xba60] ;  /* 0x00ba600008487984 */ /* 0x000ea20000000c00 */
[----:B------:R-:W-:-:S05]  /*7430*/  DFMA R76, R56, R70, R76 ;  /* 0x00000046384c722b */ /* 0x000fca000000004c */
[C---:B0-----:R-:W-:Y:S02]  /*7440*/  DFMA R80, R58.reuse, R80, R68 ;  /* 0x000000503a50722b */ /* 0x041fe40000000044 */
[----:B------:R-:W0:Y:S01]  /*7450*/  LDS.128 R68, [R8+0xbb00] ;  /* 0x00bb000008447984 */ /* 0x000e220000000c00 */
[----:B------:R-:W-:-:S03]  /*7460*/  DFMA R82, R58, R82, R76 ;  /* 0x000000523a52722b */ /* 0x000fc6000000004c */
[----:B------:R-:W3:Y:S02]  /*7470*/  LDS.128 R76, [R8+0xbba0] ;  /* 0x00bba000084c7984 */ /* 0x000ee40000000c00 */
[----:B-1----:R-:W-:-:S03]  /*7480*/  DFMA R24, R60, R24, R80 ;  /* 0x000000183c18722b */ /* 0x002fc60000000050 */
[----:B------:R-:W-:-:S05]  /*7490*/  DFMA R26, R60, R26, R82 ;  /* 0x0000001a3c1a722b */ /* 0x000fca0000000052 */
[----:B--2---:R-:W-:-:S03]  /*74a0*/  DFMA R24, R62, R72, R24 ;  /* 0x000000483e18722b */ /* 0x004fc60000000018 */
[----:B------:R-:W-:-:S05]  /*74b0*/  DFMA R26, R62, R74, R26 ;  /* 0x0000004a3e1a722b */ /* 0x000fca000000001a */
[----:B0-----:R-:W-:-:S03]  /*74c0*/  DFMA R24, R64, R68, R24 ;  /* 0x000000444018722b */ /* 0x001fc60000000018 */
[----:B------:R-:W-:-:S05]  /*74d0*/  DFMA R26, R64, R70, R26 ;  /* 0x00000046401a722b */ /* 0x000fca000000001a */
[----:B---3--:R-:W-:-:S03]  /*74e0*/  DFMA R74, R66, R76, R24 ;  /* 0x0000004c424a722b */ /* 0x008fc60000000018 */
[----:B------:R-:W-:-:S04]  /*74f0*/  DFMA R120, R66, R78, R26 ;  /* 0x0000004e4278722b */ /* 0x000fc8000000001a */
[----:B------:R-:W-:Y:S04]  /*7500*/  STS.64 [R112+0x10], R74 ;  /* 0x0000104a70007388 */ /* 0x000fe80000000a00 */
        /* <DEDUP_REMOVED lines=495> */
[----:B------:R0:W-:Y:S04]  /*9400*/  STS.64 [R112+0x90], R24 ;  /* 0x0000901870007388 */ /* 0x0001e80000000a00 */
[----:B------:R0:W-:Y:S03]  /*9410*/  STS.64 [R112+0x98], R26 ;  /* 0x0000981a70007388 */ /* 0x0001e60000000a00 */
.L_x_127:
[----:B------:R-:W-:Y:S05]  /*9420*/  BSYNC.RECONVERGENT B0 ;  /* 0x0000000000007941 */ /* 0x000fea0003800200 */
.L_x_126:
[----:B------:R-:W-:Y:S01]  /*9430*/  BAR.SYNC.DEFER_BLOCKING 0x0 ;  /* 0x0000000000007b1d */ /* 0x000fe20000010000 */
[----:B0-----:R-:W-:Y:S02]  /*9440*/  IMAD R112, R3, 0x98, R116 ;  /* 0x0000009803707824 */ /* 0x001fe400078e0274 */
[----:B---3--:R-:W-:-:S05]  /*9450*/  IMAD.WIDE R118, R115, 0x8, R122 ;  /* 0x0000000873767825 */ /* 0x008fca00078e027a */
[----:B------:R-:W0:Y:S01]  /*9460*/  LDC R117, c[0x0][0x3ac] ;  /* 0x0000eb00ff757b82 */ /* 0x000e220000000800 */
[----:B------:R-:W-:-:S04]  /*9470*/  IMAD.WIDE.U32 R114, R115, 0x8, R122 ;  /* 0x0000000873727825 */ /* 0x000fc800078e007a */
[----:B------:R-:W-:-:S03]  /*9480*/  IMAD R112, R3, -0x98, R112 ;  /* 0xffffff6803707824 */ /* 0x000fc600078e0270 */
[----:B-12-4-:R-:W0:Y:S01]  /*9490*/  LDC.64 R24, c[0x4][RZ] ;  /* 0x01000000ff187b82 */ /* 0x016e220000000a00 */
[----:B------:R-:W1:Y:S01]  /*94a0*/  LDS.U8 R26, [R9] ;  /* 0x00000000091a7984 */ /* 0x000e620000000000 */
[----:B0-----:R-:W-:Y:S01]  /*94b0*/  IMAD.WIDE R116, R117, 0x4, R24 ;  /* 0x0000000475747825 */ /* 0x001fe200078e0218 */
[----:B-1----:R-:W-:-:S13]  /*94c0*/  ISETP.NE.AND P5, PT, R26, RZ, PT ;  /* 0x000000ff1a00720c */ /* 0x002fda0003fa5270 */
[----:B------:R-:W-:Y:S05]  /*94d0*/  @!P5 BRA `(.L_x_128) ;  /* 0x00000004005cd947 */ /* 0x000fea0003800000 */
[----:B------:R-:W-:Y:S05]  /*94e0*/  @P3 BRA `(.L_x_129) ;  /* 0x00000000008c3947 */ /* 0x000fea0003800000 */
[----:B------:R-:W0:Y:S04]  /*94f0*/  LDS.64 R24, [R112] ;  /* 0x0000000070187984 */ /* 0x000e280000000a00 */
        /* <DEDUP_REMOVED lines=8> */
[----:B------:R-:W4:Y:S04]  /*9580*/  LDS.64 R78, [R112+0x2d00] ;  /* 0x002d0000704e7984 */ /* 0x000f280000000a00 */
        /* <DEDUP_REMOVED lines=25> */
.L_x_129:
        /* <DEDUP_REMOVED lines=15> */
[----:B------:R-:W0:Y:S04]  /*9810*/  LDS.64 R24, [R112+0x3200] ;  /* 0x0032000070187984 */ /* 0x000e280000000a00 */
[----:B------:R-:W1:Y:S04]  /*9820*/  LDS.64 R26, [R112+0x3700] ;  /* 0x00370000701a7984 */ /* 0x000e680000000a00 */
[----:B------:R-:W2:Y:S04]  /*9830*/  LDS.64 R68, [R112+0x3c00] ;  /* 0x003c000070447984 */ /* 0x000ea80000000a00 */
[----:B------:R-:W3:Y:S04]  /*9840*/  LDS.64 R70, [R112+0x4100] ;  /* 0x0041000070467984 */ /* 0x000ee80000000a00 */
[----:B------:R-:W4:Y:S04]  /*9850*/  LDS.64 R72, [R112+0x4600] ;  /* 0x0046000070487984 */ /* 0x000f280000000a00 */
[----:B------:R-:W4:Y:S04]  /*9860*/  LDS.64 R74, [R112+0x4b00] ;  /* 0x004b0000704a7984 */ /* 0x000f280000000a00 */
[----:B------:R0:W-:Y:S04]  /*9870*/  STG.E.64 desc[UR6][R118.64+0x1900], R120 ;  /* 0x0019007876007986 */ /* 0x0001e8000c101b06 */
        /* <DEDUP_REMOVED lines=10> */
.L_x_130:
[----:B------:R-:W-:Y:S08]  /*9920*/  BAR.SYNC.DEFER_BLOCKING 0x0 ;  /* 0x0000000000007b1d */ /* 0x000ff00000010000 */
[----:B------:R-:W-:Y:S06]  /*9930*/  BAR.SYNC.DEFER_BLOCKING 0x0 ;  /* 0x0000000000007b1d */ /* 0x000fec0000010000 */
[----:B------:R-:W-:Y:S05]  /*9940*/  @P4 BRA `(.L_x_131) ;  /* 0x0000000000184947 */ /* 0x000fea0003800000 */
[----:B0-----:R-:W-:-:S05]  /*9950*/  MOV R25, 0x1 ;  /* 0x0000000100197802 */ /* 0x001fca0000000f00 */
[----:B------:R0:W-:Y:S02]  /*9960*/  REDG.E.ADD.STRONG.GPU desc[UR6][R116.64], R25 ;  /* 0x000000197400798e */ /* 0x0001e4000c12e106 */
.L_x_132:
[----:B------:R-:W2:Y:S01]  /*9970*/  LDG.E.STRONG.SYS R24, desc[UR6][R116.64] ;  /* 0x0000000674187981 */ /* 0x000ea2000c1f5900 */
[----:B------:R-:W-:Y:S05]  /*9980*/  YIELD ;  /* 0x0000000000007946 */ /* 0x000fea0003800000 */
[----:B--2---:R-:W-:-:S13]  /*9990*/  ISETP.GE.AND P5, PT, R24, 0x9, PT ;  /* 0x000000091800780c */ /* 0x004fda0003fa6270 */
[----:B------:R-:W-:Y:S05]  /*99a0*/  @!P5 BRA `(.L_x_132) ;  /* 0xfffffffc00f0d947 */ /* 0x000fea000383ffff */
.L_x_131:
[----:B------:R-:W-:Y:S05]  /*99b0*/  WARPSYNC.ALL ;  /* 0x0000000000007948 */ /* 0x000fea0003800000 */
[----:B------:R-:W-:Y:S06]  /*99c0*/  BAR.SYNC.DEFER_BLOCKING 0x0 ;  /* 0x0000000000007b1d */ /* 0x000fec0000010000 */
[----:B------:R-:W-:Y:S04]  /*99d0*/  BSSY.RECONVERGENT B0, `(.L_x_133) ;  /* 0x0000005000007945 */ /* 0x000fe80003800200 */
[----:B------:R-:W-:Y:S05]  /*99e0*/  @P4 BRA `(.L_x_134) ;  /* 0x00000000000c4947 */ /* 0x000fea0003800000 */
[----:B0-----:R-:W2:Y:S02]  /*99f0*/  LDG.E.STRONG.SYS R24, desc[UR6][R116.64] ;  /* 0x0000000674187981 */ /* 0x001ea4000c1f5900 */
[----:B--2---:R-:W-:-:S13]  /*9a00*/  ISETP.NE.AND P5, PT, R24, 0x9, PT ;  /* 0x000000091800780c */ /* 0x004fda0003fa5270 */
[----:B------:R1:W-:Y:S02]  /*9a10*/  @!P5 STG.E.STRONG.SYS desc[UR6][R116.64], RZ ;  /* 0x000000ff7400d986 */ /* 0x0003e4000c115906 */
.L_x_134:
[----:B------:R-:W-:Y:S05]  /*9a20*/  BSYNC.RECONVERGENT B0 ;  /* 0x0000000000007941 */ /* 0x000fea0003800200 */
.L_x_133:
[----:B------:R-:W-:Y:S06]  /*9a30*/  BAR.SYNC.DEFER_BLOCKING 0x0 ;  /* 0x0000000000007b1d */ /* 0x000fec0000010000 */
[----:B------:R-:W-:Y:S05]  /*9a40*/  BRA `(.L_x_135) ;  /* 0x00000000001c7947 */ /* 0x000fea0003800000 */
.L_x_128:
[----:B------:R-:W-:Y:S04]  /*9a50*/  BSSY.RECONVERGENT B0, `(.L_x_136) ;  /* 0x0000005000007945 */ /* 0x000fe80003800200 */
[----:B------:R-:W-:Y:S05]  /*9a60*/  @P4 BRA `(.L_x_137) ;  /* 0x00000000000c4947 */ /* 0x000fea0003800000 */
[----:B------:R-:W2:Y:S02]  /*9a70*/  LDG.E.STRONG.SYS R24, desc[UR6][R116.64] ;  /* 0x0000000674187981 */ /* 0x000ea4000c1f5900 */
[----:B--2---:R-:W-:-:S13]  /*9a80*/  ISETP.NE.AND P5, PT, R24, 0x6, PT ;  /* 0x000000061800780c */ /* 0x004fda0003fa5270 */
[----:B------:R0:W-:Y:S02]  /*9a90*/  @!P5 STG.E.STRONG.SYS desc[UR6][R116.64], RZ ;  /* 0x000000ff7400d986 */ /* 0x0001e4000c115906 */
.L_x_137:
[----:B------:R-:W-:Y:S05]  /*9aa0*/  BSYNC.RECONVERGENT B0 ;  /* 0x0000000000007941 */ /* 0x000fea0003800200 */
.L_x_136:
[----:B------:R-:W-:Y:S06]  /*9ab0*/  BAR.SYNC.DEFER_BLOCKING 0x0 ;  /* 0x0000000000007b1d */ /* 0x000fec0000010000 */
.L_x_135:
[----:B0-----:R-:W0:Y:S02]  /*9ac0*/  LDS.U8 R24, [R9] ;  /* 0x0000000009187984 */ /* 0x001e240000000000 */
[----:B0-----:R-:W-:-:S13]  /*9ad0*/  ISETP.NE.AND P5, PT, R24, RZ, PT ;  /* 0x000000ff1800720c */ /* 0x001fda0003fa5270 */
[----:B------:R-:W-:Y:S05]  /*9ae0*/  @!P5 BRA `(.L_x_138) ;  /* 0x00000098008cd947 */ /* 0x000fea0003800000 */
[----:B------:R-:W0:Y:S01]  /*9af0*/  LDC R25, c[0x0][0x370] ;  /* 0x0000dc00ff197b82 */ /* 0x000e220000000800 */
[----:B------:R-:W-:Y:S01]  /*9b00*/  LOP3.LUT R24, R24, 0x1, RZ, 0xc0, !PT ;  /* 0x0000000118187812 */ /* 0x000fe200078ec0ff */
[----:B------:R-:W-:-:S03]  /*9b10*/  IMAD.WIDE R122, R113, 0x8, R122 ;  /* 0x00000008717a7825 */ /* 0x000fc600078e027a */
[----:B------:R-:W-:-:S03]  /*9b20*/  ISETP.NE.U32.AND P6, PT, R24, 0x1, PT ;  /* 0x000000011800780c */ /* 0x000fc60003fc5070 */
[----:B------:R-:W2:Y:S01]  /*9b30*/  LDC.64 R120, c[0x0][0x3c0] ;  /* 0x0000f000ff787b82 */ /* 0x000ea20000000a00 */
[----:B0-----:R-:W-:-:S05]  /*9b40*/  VIADD R25, R25, 0xffffffff ;  /* 0xffffffff19197836 */ /* 0x001fca0000000000 */
[----:B------:R-:W-:Y:S01]  /*9b50*/  ISETP.NE.AND P5, PT, R4, R25, PT ;  /* 0x000000190400720c */ /* 0x000fe20003fa5270 */
[----:B--2---:R-:W-:-:S03]  /*9b60*/  IMAD.WIDE.U32 R120, R5, 0x8, R120 ;  /* 0x0000000805787825 */ /* 0x004fc600078e0078 */
[----:B------:R-:W-:Y:S01]  /*9b70*/  SEL R70, R7, 0x88, !P5 ;  /* 0x0000008807467807 */ /* 0x000fe20006800000 */
[----:B------:R-:W-:Y:S08]  /*9b80*/  @P6 BRA `(.L_x_139) ;  /* 0x0000002c00646947 */ /* 0x000ff00003800000 */
[----:B------:R-:W2:Y:S04]  /*9b90*/  @!P0 LDG.E.64 R24, desc[UR6][R120.64] ;  /* 0x0000000678188981 */ /* 0x000ea8000c1e1b00 */
[----:B------:R-:W3:Y:S04]  /*9ba0*/  @!P1 LDG.E.64 R26, desc[UR6][R120.64+0x500] ;  /* 0x00050006781a9981 */ /* 0x000ee8000c1e1b00 */
[----:B------:R-:W4:Y:S01]  /*9bb0*/  @!P2 LDG.E.64 R68, desc[UR6][R120.64+0xa00] ;  /* 0x000a00067844a981 */ /* 0x000f22000c1e1b00 */
[----:B------:R-:W-:Y:S01]  /*9bc0*/  ISETP.GE.U32.AND P5, PT, R3, R70, PT ;  /* 0x000000460300720c */ /* 0x000fe20003fa6070 */
[----:B------:R-:W-:Y:S02]  /*9bd0*/  BSSY.RECONVERGENT B0, `(.L_x_140) ;  /* 0x000001a000007945 */ /* 0x000fe40003800200 */
[----:B--2---:R0:W-:Y:S04]  /*9be0*/  @!P0 STS.64 [R6], R24 ;  /* 0x0000001806008388 */ /* 0x0041e80000000a00 */
[----:B---3--:R0:W-:Y:S04]  /*9bf0*/  @!P1 STS.64 [R6+0x500], R26 ;  /* 0x0005001a06009388 */ /* 0x0081e80000000a00 */
[----:B----4-:R0:W-:Y:S01]  /*9c00*/  @!P2 STS.64 [R6+0xa00], R68 ;  /* 0x000a00440600a388 */ /* 0x0101e20000000a00 */
[----:B------:R-:W-:Y:S06]  /*9c10*/  BAR.SYNC.DEFER_BLOCKING 0x0 ;  /* 0x0000000000007b1d */ /* 0x000fec0000010000 */
[----:B------:R-:W-:Y:S05]  /*9c20*/  @P5 BRA `(.L_x_141) ;  /* 0x0000000000505947 */ /* 0x000fea0003800000 */
        /* <DEDUP_REMOVED lines=20> */
.L_x_141:
[----:B------:R-:W-:Y:S05]  /*9d70*/  BSYNC.RECONVERGENT B0 ;  /* 0x0000000000007941 */ /* 0x000fea0003800200 */
.L_x_140:
[----:B------:R-:W-:Y:S06]  /*9d80*/  BAR.SYNC.DEFER_BLOCKING 0x0 ;  /* 0x0000000000007b1d */ /* 0x000fec0000010000 */
[----:B------:R-:W-:Y:S04]  /*9d90*/  BSSY.RECONVERGENT B0, `(.L_x_142) ;  /* 0x000026f000007945 */ /* 0x000fe80003800200 */
[----:B------:R-:W-:Y:S05]  /*9da0*/  @P5 BRA `(.L_x_143) ;  /* 0x0000002400b45947 */ /* 0x000fea0003800000 */
[----:B------:R-:W3:Y:S01]  /*9db0*/  LDS.128 R72, [R8+0xafb0] ;  /* 0x00afb00008487984 */ /* 0x000ee20000000c00 */
[----:B------:R-:W-:-:S03]  /*9dc0*/  IMAD R5, R3, 0x98, R112 ;  /* 0x0000009803057824 */ /* 0x000fc600078e0270 */
[----:B------:R-:W4:Y:S04]  /*9dd0*/  LDS.128 R76, [R8+0xb050] ;  /* 0x00b05000084c7984 */ /* 0x000f280000000c00 */
[----:B0-----:R-:W0:Y:S04]  /*9de0*/  LDS.128 R68, [R8+0xb0f0] ;  /* 0x00b0f00008447984 */ /* 0x001e280000000c00 */
[----:B------:R-:W1:Y:S01]  /*9df0*/  LDS.128 R24, [R8+0xb190] ;  /* 0x00b1900008187984 */ /* 0x000e620000000c00 */
[C---:B---3-5:R-:W-:Y:S02]  /*9e00*/  DFMA R72, R28.reuse, R72, RZ ;  /* 0x000000481c48722b */ /* 0x068fe400000000ff */
[----:B------:R-:W-:-:S06]  /*9e10*/  DFMA R74, R28, R74, RZ ;  /* 0x0000004a1c4a722b */ /* 0x000fcc00000000ff */
[C---:B----4-:R-:W-:Y:S02]  /*9e20*/  DFMA R76, R30.reuse, R76, R72 ;  /* 0x0000004c1e4c722b */ /* 0x050fe40000000048 */
[----:B------:R-:W-:Y:S02]  /*9e30*/  DFMA R82, R30, R78, R74 ;  /* 0x0000004e1e52722b */ /* 0x000fe4000000004a */
[----:B------:R-:W-:Y:S04]  /*9e40*/  LDS.128 R72, [R8+0xb410] ;  /* 0x00b4100008487984 */ /* 0x000fe80000000c00 */
[C---:B0-----:R-:W-:Y:S02]  /*9e50*/  DFMA R68, R32.reuse, R68, R76 ;  /* 0x000000442044722b */ /* 0x041fe4000000004c */
[----:B------:R-:W0:Y:S01]  /*9e60*/  LDS.128 R76, [R8+0xb230] ;  /* 0x00b23000084c7984 */ /* 0x000e220000000c00 */
[----:B------:R-:W-:-:S05]  /*9e70*/  DFMA R82, R32, R70, R82 ;  /* 0x000000462052722b */ /* 0x000fca0000000052 */
[C---:B-1----:R-:W-:Y:S02]  /*9e80*/  DFMA R80, R34.reuse, R24, R68 ;  /* 0x000000182250722b */ /* 0x042fe40000000044 */
[----:B------:R-:W1:Y:S01]  /*9e90*/  LDS.128 R68, [R8+0xb2d0] ;  /* 0x00b2d00008447984 */ /* 0x000e620000000c00 */
[----:B------:R-:W-:-:S03]  /*9ea0*/  DFMA R82, R34, R26, R82 ;  /* 0x0000001a2252722b */ /* 0x000fc60000000052 */
[----:B------:R-:W3:Y:S02]  /*9eb0*/  LDS.128 R24, [R8+0xb370] ;  /* 0x00b3700008187984 */ /* 0x000ee40000000c00 */
[----:B0-----:R-:W-:-:S03]  /*9ec0*/  DFMA R76, R36, R76, R80 ;  /* 0x0000004c244c722b */ /* 0x001fc60000000050 */
[----:B------:R-:W-:-:S05]  /*9ed0*/  DFMA R78, R36, R78, R82 ;  /* 0x0000004e244e722b */ /* 0x000fca0000000052 */
[----:B-1----:R-:W-:-:S03]  /*9ee0*/  DFMA R68, R38, R68, R76 ;  /* 0x000000442644722b */ /* 0x002fc6000000004c */
[----:B------:R-:W-:-:S05]  /*9ef0*/  DFMA R78, R38, R70, R78 ;  /* 0x00000046264e722b */ /* 0x000fca000000004e */
[C---:B---3--:R-:W-:Y:S02]  /*9f00*/  DFMA R24, R40.reuse, R24, R68 ;  /* 0x000000182818722b */ /* 0x048fe40000000044 */
[----:B------:R-:W0:Y:S01]  /*9f10*/  LDS.128 R68, [R8+0xb4b0] ;  /* 0x00b4b00008447984 */ /* 0x000e220000000c00 */
[----:B------:R-:W-:-:S03]  /*9f20*/  DFMA R82, R40, R26, R78 ;  /* 0x0000001a2852722b */ /* 0x000fc6000000004e */
[----:B------:R-:W-:Y:S02]  /*9f30*/  LDS.128 R76, [R8+0xb690] ;  /* 0x00b69000084c7984 */ /* 0x000fe40000000c00 */
[C---:B------:R-:W-:Y:S02]  /*9f40*/  DFMA R80, R42.reuse, R72, R24 ;  /* 0x000000482a50722b */ /* 0x040fe40000000018 */
        /* <DEDUP_REMOVED lines=10> */
[----:B------:R-:W1:Y:S02]  /*9ff0*/  LDS.128 R68, [R8+0xb7d0] ;  /* 0x00b7d00008447984 */ /* 0x000e640000000c00 */
[----:B------:R-:W-:-:S03]  /*a000*/  DFMA R80, R50, R76, R72 ;  /* 0x0000004c3250722b */ /* 0x000fc60000000048 */
[----:B------:R-:W-:Y:S02]  /*a010*/  DFMA R82, R50, R78, R74 ;  /* 0x0000004e3252722b */ /* 0x000fe4000000004a */
[----:B------:R-:W3:Y:S04]  /*a020*/  LDS.128 R72, [R8+0xb870] ;  /* 0x00b8700008487984 */ /* 0x000ee80000000c00 */
[----:B------:R-:W4:Y:S01]  /*a030*/  LDS.128 R76, [R8+0xb910] ;  /* 0x00b91000084c7984 */ /* 0x000f220000000c00 */
[C---:B0-----:R-:W-:Y:S02]  /*a040*/  DFMA R24, R52.reuse, R24, R80 ;  /* 0x000000183418722b */ /* 0x041fe40000000050 */
[----:B------:R-:W-:-:S06]  /*a050*/  DFMA R26, R52, R26, R82 ;  /* 0x0000001a341a722b */ /* 0x000fcc0000000052 */
[C---:B-1----:R-:W-:Y:S02]  /*a060*/  DFMA R24, R54.reuse, R68, R24 ;  /* 0x000000443618722b */ /* 0x042fe40000000018 */
[----:B------:R-:W-:-:S06]  /*a070*/  DFMA R70, R54, R70, R26 ;  /* 0x000000463646722b */ /* 0x000fcc000000001a */
[C---:B---3--:R-:W-:Y:S02]  /*a080*/  DFMA R72, R56.reuse, R72, R24 ;  /* 0x000000483848722b */ /* 0x048fe40000000018 */
[----:B------:R-:W0:Y:S01]  /*a090*/  LDS.128 R24, [R8+0xb9b0] ;  /* 0x00b9b00008187984 */ /* 0x000e220000000c00 */
[----:B------:R-:W-:-:S03]  /*a0a0*/  DFMA R74, R56, R74, R70 ;  /* 0x0000004a384a722b */ /* 0x000fc60000000046 */
[----:B------:R-:W1:Y:S02]  /*a0b0*/  LDS.128 R68, [R8+0xba50] ;  /* 0x00ba500008447984 */ /* 0x000e640000000c00 */
[----:B----4-:R-:W-:-:S03]  /*a0c0*/  DFMA R80, R58, R76, R72 ;  /* 0x0000004c3a50722b */ /* 0x010fc60000000048 */
        /* <DEDUP_REMOVED lines=8> */
[----:B------:R-:W-:-:S06]  /*a150*/  DFMA R26, R64, R74, R26 ;  /* 0x0000004a401a722b */ /* 0x000fcc000000001a */
[C---:B----4-:R-:W-:Y:S02]  /*a160*/  DFMA R124, R66.reuse, R76, R24 ;  /* 0x0000004c427c722b */ /* 0x050fe40000000018 */
[----:B------:R-:W-:-:S05]  /*a170*/  DFMA R78, R66, R78, R26 ;  /* 0x0000004e424e722b */ /* 0x000fca000000001a */
[----:B------:R-:W-:Y:S04]  /*a180*/  STS.64 [R5], R124 ;  /* 0x0000007c05007388 */ /* 0x000fe80000000a00 */
[----:B------:R-:W-:Y:S04]  /*a190*/  STS.64 [R5+0x8], R78 ;  /* 0x0000084e05007388 */ /* 0x000fe80000000a00 */
[----:B------:R-:W0:Y:S04]  /*a1a0*/  LDS.128 R24, [R8+0xafc0] ;  /* 0x00afc00008187984 */ /* 0x000e280000000c00 */
[----:B------:R-:W1:Y:S04]  /*a1b0*/  LDS.128 R68, [R8+0xb060] ;  /* 0x00b0600008447984 */ /* 0x000e680000000c00 */
[----:B------:R-:W3:Y:S04]  /*a1c0*/  LDS.128 R72, [R8+0xb100] ;  /* 0x00b1000008487984 */ /* 0x000ee80000000c00 */
[----:B------:R-:W4:Y:S04]  /*a1d0*/  LDS.128 R76, [R8+0xb1a0] ;  /* 0x00b1a000084c7984 */ /* 0x000f280000000c00 */
[----:B------:R-:W2:Y:S01]  /*a1e0*/  LDS.128 R80, [R8+0xb240] ;  /* 0x00b2400008507984 */ /* 0x000ea20000000c00 */
[----:B0-----:R-:W-:-:S02]  /*a1f0*/  DFMA R24, R28, R24, RZ ;  /* 0x000000181c18722b */ /* 0x001fc400000000ff */
[----:B------:R-:W-:-:S06]  /*a200*/  DFMA R26, R28, R26, RZ ;  /* 0x0000001a1c1a722b */ /* 0x000fcc00000000ff */
[C---:B-1----:R-:W-:Y:S02]  /*a210*/  DFMA R68, R30.reuse, R68, R24 ;  /* 0x000000441e44722b */ /* 0x042fe40000000018 */
[----:B------:R-:W-:-:S06]  /*a220*/  DFMA R26, R30, R70, R26 ;  /* 0x000000461e1a722b */ /* 0x000fcc000000001a */
[C---:B---3--:R-:W-:Y:S02]  /*a230*/  DFMA R68, R32.reuse, R72, R68 ;  /* 0x000000482044722b */ /* 0x048fe40000000044 */
[----:B------:R-:W-:Y:S01]  /*a240*/  DFMA R26, R32, R74, R26 ;  /* 0x0000004a201a722b */ /* 0x000fe2000000001a */
[----:B------:R-:W-:Y:S05]  /*a250*/  LDS.128 R72, [R8+0xb380] ;  /* 0x00b3800008487984 */ /* 0x000fea0000000c00 */
[C---:B----4-:R-:W-:Y:S02]  /*a260*/  DFMA R76, R34.reuse, R76, R68 ;  /* 0x0000004c224c722b */ /* 0x050fe40000000044 */
[----:B------:R-:W0:Y:S01]  /*a270*/  LDS.128 R68, [R8+0xb2e0] ;  /* 0x00b2e00008447984 */ /* 0x000e220000000c00 */
[----:B------:R-:W-:-:S03]  /*a280*/  DFMA R78, R34, R78, R26 ;  /* 0x0000004e224e722b */ /* 0x000fc6000000001a */
[----:B------:R-:W1:Y:S02]  /*a290*/  LDS.128 R24, [R8+0xb420] ;  /* 0x00b4200008187984 */ /* 0x000e640000000c00 */
[----:B--2---:R-:W-:-:S03]  /*a2a0*/  DFMA R80, R36, R80, R76 ;  /* 0x000000502450722b */ /* 0x004fc6000000004c */
        /* <DEDUP_REMOVED lines=541> */
.L_x_143:
[----:B------:R-:W-:Y:S05]  /*c480*/  BSYNC.RECONVERGENT B0 ;  /* 0x0000000000007941 */ /* 0x000fea0003800200 */
.L_x_142:
[C---:B------:R-:W-:Y:S01]  /*c490*/  IMAD R112, R3.reuse, 0x98, R112 ;  /* 0x0000009803707824 */ /* 0x040fe200078e0270 */
[----:B------:R-:W-:Y:S03]  /*c4a0*/  BAR.SYNC.DEFER_BLOCKING 0x0 ;  /* 0x0000000000007b1d */ /* 0x000fe60000010000 */
[----:B------:R-:W-:-:S03]  /*c4b0*/  IMAD R112, R3, -0x98, R112 ;  /* 0xffffff6803707824 */ /* 0x000fc600078e0270 */
[----:B------:R-:W-:Y:S05]  /*c4c0*/  @P3 BRA `(.L_x_144) ;  /* 0x00000000008c3947 */ /* 0x000fea0003800000 */
[----:B0--3--:R-:W0:Y:S04]  /*c4d0*/  LDS.64 R26, [R112] ;  /* 0x00000000701a7984 */ /* 0x009e280000000a00 */
[----:B------:R-:W3:Y:S04]  /*c4e0*/  LDS.64 R68, [R112+0x500] ;  /* 0x0005000070447984 */ /* 0x000ee80000000a00 */
[----:B------:R-:W4:Y:S04]  /*c4f0*/  LDS.64 R70, [R112+0xa00] ;  /* 0x000a000070467984 */ /* 0x000f280000000a00 */
[----:B------:R-:W1:Y:S04]  /*c500*/  LDS.64 R72, [R112+0xf00] ;  /* 0x000f000070487984 */ /* 0x000e680000000a00 */
[----:B------:R-:W2:Y:S04]  /*c510*/  LDS.64 R74, [R112+0x1400] ;  /* 0x00140000704a7984 */ /* 0x000ea80000000a00 */
[----:B------:R-:W2:Y:S04]  /*c520*/  LDS.64 R76, [R112+0x1900] ;  /* 0x00190000704c7984 */ /* 0x000ea80000000a00 */
[----:B------:R-:W2:Y:S04]  /*c530*/  LDS.64 R124, [R112+0x1e00] ;  /* 0x001e0000707c7984 */ /* 0x000ea80000000a00 */
[----:B------:R-:W2:Y:S04]  /*c540*/  LDS.64 R82, [R112+0x2300] ;  /* 0x0023000070527984 */ /* 0x000ea80000000a00 */
[----:B------:R-:W2:Y:S04]  /*c550*/  LDS.64 R80, [R112+0x2800] ;  /* 0x0028000070507984 */ /* 0x000ea80000000a00 */
[----:B------:R-:W2:Y:S04]  /*c560*/  LDS.64 R78, [R112+0x2d00] ;  /* 0x002d0000704e7984 */ /* 0x000ea80000000a00 */
[----:B0-----:R-:W-:Y:S04]  /*c570*/  STG.E.64 desc[UR6][R114.64], R26 ;  /* 0x0000001a72007986 */ /* 0x001fe8000c101b06 */
[----:B---3--:R-:W-:Y:S04]  /*c580*/  STG.E.64 desc[UR6][R114.64+0x500], R68 ;  /* 0x0005004472007986 */ /* 0x008fe8000c101b06 */
[----:B----4-:R-:W-:Y:S04]  /*c590*/  STG.E.64 desc[UR6][R114.64+0xa00], R70 ;  /* 0x000a004672007986 */ /* 0x010fe8000c101b06 */
[----:B-1----:R-:W-:Y:S04]  /*c5a0*/  STG.E.64 desc[UR6][R114.64+0xf00], R72 ;  /* 0x000f004872007986 */ /* 0x002fe8000c101b06 */
[----:B--2---:R-:W-:Y:S04]  /*c5b0*/  STG.E.64 desc[UR6][R114.64+0x1400], R74 ;  /* 0x0014004a72007986 */ /* 0x004fe8000c101b06 */
        /* <DEDUP_REMOVED lines=20> */
.L_x_144:
[----:B0-----:R-:W0:Y:S04]  /*c700*/  LDS.64 R68, [R112] ;  /* 0x0000000070447984 */ /* 0x001e280000000a00 */
        /* <DEDUP_REMOVED lines=8> */
[----:B---3--:R-:W3:Y:S04]  /*c790*/  LDS.64 R24, [R112+0x2d00] ;  /* 0x002d000070187984 */ /* 0x008ee80000000a00 */
[----:B0-----:R-:W-:Y:S04]  /*c7a0*/  STG.E.64 desc[UR6][R118.64], R68 ;  /* 0x0000004476007986 */ /* 0x001fe8000c101b06 */
[----:B----4-:R-:W-:Y:S04]  /*c7b0*/  STG.E.64 desc[UR6][R118.64+0x500], R70 ;  /* 0x0005004676007986 */ /* 0x010fe8000c101b06 */
[----:B-1----:R-:W-:Y:S04]  /*c7c0*/  STG.E.64 desc[UR6][R118.64+0xa00], R72 ;  /* 0x000a004876007986 */ /* 0x002fe8000c101b06 */
[----:B--2---:R-:W-:Y:S04]  /*c7d0*/  STG.E.64 desc[UR6][R118.64+0xf00], R74 ;  /* 0x000f004a76007986 */ /* 0x004fe8000c101b06 */
[----:B------:R-:W-:Y:S04]  /*c7e0*/  STG.E.64 desc[UR6][R118.64+0x1400], R76 ;  /* 0x0014004c76007986 */ /* 0x000fe8000c101b06 */
[----:B------:R-:W0:Y:S04]  /*c7f0*/  LDS.64 R26, [R112+0x3200] ;  /* 0x00320000701a7984 */ /* 0x000e280000000a00 */
[----:B------:R-:W1:Y:S04]  /*c800*/  LDS.64 R68, [R112+0x3700] ;  /* 0x0037000070447984 */ /* 0x000e680000000a00 */
[----:B------:R-:W2:Y:S04]  /*c810*/  LDS.64 R70, [R112+0x3c00] ;  /* 0x003c000070467984 */ /* 0x000ea80000000a00 */
[----:B------:R-:W4:Y:S04]  /*c820*/  LDS.64 R72, [R112+0x4100] ;  /* 0x0041000070487984 */ /* 0x000f280000000a00 */
[----:B------:R-:W4:Y:S04]  /*c830*/  LDS.64 R74, [R112+0x4600] ;  /* 0x00460000704a7984 */ /* 0x000f280000000a00 */
[----:B------:R-:W4:Y:S04]  /*c840*/  LDS.64 R76, [R112+0x4b00] ;  /* 0x004b0000704c7984 */ /* 0x000f280000000a00 */
[----:B------:R0:W-:Y:S04]  /*c850*/  STG.E.64 desc[UR6][R118.64+0x1900], R124 ;  /* 0x0019007c76007986 */ /* 0x0001e8000c101b06 */
[----:B------:R0:W-:Y:S04]  /*c860*/  STG.E.64 desc[UR6][R118.64+0x1e00], R82 ;  /* 0x001e005276007986 */ /* 0x0001e8000c101b06 */
[----:B------:R1:W-:Y:S04]  /*c870*/  STG.E.64 desc[UR6][R118.64+0x2300], R80 ;  /* 0x0023005076007986 */ /* 0x0003e8000c101b06 */
[----:B------:R2:W-:Y:S04]  /*c880*/  STG.E.64 desc[UR6][R118.64+0x2800], R78 ;  /* 0x0028004e76007986 */ /* 0x0005e8000c101b06 */
[----:B---3--:R3:W-:Y:S04]  /*c890*/  STG.E.64 desc[UR6][R118.64+0x2d00], R24 ;  /* 0x002d001876007986 */ /* 0x0087e8000c101b06 */
[----:B0-----:R3:W-:Y:S04]  /*c8a0*/  STG.E.64 desc[UR6][R118.64+0x3200], R26 ;  /* 0x0032001a76007986 */ /* 0x0017e8000c101b06 */
[----:B-1----:R3:W-:Y:S04]  /*c8b0*/  STG.E.64 desc[UR6][R118.64+0x3700], R68 ;  /* 0x0037004476007986 */ /* 0x0027e8000c101b06 */
[----:B--2---:R3:W-:Y:S04]  /*c8c0*/  STG.E.64 desc[UR6][R118.64+0x3c00], R70 ;  /* 0x003c004676007986 */ /* 0x0047e8000c101b06 */
[----:B----4-:R3:W-:Y:S04]  /*c8d0*/  STG.E.64 desc[UR6][R118.64+0x4100], R72 ;  /* 0x0041004876007986 */ /* 0x0107e8000c101b06 */
[----:B------:R3:W-:Y:S04]  /*c8e0*/  STG.E.64 desc[UR6][R118.64+0x4600], R74 ;  /* 0x0046004a76007986 */ /* 0x0007e8000c101b06 */
[----:B------:R3:W-:Y:S02]  /*c8f0*/  STG.E.64 desc[UR6][R118.64+0x4b00], R76 ;  /* 0x004b004c76007986 */ /* 0x0007e4000c101b06 */
.L_x_145:
[----:B------:R-:W-:Y:S06]  /*c900*/  BAR.SYNC.DEFER_BLOCKING 0x0 ;  /* 0x0000000000007b1d */ /* 0x000fec0000010000 */
[----:B------:R-:W-:Y:S05]  /*c910*/  BRA `(.L_x_146) ;  /* 0x0000000400ec7947 */ /* 0x000fea0003800000 */
.L_x_139:
[C---:B------:R-:W-:Y:S01]  /*c920*/  ISETP.GE.U32.AND P5, PT, R3.reuse, R70, PT ;  /* 0x000000460300720c */ /* 0x040fe20003fa6070 */
[C---:B------:R-:W-:Y:S01]  /*c930*/  IMAD R112, R3.reuse, 0x98, R112 ;  /* 0x0000009803707824 */ /* 0x040fe200078e0270 */
[----:B------:R-:W-:Y:S03]  /*c940*/  BSSY.RECONVERGENT B0, `(.L_x_147) ;  /* 0x0000017000007945 */ /* 0x000fe60003800200 */
[----:B------:R-:W-:-:S08]  /*c950*/  IMAD R112, R3, -0x98, R112 ;  /* 0xffffff6803707824 */ /* 0x000fd000078e0270 */
        /* <DEDUP_REMOVED lines=21> */
.L_x_148:
[----:B------:R-:W-:Y:S05]  /*cab0*/  BSYNC.RECONVERGENT B0 ;  /* 0x0000000000007941 */ /* 0x000fea0003800200 */
.L_x_147:
[----:B------:R-:W-:Y:S06]  /*cac0*/  BAR.SYNC.DEFER_BLOCKING 0x0 ;  /* 0x0000000000007b1d */ /* 0x000fec0000010000 */
[----:B------:R-:W-:Y:S04]  /*cad0*/  BSSY.RECONVERGENT B0, `(.L_x_149) ;  /* 0x0000017000007945 */ /* 0x000fe80003800200 */
[----:B------:R-:W-:Y:S05]  /*cae0*/  @P5 BRA `(.L_x_150) ;  /* 0x0000000000545947 */ /* 0x000fea0003800000 */
[----:B------:R-:W-:-:S05]  /*caf0*/  IMAD R5, R3, 0x98, R112 ;  /* 0x0000009803057824 */ /* 0x000fca00078e0270 */
[----:B-----5:R2:W-:Y:S04]  /*cb00*/  STS.64 [R5], R28 ;  /* 0x0000001c05007388 */ /* 0x0205e80000000a00 */
[----:B------:R2:W-:Y:S04]  /*cb10*/  STS.64 [R5+0x8], R30 ;  /* 0x0000081e05007388 */ /* 0x0005e80000000a00 */
        /* <DEDUP_REMOVED lines=17> */
[----:B------:R2:W-:Y:S02]  /*cc30*/  STS.64 [R5+0x98], R66 ;  /* 0x0000984205007388 */ /* 0x0005e40000000a00 */
.L_x_150:
[----:B------:R-:W-:Y:S05]  /*cc40*/  BSYNC.RECONVERGENT B0 ;  /* 0x0000000000007941 */ /* 0x000fea0003800200 */
.L_x_149:
[C---:B------:R-:W-:Y:S01]  /*cc50*/  IMAD R24, R3.reuse, 0x98, R112 ;  /* 0x0000009803187824 */ /* 0x040fe200078e0270 */
[----:B------:R-:W-:Y:S03]  /*cc60*/  BAR.SYNC.DEFER_BLOCKING 0x0 ;  /* 0x0000000000007b1d */ /* 0x000fe60000010000 */
[----:B--2---:R-:W-:-:S03]  /*cc70*/  IMAD R5, R3, -0x98, R24 ;  /* 0xffffff6803057824 */ /* 0x004fc600078e0218 */
[----:B------:R-:W-:Y:S05]  /*cc80*/  @P3 BRA `(.L_x_151) ;  /* 0x00000000008c3947 */ /* 0x000fea0003800000 */
[----:B------:R-:W2:Y:S04]  /*cc90*/  LDS.64 R26, [R5] ;  /* 0x00000000051a7984 */ /* 0x000ea80000000a00 */
[----:B------:R-:W3:Y:S04]  /*cca0*/  LDS.64 R68, [R5+0x500] ;  /* 0x0005000005447984 */ /* 0x000ee80000000a00 */
[----:B------:R-:W4:Y:S04]  /*ccb0*/  LDS.64 R70, [R5+0xa00] ;  /* 0x000a000005467984 */ /* 0x000f280000000a00 */
[----:B------:R-:W0:Y:S04]  /*ccc0*/  LDS.64 R72, [R5+0xf00] ;  /* 0x000f000005487984 */ /* 0x000e280000000a00 */
[----:B------:R-:W1:Y:S04]  /*ccd0*/  LDS.64 R74, [R5+0x1400] ;  /* 0x00140000054a7984 */ /* 0x000e680000000a00 */
[----:B------:R-:W1:Y:S04]  /*cce0*/  LDS.64 R82, [R5+0x1900] ;  /* 0x0019000005527984 */ /* 0x000e680000000a00 */
[----:B------:R-:W1:Y:S04]  /*ccf0*/  LDS.64 R124, [R5+0x1e00] ;  /* 0x001e0000057c7984 */ /* 0x000e680000000a00 */
[----:B------:R-:W1:Y:S04]  /*cd00*/  LDS.64 R80, [R5+0x2300] ;  /* 0x0023000005507984 */ /* 0x000e680000000a00 */
[----:B------:R-:W1:Y:S04]  /*cd10*/  LDS.64 R78, [R5+0x2800] ;  /* 0x00280000054e7984 */ /* 0x000e680000000a00 */
[----:B------:R-:W1:Y:S04]  /*cd20*/  LDS.64 R76, [R5+0x2d00] ;  /* 0x002d0000054c7984 */ /* 0x000e680000000a00 */
[----:B--2---:R-:W-:Y:S04]  /*cd30*/  STG.E.64 desc[UR6][R114.64], R26 ;  /* 0x0000001a72007986 */ /* 0x004fe8000c101b06 */
[----:B---3--:R-:W-:Y:S04]  /*cd40*/  STG.E.64 desc[UR6][R114.64+0x500], R68 ;  /* 0x0005004472007986 */ /* 0x008fe8000c101b06 */
[----:B----4-:R-:W-:Y:S04]  /*cd50*/  STG.E.64 desc[UR6][R114.64+0xa00], R70 ;  /* 0x000a004672007986 */ /* 0x010fe8000c101b06 */
[----:B0-----:R-:W-:Y:S04]  /*cd60*/  STG.E.64 desc[UR6][R114.64+0xf00], R72 ;  /* 0x000f004872007986 */ /* 0x001fe8000c101b06 */
[----:B-1----:R-:W-:Y:S04]  /*cd70*/  STG.E.64 desc[UR6][R114.64+0x1400], R74 ;  /* 0x0014004a72007986 */ /* 0x002fe8000c101b06 */
        /* <DEDUP_REMOVED lines=20> */
.L_x_151:
        /* <DEDUP_REMOVED lines=32> */
.L_x_152:
[----:B------:R-:W-:Y:S06]  /*d0c0*/  BAR.SYNC.DEFER_BLOCKING 0x0 ;  /* 0x0000000000007b1d */ /* 0x000fec0000010000 */
.L_x_146:
[----:B------:R-:W-:Y:S06]  /*d0d0*/  BAR.SYNC.DEFER_BLOCKING 0x0 ;  /* 0x0000000000007b1d */ /* 0x000fec0000010000 */
[----:B------:R-:W-:Y:S05]  /*d0e0*/  @P4 BRA `(.L_x_153) ;  /* 0x0000000000184947 */ /* 0x000fea0003800000 */
[----:B------:R-:W-:-:S05]  /*d0f0*/  IMAD.MOV.U32 R5, RZ, RZ, 0x1 ;  /* 0x00000001ff057424 */ /* 0x000fca00078e00ff */
[----:B------:R1:W-:Y:S02]  /*d100*/  REDG.E.ADD.STRONG.GPU desc[UR6][R116.64], R5 ;  /* 0x000000057400798e */ /* 0x0003e4000c12e106 */
.L_x_154:
[----:B-1----:R-:W2:Y:S01]  /*d110*/  LDG.E.STRONG.SYS R5, desc[UR6][R116.64] ;  /* 0x0000000674057981 */ /* 0x002ea2000c1f5900 */
[----:B------:R-:W-:Y:S05]  /*d120*/  YIELD ;  /* 0x0000000000007946 */ /* 0x000fea0003800000 */
[----:B--2---:R-:W-:-:S13]  /*d130*/  ISETP.GE.AND P5, PT, R5, 0x3, PT ;  /* 0x000000030500780c */ /* 0x004fda0003fa6270 */
[----:B------:R-:W-:Y:S05]  /*d140*/  @!P5 BRA `(.L_x_154) ;  /* 0xfffffffc00f0d947 */ /* 0x000fea000383ffff */
.L_x_153:
[----:B------:R-:W1:Y:S02]  /*d150*/  LDCU UR4, c[0x0][0x370] ;  /* 0x00006e00ff0477ac */ /* 0x000e640008000800 */
[----:B-1----:R-:W-:-:S06]  /*d160*/  UIADD3 UR4, UPT, UPT, UR4, -0x1, URZ ;  /* 0xffffffff04047890 */ /* 0x002fcc000fffe0ff */
[----:B------:R-:W-:Y:S01]  /*d170*/  ISETP.NE.AND P5, PT, R4, UR4, PT ;  /* 0x0000000404007c0c */ /* 0x000fe2000bfa5270 */
[----:B------:R-:W-:Y:S05]  /*d180*/  WARPSYNC.ALL ;  /* 0x0000000000007948 */ /* 0x000fea0003800000 */
[----:B------:R-:W-:Y:S01]  /*d190*/  BAR.SYNC.DEFER_BLOCKING 0x0 ;  /* 0x0000000000007b1d */ /* 0x000fe20000010000 */
[----:B0--3--:R-:W-:-:S05]  /*d1a0*/  SEL R70, R7, 0x88, !P5 ;  /* 0x0000008807467807 */ /* 0x009fca0006800000 */
[----:B------:R-:W0:Y:S02]  /*d1b0*/  LDS.U8 R5, [R9] ;  /* 0x0000000009057984 */ /* 0x000e240000000000 */
[----:B0-----:R-:W-:-:S13]  /*d1c0*/  LOP3.LUT P6, RZ, R5, 0x2, RZ, 0xc0, !PT ;  /* 0x0000000205ff7812 */ /* 0x001fda00078cc0ff */
[----:B------:R-:W-:Y:S05]  /*d1d0*/  @!P6 BRA `(.L_x_155) ;  /* 0x0000002c0074e947 */ /* 0x000fea0003800000 */
        /* <DEDUP_REMOVED lines=30> */
.L_x_157:
[----:B------:R-:W-:Y:S05]  /*d3c0*/  BSYNC.RECONVERGENT B0 ;  /* 0x0000000000007941 */ /* 0x000fea0003800200 */
.L_x_156:
[----:B------:R-:W-:Y:S06]  /*d3d0*/  BAR.SYNC.DEFER_BLOCKING 0x0 ;  /* 0x0000000000007b1d */ /* 0x000fec0000010000 */
[----:B------:R-:W-:Y:S04]  /*d3e0*/  BSSY.RECONVERGENT B0, `(.L_x_158) ;  /* 0x0000271000007945 */ /* 0x000fe80003800200 */
[----:B------:R-:W-:Y:S05]  /*d3f0*/  @P5 BRA `(.L_x_159) ;  /* 0x0000002400bc5947 */ /* 0x000fea0003800000 */
[----:B------:R-:W2:Y:S04]  /*d400*/  LDS.128 R72, [R8+0xafb0] ;  /* 0x00afb00008487984 */ /* 0x000ea80000000c00 */
[----:B------:R-:W3:Y:S04]  /*d410*/  LDS.128 R76, [R8+0xb050] ;  /* 0x00b05000084c7984 */ /* 0x000ee80000000c00 */
[----:B0-----:R-:W0:Y:S04]  /*d420*/  LDS.128 R68, [R8+0xb0f0] ;  /* 0x00b0f00008447984 */ /* 0x001e280000000c00 */
[----:B------:R-:W4:Y:S01]  /*d430*/  LDS.128 R24, [R8+0xb190] ;  /* 0x00b1900008187984 */ /* 0x000f220000000c00 */
[----:B--2--5:R-:W-:-:S02]  /*d440*/  DFMA R72, R28, R72, RZ ;  /* 0x000000481c48722b */ /* 0x024fc400000000ff */
[----:B------:R-:W-:-:S06]  /*d450*/  DFMA R74, R28, R74, RZ ;  /* 0x0000004a1c4a722b */ /* 0x000fcc00000000ff */
[C---:B---3--:R-:W-:Y:S02]  /*d460*/  DFMA R76, R30.reuse, R76, R72 ;  /* 0x0000004c1e4c722b */ /* 0x048fe40000000048 */
[----:B------:R-:W-:Y:S02]  /*d470*/  DFMA R82, R30, R78, R74 ;  /* 0x0000004e1e52722b */ /* 0x000fe4000000004a */
[----:B------:R-:W-:Y:S04]  /*d480*/  LDS.128 R72, [R8+0xb410] ;  /* 0x00b4100008487984 */ /* 0x000fe80000000c00 */
[C---:B0-----:R-:W-:Y:S02]  /*d490*/  DFMA R68, R32.reuse, R68, R76 ;  /* 0x000000442044722b */ /* 0x041fe4000000004c */
[----:B------:R-:W0:Y:S01]  /*d4a0*/  LDS.128 R76, [R8+0xb230] ;  /* 0x00b23000084c7984 */ /* 0x000e220000000c00 */
[----:B------:R-:W-:-:S05]  /*d4b0*/  DFMA R82, R32, R70, R82 ;  /* 0x000000462052722b */ /* 0x000fca0000000052 */
[C---:B----4-:R-:W-:Y:S02]  /*d4c0*/  DFMA R80, R34.reuse, R24, R68 ;  /* 0x000000182250722b */ /* 0x050fe40000000044 */
[----:B------:R-:W2:Y:S01]  /*d4d0*/  LDS.128 R68, [R8+0xb2d0] ;  /* 0x00b2d00008447984 */ /* 0x000ea20000000c00 */
[----:B------:R-:W-:-:S03]  /*d4e0*/  DFMA R82, R34, R26, R82 ;  /* 0x0000001a2252722b */ /* 0x000fc60000000052 */
[----:B------:R-:W3:Y:S02]  /*d4f0*/  LDS.128 R24, [R8+0xb370] ;  /* 0x00b3700008187984 */ /* 0x000ee40000000c00 */
[----:B0-----:R-:W-:-:S03]  /*d500*/  DFMA R76, R36, R76, R80 ;  /* 0x0000004c244c722b */ /* 0x001fc60000000050 */
[----:B------:R-:W-:-:S05]  /*d510*/  DFMA R78, R36, R78, R82 ;  /* 0x0000004e244e722b */ /* 0x000fca0000000052 */
[----:B--2---:R-:W-:-:S03]  /*d520*/  DFMA R68, R38, R68, R76 ;  /* 0x000000442644722b */ /* 0x004fc6000000004c */
[----:B------:R-:W-:-:S05]  /*d530*/  DFMA R78, R38, R70, R78 ;  /* 0x00000046264e722b */ /* 0x000fca000000004e */
[C---:B---3--:R-:W-:Y:S02]  /*d540*/  DFMA R24, R40.reuse, R24, R68 ;  /* 0x000000182818722b */ /* 0x048fe40000000044 */
[----:B------:R-:W0:Y:S01]  /*d550*/  LDS.128 R68, [R8+0xb4b0] ;  /* 0x00b4b00008447984 */ /* 0x000e220000000c00 */
[----:B------:R-:W-:-:S03]  /*d560*/  DFMA R82, R40, R26, R78 ;  /* 0x0000001a2852722b */ /* 0x000fc6000000004e */
[----:B------:R-:W-:Y:S02]  /*d570*/  LDS.128 R76, [R8+0xb690] ;  /* 0x00b69000084c7984 */ /* 0x000fe40000000c00 */
[C---:B------:R-:W-:Y:S02]  /*d580*/  DFMA R80, R42.reuse, R72, R24 ;  /* 0x000000482a50722b */ /* 0x040fe40000000018 */
        /* <DEDUP_REMOVED lines=10> */
[----:B------:R-:W2:Y:S02]  /*d630*/  LDS.128 R68, [R8+0xb7d0] ;  /* 0x00b7d00008447984 */ /* 0x000ea40000000c00 */
[----:B------:R-:W-:-:S03]  /*d640*/  DFMA R80, R50, R76, R72 ;  /* 0x0000004c3250722b */ /* 0x000fc60000000048 */
[----:B------:R-:W-:Y:S02]  /*d650*/  DFMA R82, R50, R78, R74 ;  /* 0x0000004e3252722b */ /* 0x000fe4000000004a */
[----:B------:R-:W3:Y:S04]  /*d660*/  LDS.128 R72, [R8+0xb870] ;  /* 0x00b8700008487984 */ /* 0x000ee80000000c00 */
[----:B------:R-:W4:Y:S01]  /*d670*/  LDS.128 R76, [R8+0xb910] ;  /* 0x00b91000084c7984 */ /* 0x000f220000000c00 */
[C---:B0-----:R-:W-:Y:S02]  /*d680*/  DFMA R24, R52.reuse, R24, R80 ;  /* 0x000000183418722b */ /* 0x041fe40000000050 */
[----:B------:R-:W-:-:S06]  /*d690*/  DFMA R26, R52, R26, R82 ;  /* 0x0000001a341a722b */ /* 0x000fcc0000000052 */
[C---:B--2---:R-:W-:Y:S02]  /*d6a0*/  DFMA R24, R54.reuse, R68, R24 ;  /* 0x000000443618722b */ /* 0x044fe40000000018 */
[----:B------:R-:W-:-:S06]  /*d6b0*/  DFMA R70, R54, R70, R26 ;  /* 0x000000463646722b */ /* 0x000fcc000000001a */
[C---:B---3--:R-:W-:Y:S02]  /*d6c0*/  DFMA R72, R56.reuse, R72, R24 ;  /* 0x000000483848722b */ /* 0x048fe40000000018 */
[----:B------:R-:W0:Y:S01]  /*d6d0*/  LDS.128 R24, [R8+0xb9b0] ;  /* 0x00b9b00008187984 */ /* 0x000e220000000c00 */
[----:B------:R-:W-:-:S03]  /*d6e0*/  DFMA R74, R56, R74, R70 ;  /* 0x0000004a384a722b */ /* 0x000fc60000000046 */
[----:B------:R-:W2:Y:S02]  /*d6f0*/  LDS.128 R68, [R8+0xba50] ;  /* 0x00ba500008447984 */ /* 0x000ea40000000c00 */
[----:B----4-:R-:W-:-:S03]  /*d700*/  DFMA R80, R58, R76, R72 ;  /* 0x0000004c3a50722b */ /* 0x010fc60000000048 */
[----:B------:R-:W-:Y:S02]  /*d710*/  DFMA R82, R58, R78, R74 ;  /* 0x0000004e3a52722b */ /* 0x000fe4000000004a */
[----:B------:R-:W3:Y:S04]  /*d720*/  LDS.128 R72, [R8+0xbaf0] ;  /* 0x00baf00008487984 */ /* 0x000ee80000000c00 */
[----:B------:R-:W4:Y:S01]  /*d730*/  LDS.128 R76, [R8+0xbb90] ;  /* 0x00bb9000084c7984 */ /* 0x000f220000000c00 */
[C---:B0-----:R-:W-:Y:S02]  /*d740*/  DFMA R24, R60.reuse, R24, R80 ;  /* 0x000000183c18722b */ /* 0x041fe40000000050 */
[----:B------:R-:W-:-:S06]  /*d750*/  DFMA R26, R60, R26, R82 ;  /* 0x0000001a3c1a722b */ /* 0x000fcc0000000052 */
[C---:B--2---:R-:W-:Y:S02]  /*d760*/  DFMA R24, R62.reuse, R68, R24 ;  /* 0x000000443e18722b */ /* 0x044fe40000000018 */
[----:B------:R-:W-:Y:S01]  /*d770*/  DFMA R26, R62, R70, R26 ;  /* 0x000000463e1a722b */ /* 0x000fe2000000001a */
[----:B------:R-:W-:-:S04]  /*d780*/  IMAD R68, R3, 0x98, R112 ;  /* 0x0000009803447824 */ /* 0x000fc800078e0270 */
[C---:B------:R-:W-:Y:S01]  /*d790*/  IMAD R68, R3.reuse, -0x98, R68 ;  /* 0xffffff6803447824 */ /* 0x040fe200078e0244 */
[C---:B---3--:R-:W-:Y:S02]  /*d7a0*/  DFMA R24, R64.reuse, R72, R24 ;  /* 0x000000484018722b */ /* 0x048fe40000000018 */
[----:B------:R-:W-:Y:S01]  /*d7b0*/  DFMA R26, R64, R74, R26 ;  /* 0x0000004a401a722b */ /* 0x000fe2000000001a */
[----:B------:R-:W-:-:S05]  /*d7c0*/  IMAD R5, R3, 0x98, R68 ;  /* 0x0000009803057824 */ /* 0x000fca00078e0244 */
[C---:B----4-:R-:W-:Y:S02]  /*d7d0*/  DFMA R124, R66.reuse, R76, R24 ;  /* 0x0000004c427c722b */ /* 0x050fe40000000018 */
[----:B------:R-:W-:-:S05]  /*d7e0*/  DFMA R78, R66, R78, R26 ;  /* 0x0000004e424e722b */ /* 0x000fca000000001a */
[----:B------:R-:W-:Y:S04]  /*d7f0*/  STS.64 [R5], R124 ;  /* 0x0000007c05007388 */ /* 0x000fe80000000a00 */
[----:B------:R-:W-:Y:S04]  /*d800*/  STS.64 [R5+0x8], R78 ;  /* 0x0000084e05007388 */ /* 0x000fe80000000a00 */
[----:B------:R-:W0:Y:S04]  /*d810*/  LDS.128 R24, [R8+0xafc0] ;  /* 0x00afc00008187984 */ /* 0x000e280000000c00 */
[----:B------:R-:W2:Y:S04]  /*d820*/  LDS.128 R68, [R8+0xb060] ;  /* 0x00b0600008447984 */ /* 0x000ea80000000c00 */
[----:B------:R-:W3:Y:S04]  /*d830*/  LDS.128 R72, [R8+0xb100] ;  /* 0x00b1000008487984 */ /* 0x000ee80000000c00 */
[----:B------:R-:W4:Y:S04]  /*d840*/  LDS.128 R76, [R8+0xb1a0] ;  /* 0x00b1a000084c7984 */ /* 0x000f280000000c00 */
[----:B------:R-:W1:Y:S01]  /*d850*/  LDS.128 R80, [R8+0xb240] ;  /* 0x00b2400008507984 */ /* 0x000e620000000c00 */
[----:B0-----:R-:W-:-:S02]  /*d860*/  DFMA R24, R28, R24, RZ ;  /* 0x000000181c18722b */ /* 0x001fc400000000ff */
[----:B------:R-:W-:-:S06]  /*d870*/  DFMA R26, R28, R26, RZ ;  /* 0x0000001a1c1a722b */ /* 0x000fcc00000000ff */
[C---:B--2---:R-:W-:Y:S02]  /*d880*/  DFMA R68, R30.reuse, R68, R24 ;  /* 0x000000441e44722b */ /* 0x044fe40000000018 */
[----:B------:R-:W-:-:S06]  /*d890*/  DFMA R26, R30, R70, R26 ;  /* 0x000000461e1a722b */ /* 0x000fcc000000001a */
[C---:B---3--:R-:W-:Y:S02]  /*d8a0*/  DFMA R68, R32.reuse, R72, R68 ;  /* 0x000000482044722b */ /* 0x048fe40000000044 */
[----:B------:R-:W-:Y:S01]  /*d8b0*/  DFMA R26, R32, R74, R26 ;  /* 0x0000004a201a722b */ /* 0x000fe2000000001a */
[----:B------:R-:W-:Y:S05]  /*d8c0*/  LDS.128 R72, [R8+0xb380] ;  /* 0x00b3800008487984 */ /* 0x000fea0000000c00 */
[C---:B----4-:R-:W-:Y:S02]  /*d8d0*/  DFMA R76, R34.reuse, R76, R68 ;  /* 0x0000004c224c722b */ /* 0x050fe40000000044 */
[----:B------:R-:W0:Y:S01]  /*d8e0*/  LDS.128 R68, [R8+0xb2e0] ;  /* 0x00b2e00008447984 */ /* 0x000e220000000c00 */
[----:B------:R-:W-:-:S03]  /*d8f0*/  DFMA R78, R34, R78, R26 ;  /* 0x0000004e224e722b */ /* 0x000fc6000000001a */
[----:B------:R-:W2:Y:S02]  /*d900*/  LDS.128 R24, [R8+0xb420] ;  /* 0x00b4200008187984 */ /* 0x000ea40000000c00 */
[----:B-1----:R-:W-:-:S03]  /*d910*/  DFMA R80, R36, R80, R76 ;  /* 0x000000502450722b */ /* 0x002fc6000000004c */
[----:B------:R-:W-:-:S05]  /*d920*/  DFMA R78, R36, R82, R78 ;  /* 0x00000052244e722b */ /* 0x000fca000000004e */
[----:B0-----:R-:W-:-:S03]  /*d930*/  DFMA R68, R38, R68, R80 ;  /* 0x000000442644722b */ /* 0x001fc60000000050 */
[----:B------:R-:W-:Y:S02]  /*d940*/  DFMA R70, R38, R70, R78 ;  /* 0x000000462646722b */ /* 0x000fe4000000004e */
[----:B------:R-:W-:Y:S03]  /*d950*/  LDS.128 R76, [R8+0xb560] ;  /* 0x00b56000084c7984 */ /* 0x000fe60000000c00 */
[----:B------:R-:W-:-:S03]  /*d960*/  DFMA R68, R40, R72, R68 ;  /* 0x000000482844722b */ /* 0x000fc60000000044 */
[----:B------:R-:W-:Y:S01]  /*d970*/  DFMA R80, R40, R74, R70 ;  /* 0x0000004a2850722b */ /* 0x000fe20000000046 */
[----:B------:R-:W0:Y:S04]  /*d980*/  LDS.128 R72, [R8+0xb4c0] ;  /* 0x00b4c00008487984 */ /* 0x000e280000000c00 */
[C---:B--2---:R-:W-:Y:S02]  /*d990*/  DFMA R24, R42.reuse, R24, R68 ;  /* 0x000000182a18722b */ /* 0x044fe40000000044 */
        /* <DEDUP_REMOVED lines=533> */
.L_x_159:
[----:B------:R-:W-:Y:S05]  /*faf0*/  BSYNC.RECONVERGENT B0 ;  /* 0x0000000000007941 */ /* 0x000fea0003800200 */
.L_x_158:
[C---:B------:R-:W-:Y:S01]  /*fb00*/  IMAD R112, R3.reuse, 0x98, R112 ;  /* 0x0000009803707824 */ /* 0x040fe200078e0270 */
[----:B------:R-:W-:Y:S03]  /*fb10*/  BAR.SYNC.DEFER_BLOCKING 0x0 ;  /* 0x0000000000007b1d */ /* 0x000fe60000010000 */
[----:B------:R-:W-:-:S04]  /*fb20*/  IMAD R112, R3, -0x98, R112 ;  /* 0xffffff6803707824 */ /* 0x000fc800078e0270 */
[----:B------:R-:W-:-:S04]  /*fb30*/  IMAD R112, R3, 0x98, R112 ;  /* 0x0000009803707824 */ /* 0x000fc800078e0270 */
[----:B--2---:R-:W-:Y:S01]  /*fb40*/  IMAD R5, R3, -0x98, R112 ;  /* 0xffffff6803057824 */ /* 0x004fe200078e0270 */
[----:B------:R-:W-:Y:S06]  /*fb50*/  @P3 BRA `(.L_x_160) ;  /* 0x00000000008c3947 */ /* 0x000fec0003800000 */
[----:B------:R-:W2:Y:S04]  /*fb60*/  LDS.64 R70, [R5] ;  /* 0x0000000005467984 */ /* 0x000ea80000000a00 */
[----:B------:R-:W3:Y:S04]  /*fb70*/  LDS.64 R72, [R5+0x500] ;  /* 0x0005000005487984 */ /* 0x000ee80000000a00 */
[----:B------:R-:W4:Y:S04]  /*fb80*/  LDS.64 R74, [R5+0xa00] ;  /* 0x000a0000054a7984 */ /* 0x000f280000000a00 */
[----:B------:R-:W1:Y:S04]  /*fb90*/  LDS.64 R76, [R5+0xf00] ;  /* 0x000f0000054c7984 */ /* 0x000e680000000a00 */
[----:B------:R-:W1:Y:S04]  /*fba0*/  LDS.64 R78, [R5+0x1400] ;  /* 0x00140000054e7984 */ /* 0x000e680000000a00 */
[----:B------:R-:W1:Y:S04]  /*fbb0*/  LDS.64 R112, [R5+0x1900] ;  /* 0x0019000005707984 */ /* 0x000e680000000a00 */
[----:B------:R-:W1:Y:S04]  /*fbc0*/  LDS.64 R82, [R5+0x1e00] ;  /* 0x001e000005527984 */ /* 0x000e680000000a00 */
[----:B------:R-:W1:Y:S04]  /*fbd0*/  LDS.64 R80, [R5+0x2300] ;  /* 0x0023000005507984 */ /* 0x000e680000000a00 */
[----:B0-----:R-:W0:Y:S04]  /*fbe0*/  LDS.64 R24, [R5+0x2800] ;  /* 0x0028000005187984 */ /* 0x001e280000000a00 */
[----:B------:R-:W0:Y:S04]  /*fbf0*/  LDS.64 R26, [R5+0x2d00] ;  /* 0x002d0000051a7984 */ /* 0x000e280000000a00 */
[----:B--2---:R-:W-:Y:S04]  /*fc00*/  STG.E.64 desc[UR6][R114.64], R70 ;  /* 0x0000004672007986 */ /* 0x004fe8000c101b06 */
[----:B---3--:R-:W-:Y:S04]  /*fc10*/  STG.E.64 desc[UR6][R114.64+0x500], R72 ;  /* 0x0005004872007986 */ /* 0x008fe8000c101b06 */
[----:B----4-:R-:W-:Y:S04]  /*fc20*/  STG.E.64 desc[UR6][R114.64+0xa00], R74 ;  /* 0x000a004a72007986 */ /* 0x010fe8000c101b06 */
[----:B-1----:R-:W-:Y:S04]  /*fc30*/  STG.E.64 desc[UR6][R114.64+0xf00], R76 ;  /* 0x000f004c72007986 */ /* 0x002fe8000c101b06 */
[----:B------:R-:W-:Y:S04]  /*fc40*/  STG.E.64 desc[UR6][R114.64+0x1400], R78 ;  /* 0x0014004e72007986 */ /* 0x000fe8000c101b06 */
[----:B------:R-:W-:Y:S04]  /*fc50*/  STG.E.64 desc[UR6][R114.64+0x1900], R112 ;  /* 0x0019007072007986 */ /* 0x000fe8000c101b06 */
[----:B------:R-:W1:Y:S04]  /*fc60*/  LDS.64 R68, [R5+0x3200] ;  /* 0x0032000005447984 */ /* 0x000e680000000a00 */
[----:B------:R-:W2:Y:S04]  /*fc70*/  LDS.64 R70, [R5+0x3700] ;  /* 0x0037000005467984 */ /* 0x000ea80000000a00 */
[----:B------:R-:W3:Y:S04]  /*fc80*/  LDS.64 R72, [R5+0x3c00] ;  /* 0x003c000005487984 */ /* 0x000ee80000000a00 */
[----:B------:R-:W4:Y:S04]  /*fc90*/  LDS.64 R74, [R5+0x4100] ;  /* 0x00410000054a7984 */ /* 0x000f280000000a00 */
[----:B------:R-:W4:Y:S04]  /*fca0*/  LDS.64 R76, [R5+0x4600] ;  /* 0x00460000054c7984 */ /* 0x000f280000000a00 */
[----:B------:R-:W4:Y:S04]  /*fcb0*/  LDS.64 R78, [R5+0x4b00] ;  /* 0x004b0000054e7984 */ /* 0x000f280000000a00 */
[----:B------:R-:W4:Y:S04]  /*fcc0*/  LDS.64 R112, [R5+0x5000] ;  /* 0x0050000005707984 */ /* 0x000f280000000a00 */
[----:B------:R1:W-:Y:S04]  /*fcd0*/  STG.E.64 desc[UR6][R114.64+0x1e00], R82 ;  /* 0x001e005272007986 */ /* 0x0003e8000c101b06 */
[----:B------:R2:W-:Y:S04]  /*fce0*/  STG.E.64 desc[UR6][R114.64+0x2300], R80 ;  /* 0x0023005072007986 */ /* 0x0005e8000c101b06 */
[----:B0-----:R0:W-:Y:S04]  /*fcf0*/  STG.E.64 desc[UR6][R114.64+0x2800], R24 ;  /* 0x0028001872007986 */ /* 0x0011e8000c101b06 */
[----:B------:R0:W-:Y:S04]  /*fd00*/  STG.E.64 desc[UR6][R114.64+0x2d00], R26 ;  /* 0x002d001a72007986 */ /* 0x0001e8000c101b06 */
[----:B-1----:R0:W-:Y:S04]  /*fd10*/  STG.E.64 desc[UR6][R114.64+0x3200], R68 ;  /* 0x0032004472007986 */ /* 0x0021e8000c101b06 */
[----:B--2---:R0:W-:Y:S04]  /*fd20*/  STG.E.64 desc[UR6][R114.64+0x3700], R70 ;  /* 0x0037004672007986 */ /* 0x0041e8000c101b06 */
[----:B---3--:R0:W-:Y:S04]  /*fd30*/  STG.E.64 desc[UR6][R114.64+0x3c00], R72 ;  /* 0x003c004872007986 */ /* 0x0081e8000c101b06 */
[----:B----4-:R0:W-:Y:S04]  /*fd40*/  STG.E.64 desc[UR6][R114.64+0x4100], R74 ;  /* 0x0041004a72007986 */ /* 0x0101e8000c101b06 */
[----:B------:R0:W-:Y:S04]  /*fd50*/  STG.E.64 desc[UR6][R114.64+0x4600], R76 ;  /* 0x0046004c72007986 */ /* 0x0001e8000c101b06 */
[----:B------:R0:W-:Y:S04]  /*fd60*/  STG.E.64 desc[UR6][R114.64+0x4b00], R78 ;  /* 0x004b004e72007986 */ /* 0x0001e8000c101b06 */
[----:B------:R0:W-:Y:S01]  /*fd70*/  STG.E.64 desc[UR6][R114.64+0x5000], R112 ;  /* 0x0050007072007986 */ /* 0x0001e2000c101b06 */
[----:B------:R-:W-:Y:S05]  /*fd80*/  BRA `(.L_x_161) ;  /* 0x0000000000807947 */ /* 0x000fea0003800000 */
.L_x_160:
[----:B------:R-:W2:Y:S04]  /*fd90*/  LDS.64 R72, [R5] ;  /* 0x0000000005487984 */ /* 0x000ea80000000a00 */
[----:B------:R-:W3:Y:S04]  /*fda0*/  LDS.64 R74, [R5+0x500] ;  /* 0x00050000054a7984 */ /* 0x000ee80000000a00 */
[----:B------:R-:W4:Y:S04]  /*fdb0*/  LDS.64 R76, [R5+0xa00] ;  /* 0x000a0000054c7984 */ /* 0x000f280000000a00 */
[----:B------:R-:W1:Y:S04]  /*fdc0*/  LDS.64 R78, [R5+0xf00] ;  /* 0x000f0000054e7984 */ /* 0x000e680000000a00 */
[----:B------:R-:W1:Y:S04]  /*fdd0*/  LDS.64 R80, [R5+0x1400] ;  /* 0x0014000005507984 */ /* 0x000e680000000a00 */
[----:B------:R-:W1:Y:S04]  /*fde0*/  LDS.64 R112, [R5+0x1900] ;  /* 0x0019000005707984 */ /* 0x000e680000000a00 */
[----:B------:R-:W1:Y:S04]  /*fdf0*/  LDS.64 R82, [R5+0x1e00] ;  /* 0x001e000005527984 */ /* 0x000e680000000a00 */
[----:B0-----:R-:W0:Y:S04]  /*fe00*/  LDS.64 R24, [R5+0x2300] ;  /* 0x0023000005187984 */ /* 0x001e280000000a00 */
[----:B------:R-:W0:Y:S04]  /*fe10*/  LDS.64 R26, [R5+0x2800] ;  /* 0x00280000051a7984 */ /* 0x000e280000000a00 */
[----:B------:R-:W0:Y:S04]  /*fe20*/  LDS.64 R68, [R5+0x2d00] ;  /* 0x002d000005447984 */ /* 0x000e280000000a00 */
[----:B--2---:R-:W-:Y:S04]  /*fe30*/  STG.E.64 desc[UR6][R118.64], R72 ;  /* 0x0000004876007986 */ /* 0x004fe8000c101b06 */
[----:B---3--:R-:W-:Y:S04]  /*fe40*/  STG.E.64 desc[UR6][R118.64+0x500], R74 ;  /* 0x0005004a76007986 */ /* 0x008fe8000c101b06 */
[----:B----4-:R-:W-:Y:S04]  /*fe50*/  STG.E.64 desc[UR6][R118.64+0xa00], R76 ;  /* 0x000a004c76007986 */ /* 0x010fe8000c101b06 */
[----:B-1----:R-:W-:Y:S04]  /*fe60*/  STG.E.64 desc[UR6][R118.64+0xf00], R78 ;  /* 0x000f004e76007986 */ /* 0x002fe8000c101b06 */
[----:B------:R-:W-:Y:S04]  /*fe70*/  STG.E.64 desc[UR6][R118.64+0x1400], R80 ;  /* 0x0014005076007986 */ /* 0x000fe8000c101b06 */
        /* <DEDUP_REMOVED lines=8> */
[----:B0-----:R0:W-:Y:S04]  /*ff00*/  STG.E.64 desc[UR6][R118.64+0x2300], R24 ;  /* 0x0023001876007986 */ /* 0x0011e8000c101b06 */
[----:B------:R0:W-:Y:S04]  /*ff10*/  STG.E.64 desc[UR6][R118.64+0x2800], R26 ;  /* 0x0028001a76007986 */ /* 0x0001e8000c101b06 */
[----:B------:R0:W-:Y:S04]  /*ff20*/  STG.E.64 desc[UR6][R118.64+0x2d00], R68 ;  /* 0x002d004476007986 */ /* 0x0001e8000c101b06 */
[----:B-1----:R0:W-:Y:S04]  /*ff30*/  STG.E.64 desc[UR6][R118.64+0x3200], R70 ;  /* 0x0032004676007986 */ /* 0x0021e8000c101b06 */
[----:B--2---:R0:W-:Y:S04]  /*ff40*/  STG.E.64 desc[UR6][R118.64+0x3700], R72 ;  /* 0x0037004876007986 */ /* 0x0041e8000c101b06 */
[----:B---3--:R0:W-:Y:S04]  /*ff50*/  STG.E.64 desc[UR6][R118.64+0x3c00], R74 ;  /* 0x003c004a76007986 */ /* 0x0081e8000c101b06 */
[----:B----4-:R0:W-:Y:S04]  /*ff60*/  STG.E.64 desc[UR6][R118.64+0x4100], R76 ;  /* 0x0041004c76007986 */ /* 0x0101e8000c101b06 */
[----:B------:R0:W-:Y:S04]  /*ff70*/  STG.E.64 desc[UR6][R118.64+0x4600], R78 ;  /* 0x0046004e76007986 */ /* 0x0001e8000c101b06 */
[----:B------:R0:W-:Y:S02]  /*ff80*/  STG.E.64 desc[UR6][R118.64+0x4b00], R80 ;  /* 0x004b005076007986 */ /* 0x0001e4000c101b06 */
.L_x_161:
[----:B------:R-:W-:Y:S06]  /*ff90*/  BAR.SYNC.DEFER_BLOCKING 0x0 ;  /* 0x0000000000007b1d */ /* 0x000fec0000010000 */
[----:B------:R-:W-:Y:S05]  /*ffa0*/  BRA `(.L_x_162) ;  /* 0x0000000400ec7947 */ /* 0x000fea0003800000 */
.L_x_155:
[----:B------:R-:W-:Y:S01]  /*ffb0*/  ISETP.GE.U32.AND P5, PT, R3, R70, PT ;  /* 0x000000460300720c */ /* 0x000fe20003fa6070 */
[----:B------:R-:W-:-:S12]  /*ffc0*/  BSSY.RECONVERGENT B0, `(.L_x_163) ;  /* 0x0000016000007945 */ /* 0x000fd80003800200 */
        /* <DEDUP_REMOVED lines=21> */
.L_x_164:
[----:B------:R-:W-:Y:S05]  /*10120*/  BSYNC.RECONVERGENT B0 ;  /* 0x0000000000007941 */ /* 0x000fea0003800200 */
.L_x_163:
[----:B------:R-:W-:Y:S06]  /*10130*/  BAR.SYNC.DEFER_BLOCKING 0x0 ;  /* 0x0000000000007b1d */ /* 0x000fec0000010000 */
[----:B------:R-:W-:Y:S04]  /*10140*/  BSSY.RECONVERGENT B0, `(.L_x_165) ;  /* 0x000001b000007945 */ /* 0x000fe80003800200 */
[----:B------:R-:W-:Y:S05]  /*10150*/  @P5 BRA `(.L_x_166) ;  /* 0x0000000000645947 */ /* 0x000fea0003800000 */
[----:B------:R-:W-:-:S04]  /*10160*/  IMAD R112, R3, 0x98, R112 ;  /* 0x0000009803707824 */ /* 0x000fc800078e0270 */
[----:B------:R-:W-:-:S04]  /*10170*/  IMAD R112, R3, -0x98, R112 ;  /* 0xffffff6803707824 */ /* 0x000fc800078e0270 */
[----:B------:R-:W-:-:S04]  /*10180*/  IMAD R112, R3, 0x98, R112 ;  /* 0x0000009803707824 */ /* 0x000fc800078e0270 */
[----:B------:R-:W-:-:S04]  /*10190*/  IMAD R112, R3, -0x98, R112 ;  /* 0xffffff6803707824 */ /* 0x000fc800078e0270 */
        /* <DEDUP_REMOVED lines=21> */
.L_x_166:
[----:B------:R-:W-:Y:S05]  /*102f0*/  BSYNC.RECONVERGENT B0 ;  /* 0x0000000000007941 */ /* 0x000fea0003800200 */
.L_x_165:
[----:B------:R-:W-:Y:S06]  /*10300*/  BAR.SYNC.DEFER_BLOCKING 0x0 ;  /* 0x0000000000007b1d */ /* 0x000fec0000010000 */
[----:B------:R-:W-:Y:S05]  /*10310*/  @P3 BRA `(.L_x_167) ;  /* 0x00000000008c3947 */ /* 0x000fea0003800000 */
[----:B------:R-:W2:Y:S04]  /*10320*/  LDS.64 R70, [R2+0x5000] ;  /* 0x0050000002467984 */ /* 0x000ea80000000a00 */
[----:B------:R-:W3:Y:S04]  /*10330*/  LDS.64 R72, [R2] ;  /* 0x0000000002487984 */ /* 0x000ee80000000a00 */
        /* <DEDUP_REMOVED lines=33> */
.L_x_167:
        /* <DEDUP_REMOVED lines=32> */
.L_x_168:
[----:B------:R-:W-:Y:S06]  /*10750*/  BAR.SYNC.DEFER_BLOCKING 0x0 ;  /* 0x0000000000007b1d */ /* 0x000fec0000010000 */
.L_x_162:
[----:B------:R-:W-:Y:S06]  /*10760*/  BAR.SYNC.DEFER_BLOCKING 0x0 ;  /* 0x0000000000007b1d */ /* 0x000fec0000010000 */
[----:B------:R-:W-:Y:S05]  /*10770*/  @P4 BRA `(.L_x_169) ;  /* 0x0000000000184947 */ /* 0x000fea0003800000 */
[----:B------:R-:W-:-:S05]  /*10780*/  IMAD.MOV.U32 R5, RZ, RZ, 0x1 ;  /* 0x00000001ff057424 */ /* 0x000fca00078e00ff */
[----:B------:R1:W-:Y:S02]  /*10790*/  REDG.E.ADD.STRONG.GPU desc[UR6][R116.64], R5 ;  /* 0x000000057400798e */ /* 0x0003e4000c12e106 */
.L_x_170:
[----:B-1----:R-:W2:Y:S01]  /*107a0*/  LDG.E.STRONG.SYS R5, desc[UR6][R116.64] ;  /* 0x0000000674057981 */ /* 0x002ea2000c1f5900 */
[----:B------:R-:W-:Y:S05]  /*107b0*/  YIELD ;  /* 0x0000000000007946 */ /* 0x000fea0003800000 */
[----:B--2---:R-:W-:-:S13]  /*107c0*/  ISETP.GE.AND P3, PT, R5, 0x6, PT ;  /* 0x000000060500780c */ /* 0x004fda0003f66270 */
[----:B------:R-:W-:Y:S05]  /*107d0*/  @!P3 BRA `(.L_x_170) ;  /* 0xfffffffc00f0b947 */ /* 0x000fea000383ffff */
.L_x_169:
[----:B------:R-:W1:Y:S02]  /*107e0*/  LDCU UR4, c[0x0][0x370] ;  /* 0x00006e00ff0477ac */ /* 0x000e640008000800 */
[----:B-1----:R-:W-:-:S06]  /*107f0*/  UIADD3 UR4, UPT, UPT, UR4, -0x1, URZ ;  /* 0xffffffff04047890 */ /* 0x002fcc000fffe0ff */
[----:B------:R-:W-:Y:S01]  /*10800*/  ISETP.NE.AND P3, PT, R4, UR4, PT ;  /* 0x0000000404007c0c */ /* 0x000fe2000bf65270 */
[----:B------:R-:W-:Y:S05]  /*10810*/  WARPSYNC.ALL ;  /* 0x0000000000007948 */ /* 0x000fea0003800000 */
[----:B------:R-:W-:Y:S01]  /*10820*/  BAR.SYNC.DEFER_BLOCKING 0x0 ;  /* 0x0000000000007b1d */ /* 0x000fe20000010000 */
[----:B0-----:R-:W-:-:S05]  /*10830*/  SEL R70, R7, 0x88, !P3 ;  /* 0x0000008807467807 */ /* 0x001fca0005800000 */
        /* <DEDUP_REMOVED lines=33> */
.L_x_173:
[----:B------:R-:W-:Y:S05]  /*10a50*/  BSYNC.RECONVERGENT B0 ;  /* 0x0000000000007941 */ /* 0x000fea0003800200 */
.L_x_172:
[----:B------:R-:W-:Y:S06]  /*10a60*/  BAR.SYNC.DEFER_BLOCKING 0x0 ;  /* 0x0000000000007b1d */ /* 0x000fec0000010000 */
[----:B------:R-:W-:Y:S04]  /*10a70*/  BSSY.RECONVERGENT B0, `(.L_x_174) ;  /* 0x000026f000007945 */ /* 0x000fe80003800200 */
[----:B------:R-:W-:Y:S05]  /*10a80*/  @P3 BRA `(.L_x_175) ;  /* 0x0000002400b43947 */ /* 0x000fea0003800000 */
[----:B0-----:R-:W0:Y:S01]  /*10a90*/  LDS.128 R68, [R8+0xafb0] ;  /* 0x00afb00008447984 */ /* 0x001e220000000c00 */
[----:B------:R-:W-:-:S03]  /*10aa0*/  IMAD R5, R3, 0x98, R2 ;  /* 0x0000009803057824 */ /* 0x000fc600078e0202 */
[----:B------:R-:W2:Y:S04]  /*10ab0*/  LDS.128 R24, [R8+0xb050] ;  /* 0x00b0500008187984 */ /* 0x000ea80000000c00 */
[----:B------:R-:W3:Y:S04]  /*10ac0*/  LDS.128 R80, [R8+0xb0f0] ;  /* 0x00b0f00008507984 */ /* 0x000ee80000000c00 */
[----:B------:R-:W4:Y:S04]  /*10ad0*/  LDS.128 R76, [R8+0xb190] ;  /* 0x00b19000084c7984 */ /* 0x000f280000000c00 */
[----:B------:R-:W1:Y:S01]  /*10ae0*/  LDS.128 R72, [R8+0xb230] ;  /* 0x00b2300008487984 */ /* 0x000e620000000c00 */
[----:B0----5:R-:W-:-:S02]  /*10af0*/  DFMA R112, R28, R68, RZ ;  /* 0x000000441c70722b */ /* 0x021fc400000000ff */
[----:B------:R-:W-:Y:S01]  /*10b00*/  DFMA R114, R28, R70, RZ ;  /* 0x000000461c72722b */ /* 0x000fe200000000ff */
[----:B------:R-:W0:Y:S05]  /*10b10*/  LDS.128 R68, [R8+0xb2d0] ;  /* 0x00b2d00008447984 */ /* 0x000e2a0000000c00 */
[C---:B--2---:R-:W-:Y:S02]  /*10b20*/  DFMA R112, R30.reuse, R24, R112 ;  /* 0x000000181e70722b */ /* 0x044fe40000000070 */
[----:B------:R-:W-:Y:S01]  /*10b30*/  DFMA R114, R30, R26, R114 ;  /* 0x0000001a1e72722b */ /* 0x000fe20000000072 */
[----:B------:R-:W2:Y:S05]  /*10b40*/  LDS.128 R24, [R8+0xb370] ;  /* 0x00b3700008187984 */ /* 0x000eaa0000000c00 */
[----:B---3--:R-:W-:-:S02]  /*10b50*/  DFMA R112, R32, R80, R112 ;  /* 0x000000502070722b */ /* 0x008fc40000000070 */
[----:B------:R-:W-:Y:S01]  /*10b60*/  DFMA R114, R32, R82, R114 ;  /* 0x000000522072722b */ /* 0x000fe20000000072 */
[----:B------:R-:W3:Y:S05]  /*10b70*/  LDS.128 R80, [R8+0xb410] ;  /* 0x00b4100008507984 */ /* 0x000eea0000000c00 */
[C---:B----4-:R-:W-:Y:S02]  /*10b80*/  DFMA R112, R34.reuse, R76, R112 ;  /* 0x0000004c2270722b */ /* 0x050fe40000000070 */
[----:B------:R-:W-:Y:S01]  /*10b90*/  DFMA R114, R34, R78, R114 ;  /* 0x0000004e2272722b */ /* 0x000fe20000000072 */
[----:B------:R-:W4:Y:S05]  /*10ba0*/  LDS.128 R76, [R8+0xb4b0] ;  /* 0x00b4b000084c7984 */ /* 0x000f2a0000000c00 */
[----:B-1----:R-:W-:-:S02]  /*10bb0*/  DFMA R112, R36, R72, R112 ;  /* 0x000000482470722b */ /* 0x002fc40000000070 */
[----:B------:R-:W-:Y:S01]  /*10bc0*/  DFMA R114, R36, R74, R114 ;  /* 0x0000004a2472722b */ /* 0x000fe20000000072 */
[----:B------:R-:W1:Y:S05]  /*10bd0*/  LDS.128 R72, [R8+0xb550] ;  /* 0x00b5500008487984 */ /* 0x000e6a0000000c00 */
[C---:B0-----:R-:W-:Y:S02]  /*10be0*/  DFMA R112, R38.reuse, R68, R112 ;  /* 0x000000442670722b */ /* 0x041fe40000000070 */
[----:B------:R-:W-:Y:S01]  /*10bf0*/  DFMA R114, R38, R70, R114 ;  /* 0x000000462672722b */ /* 0x000fe20000000072 */
[----:B------:R-:W0:Y:S05]  /*10c00*/  LDS.128 R68, [R8+0xb5f0] ;  /* 0x00b5f00008447984 */ /* 0x000e2a0000000c00 */
[----:B--2---:R-:W-:-:S02]  /*10c10*/  DFMA R112, R40, R24, R112 ;  /* 0x000000182870722b */ /* 0x004fc40000000070 */
[----:B------:R-:W-:Y:S01]  /*10c20*/  DFMA R114, R40, R26, R114 ;  /* 0x0000001a2872722b */ /* 0x000fe20000000072 */
[----:B------:R-:W2:Y:S05]  /*10c30*/  LDS.128 R24, [R8+0xb690] ;  /* 0x00b6900008187984 */ /* 0x000eaa0000000c00 */
[C---:B---3--:R-:W-:Y:S02]  /*10c40*/  DFMA R112, R42.reuse, R80, R112 ;  /* 0x000000502a70722b */ /* 0x048fe40000000070 */
[----:B------:R-:W-:Y:S01]  /*10c50*/  DFMA R114, R42, R82, R114 ;  /* 0x000000522a72722b */ /* 0x000fe20000000072 */
[----:B------:R-:W3:Y:S05]  /*10c60*/  LDS.128 R80, [R8+0xb730] ;  /* 0x00b7300008507984 */ /* 0x000eea0000000c00 */
[----:B----4-:R-:W-:-:S02]  /*10c70*/  DFMA R112, R44, R76, R112 ;  /* 0x0000004c2c70722b */ /* 0x010fc40000000070 */
[----:B------:R-:W-:Y:S01]  /*10c80*/  DFMA R114, R44, R78, R114 ;  /* 0x0000004e2c72722b */ /* 0x000fe20000000072 */
[----:B------:R-:W4:Y:S05]  /*10c90*/  LDS.128 R76, [R8+0xb7d0] ;  /* 0x00b7d000084c7984 */ /* 0x000f2a0000000c00 */
[C---:B-1----:R-:W-:Y:S02]  /*10ca0*/  DFMA R112, R46.reuse, R72, R112 ;  /* 0x000000482e70722b */ /* 0x042fe40000000070 */
[----:B------:R-:W-:Y:S01]  /*10cb0*/  DFMA R114, R46, R74, R114 ;  /* 0x0000004a2e72722b */ /* 0x000fe20000000072 */
[----:B------:R-:W1:Y:S05]  /*10cc0*/  LDS.128 R72, [R8+0xb870] ;  /* 0x00b8700008487984 */ /* 0x000e6a0000000c00 */
[----:B0-----:R-:W-:-:S02]  /*10cd0*/  DFMA R112, R48, R68, R112 ;  /* 0x000000443070722b */ /* 0x001fc40000000070 */
[----:B------:R-:W-:Y:S01]  /*10ce0*/  DFMA R114, R48, R70, R114 ;  /* 0x000000463072722b */ /* 0x000fe20000000072 */
        /* <DEDUP_REMOVED lines=14> */
[----:B------:R-:W-:-:S06]  /*10dd0*/  DFMA R70, R58, R70, R114 ;  /* 0x000000463a46722b */ /* 0x000fcc0000000072 */
[C---:B--2---:R-:W-:Y:S02]  /*10de0*/  DFMA R24, R60.reuse, R24, R68 ;  /* 0x000000183c18722b */ /* 0x044fe40000000044 */
[----:B------:R-:W-:-:S06]  /*10df0*/  DFMA R26, R60, R26, R70 ;  /* 0x0000001a3c1a722b */ /* 0x000fcc0000000046 */
[C---:B---3--:R-:W-:Y:S02]  /*10e00*/  DFMA R24, R62.reuse, R80, R24 ;  /* 0x000000503e18722b */ /* 0x048fe40000000018 */
[----:B------:R-:W-:-:S06]  /*10e10*/  DFMA R26, R62, R82, R26 ;  /* 0x000000523e1a722b */ /* 0x000fcc000000001a */
[C---:B----4-:R-:W-:Y:S02]  /*10e20*/  DFMA R24, R64.reuse, R76, R24 ;  /* 0x0000004c4018722b */ /* 0x050fe40000000018 */
[----:B------:R-:W-:-:S06]  /*10e30*/  DFMA R26, R64, R78, R26 ;  /* 0x0000004e401a722b */ /* 0x000fcc000000001a */
[C---:B-1----:R-:W-:Y:S02]  /*10e40*/  DFMA R114, R66.reuse, R72, R24 ;  /* 0x000000484272722b */ /* 0x042fe40000000018 */
[----:B------:R-:W-:-:S05]  /*10e50*/  DFMA R118, R66, R74, R26 ;  /* 0x0000004a4276722b */ /* 0x000fca000000001a */
        /* <DEDUP_REMOVED lines=8> */
[----:B------:R-:W-:Y:S01]  /*10ee0*/  DFMA R120, R28, R70, RZ ;  /* 0x000000461c78722b */ /* 0x000fe200000000ff */
[----:B------:R-:W0:Y:S05]  /*10ef0*/  LDS.128 R68, [R8+0xb2e0] ;  /* 0x00b2e00008447984 */ /* 0x000e2a0000000c00 */
[C---:B-1----:R-:W-:Y:S02]  /*10f00*/  DFMA R112, R30.reuse, R24, R112 ;  /* 0x000000181e70722b */ /* 0x042fe40000000070 */
[----:B------:R-:W-:Y:S01]  /*10f10*/  DFMA R120, R30, R26, R120 ;  /* 0x0000001a1e78722b */ /* 0x000fe20000000078 */
[----:B------:R-:W1:Y:S05]  /*10f20*/  LDS.128 R24, [R8+0xb380] ;  /* 0x00b3800008187984 */ /* 0x000e6a0000000c00 */
        /* <DEDUP_REMOVED lines=24> */
[----:B0-----:R-:W-:-:S02]  /*110b0*/  DFMA R112, R48, R68, R112 ;  /* 0x000000443070722b */ /* 0x001fc40000000070 */
[----:B------:R-:W-:Y:S01]  /*110c0*/  DFMA R120, R48, R70, R120 ;  /* 0x000000463078722b */ /* 0x000fe20000000078 */
        /* <DEDUP_REMOVED lines=19> */
[C---:B---3--:R-:W-:Y:S02]  /*11200*/  DFMA R24, R64.reuse, R76, R24 ;  /* 0x0000004c4018722b */ /* 0x048fe40000000018 */
[----:B------:R-:W-:-:S06]  /*11210*/  DFMA R26, R64, R78, R26 ;  /* 0x0000004e401a722b */ /* 0x000fcc000000001a */
[C---:B----4-:R-:W-:Y:S02]  /*11220*/  DFMA R114, R66.reuse, R72, R24 ;  /* 0x000000484272722b */ /* 0x050fe40000000018 */
[----:B------:R-:W-:-:S05]  /*11230*/  DFMA R118, R66, R74, R26 ;  /* 0x0000004a4276722b */ /* 0x000fca000000001a */
        /* <DEDUP_REMOVED lines=496> */
[----:B------:R2:W-:Y:S04]  /*13140*/  STS.64 [R5+0x90], R24 ;  /* 0x0000901805007388 */ /* 0x0005e80000000a00 */
[----:B------:R2:W-:Y:S02]  /*13150*/  STS.64 [R5+0x98], R26 ;  /* 0x0000981a05007388 */ /* 0x0005e40000000a00 */
.L_x_175:
[----:B------:R-:W-:Y:S05]  /*13160*/  BSYNC.RECONVERGENT B0 ;  /* 0x0000000000007941 */ /* 0x000fea0003800200 */
.L_x_174:
[----:B------:R-:W-:Y:S06]  /*13170*/  BAR.SYNC.DEFER_BLOCKING 0x0 ;  /* 0x0000000000007b1d */ /* 0x000fec0000010000 */
[----:B------:R-:W-:Y:S05]  /*13180*/  BRA `(.L_x_176) ;  /* 0x0000000000c87947 */ /* 0x000fea0003800000 */
.L_x_171:
        /* <DEDUP_REMOVED lines=23> */
.L_x_178:
[----:B------:R-:W-:Y:S05]  /*13300*/  BSYNC.RECONVERGENT B0 ;  /* 0x0000000000007941 */ /* 0x000fea0003800200 */
.L_x_177:
        /* <DEDUP_REMOVED lines=24> */
.L_x_180:
[----:B------:R-:W-:Y:S05]  /*13490*/  BSYNC.RECONVERGENT B0 ;  /* 0x0000000000007941 */ /* 0x000fea0003800200 */
.L_x_179:
[----:B------:R-:W-:Y:S06]  /*134a0*/  BAR.SYNC.DEFER_BLOCKING 0x0 ;  /* 0x0000000000007b1d */ /* 0x000fec0000010000 */
.L_x_176:
[----:B------:R-:W-:Y:S04]  /*134b0*/  BSSY.RECONVERGENT B0, `(.L_x_181) ;  /* 0x0000005000007945 */ /* 0x000fe80003800200 */
[----:B------:R-:W-:Y:S05]  /*134c0*/  @P4 BRA `(.L_x_182) ;  /* 0x00000000000c4947 */ /* 0x000fea0003800000 */
[----:B-12---:R-:W2:Y:S02]  /*134d0*/  LDG.E.STRONG.SYS R5, desc[UR6][R116.64] ;  /* 0x0000000674057981 */ /* 0x006ea4000c1f5900 */
[----:B--2---:R-:W-:-:S13]  /*134e0*/  ISETP.NE.AND P0, PT, R5, 0x6, PT ;  /* 0x000000060500780c */ /* 0x004fda0003f05270 */
[----:B------:R3:W-:Y:S02]  /*134f0*/  @!P0 STG.E.STRONG.SYS desc[UR6][R116.64], RZ ;  /* 0x000000ff74008986 */ /* 0x0007e4000c115906 */
.L_x_182:
[----:B------:R-:W-:Y:S05]  /*13500*/  BSYNC.RECONVERGENT B0 ;  /* 0x0000000000007941 */ /* 0x000fea0003800200 */
.L_x_181:
[----:B------:R-:W-:Y:S06]  /*13510*/  BAR.SYNC.DEFER_BLOCKING 0x0 ;  /* 0x0000000000007b1d */ /* 0x000fec0000010000 */
.L_x_138:
[----:B-12---:R-:W1:Y:S01]  /*13520*/  LDC R5, c[0x0][0x370] ;  /* 0x0000dc00ff057b82 */ /* 0x006e620000000800 */
[----:B------:R-:W-:Y:S01]  /*13530*/  BSSY.RECONVERGENT B0, `(.L_x_183) ;  /* 0x0000030000007945 */ /* 0x000fe20003800200 */
[----:B-1----:R-:W-:-:S04]  /*13540*/  IADD3 R5, PT, PT, R5, -0x1, RZ ;  /* 0xffffffff05057810 */ /* 0x002fc80007ffe0ff */
[----:B------:R-:W-:-:S04]  /*13550*/  ISETP.NE.AND P0, PT, R4, R5, PT ;  /* 0x000000050400720c */ /* 0x000fc80003f05270 */
[----:B------:R-:W-:-:S04]  /*13560*/  SEL R4, R7, 0x88, !P0 ;  /* 0x0000008807047807 */ /* 0x000fc80004000000 */
[----:B------:R-:W-:-:S13]  /*13570*/  ISETP.GE.U32.AND P0, PT, R3, R4, PT ;  /* 0x000000040300720c */ /* 0x000fda0003f06070 */
[----:B------:R-:W-:Y:S05]  /*13580*/  @P0 BRA `(.L_x_184) ;  /* 0x0000000000a80947 */ /* 0x000fea0003800000 */
[----:B------:R-:W2:Y:S01]  /*13590*/  LDG.E.64 R20, desc[UR6][R20.64] ;  /* 0x0000000614147981 */ /* 0x000ea2000c1e1b00 */
[----:B------:R-:W-:-:S05]  /*135a0*/  IMAD R3, R3, 0x98, R2 ;  /* 0x0000009803037824 */ /* 0x000fca00078e0202 */
[----:B------:R-:W2:Y:S04]  /*135b0*/  LDS.64 R4, [R3] ;  /* 0x0000000003047984 */ /* 0x000ea80000000a00 */
[----:B0-----:R-:W0:Y:S04]  /*135c0*/  LDS.64 R6, [R3+0x8] ;  /* 0x0000080003067984 */ /* 0x001e280000000a00 */
[----:B------:R-:W1:Y:S04]  /*135d0*/  LDS.64 R8, [R3+0x20] ;  /* 0x0000200003087984 */ /* 0x000e680000000a00 */
[----:B------:R-:W4:Y:S04]  /*135e0*/  LDS.64 R24, [R3+0x28] ;  /* 0x0000280003187984 */ /* 0x000f280000000a00 */
        /* <DEDUP_REMOVED lines=11> */
[----:B---3--:R-:W3:Y:S04]  /*136a0*/  LDS.64 R116, [R3+0x88] ;  /* 0x0000880003747984 */ /* 0x008ee80000000a00 */
[----:B------:R-:W3:Y:S04]  /*136b0*/  LDS.64 R118, [R3+0x90] ;  /* 0x0000900003767984 */ /* 0x000ee80000000a00 */
[----:B------:R-:W3:Y:S01]  /*136c0*/  LDS.64 R120, [R3+0x98] ;  /* 0x0000980003787984 */ /* 0x000ee20000000a00 */
[----:B--2---:R-:W-:-:S02]  /*136d0*/  DFMA R18, R20, R4, R18 ;  /* 0x000000041412722b */ /* 0x004fc40000000012 */
[C---:B0-----:R-:W-:Y:S01]  /*136e0*/  DFMA R16, R20.reuse, R6, R16 ;  /* 0x000000061410722b */ /* 0x041fe20000000010 */
[----:B------:R-:W0:Y:S01]  /*136f0*/  LDS.64 R4, [R3+0x10] ;  /* 0x0000100003047984 */ /* 0x000e220000000a00 */
[C---:B-1----:R-:W-:Y:S02]  /*13700*/  DFMA R10, R20.reuse, R8, R10 ;  /* 0x00000008140a722b */ /* 0x042fe4000000000a */
[C---:B----4-:R-:W-:Y:S01]  /*13710*/  DFMA R22, R20.reuse, R24, R22 ;  /* 0x000000181416722b */ /* 0x050fe20000000016 */
[----:B------:R-:W1:Y:S01]  /*13720*/  LDS.64 R6, [R3+0x18] ;  /* 0x0000180003067984 */ /* 0x000e620000000a00 */
[C---:B------:R-:W-:Y:S02]  /*13730*/  DFMA R84, R20.reuse, R26, R84 ;  /* 0x0000001a1454722b */ /* 0x040fe40000000054 */
[C---:B------:R-:W-:Y:S02]  /*13740*/  DFMA R86, R20.reuse, R68, R86 ;  /* 0x000000441456722b */ /* 0x040fe40000000056 */
[----:B------:R-:W-:-:S02]  /*13750*/  DFMA R88, R20, R70, R88 ;  /* 0x000000461458722b */ /* 0x000fc40000000058 */
[C---:B------:R-:W-:Y:S02]  /*13760*/  DFMA R90, R20.reuse, R72, R90 ;  /* 0x00000048145a722b */ /* 0x040fe4000000005a */
[C---:B------:R-:W-:Y:S02]  /*13770*/  DFMA R92, R20.reuse, R74, R92 ;  /* 0x0000004a145c722b */ /* 0x040fe4000000005c */
[C---:B------:R-:W-:Y:S02]  /*13780*/  DFMA R94, R20.reuse, R76, R94 ;  /* 0x0000004c145e722b */ /* 0x040fe4000000005e */
[C---:B------:R-:W-:Y:S02]  /*13790*/  DFMA R96, R20.reuse, R78, R96 ;  /* 0x0000004e1460722b */ /* 0x040fe40000000060 */
[C---:B------:R-:W-:Y:S02]  /*137a0*/  DFMA R98, R20.reuse, R80, R98 ;  /* 0x000000501462722b */ /* 0x040fe40000000062 */
[----:B------:R-:W-:-:S02]  /*137b0*/  DFMA R100, R20, R82, R100 ;  /* 0x000000521464722b */ /* 0x000fc40000000064 */
[C---:B------:R-:W-:Y:S02]  /*137c0*/  DFMA R102, R20.reuse, R112, R102 ;  /* 0x000000701466722b */ /* 0x040fe40000000066 */
[C---:B------:R-:W-:Y:S02]  /*137d0*/  DFMA R104, R20.reuse, R114, R104 ;  /* 0x000000721468722b */ /* 0x040fe40000000068 */
[C---:B---3--:R-:W-:Y:S02]  /*137e0*/  DFMA R106, R20.reuse, R116, R106 ;  /* 0x00000074146a722b */ /* 0x048fe4000000006a */
[C---:B------:R-:W-:Y:S02]  /*137f0*/  DFMA R108, R20.reuse, R118, R108 ;  /* 0x00000076146c722b */ /* 0x040fe4000000006c */
[C---:B------:R-:W-:Y:S02]  /*13800*/  DFMA R110, R20.reuse, R120, R110 ;  /* 0x00000078146e722b */ /* 0x040fe4000000006e */
[----:B0-----:R-:W-:-:S02]  /*13810*/  DFMA R14, R20, R4, R14 ;  /* 0x00000004140e722b */ /* 0x001fc4000000000e */
[----:B-1----:R-:W-:-:S11]  /*13820*/  DFMA R12, R20, R6, R12 ;  /* 0x00000006140c722b */ /* 0x002fd6000000000c */
.L_x_184:
[----:B------:R-:W-:Y:S05]  /*13830*/  BSYNC.RECONVERGENT B0 ;  /* 0x0000000000007941 */ /* 0x000fea0003800200 */
.L_x_183:
[----:B------:R-:W-:Y:S06]  /*13840*/  BAR.SYNC.DEFER_BLOCKING 0x0 ;  /* 0x0000000000007b1d */ /* 0x000fec0000010000 */
.L_x_89:
[----:B------:R-:W1:Y:S01]  /*13850*/  LDCU UR4, c[0x0][0x3e0] ;  /* 0x00007c00ff0477ac */ /* 0x000e620008000800 */
[----:B------:R-:W-:-:S05]  /*13860*/  VIADD R0, R0, 0x1 ;  /* 0x0000000100007836 */ /* 0x000fca0000000000 */
[----:B-1----:R-:W-:-:S13]  /*13870*/  ISETP.NE.AND P0, PT, R0, UR4, PT ;  /* 0x0000000400007c0c */ /* 0x002fda000bf05270 */
[----:B------:R-:W-:Y:S05]  /*13880*/  @P0 BRA `(.L_x_185) ;  /* 0xfffffecc00d00947 */ /* 0x000fea000383ffff */
.L_x_88:
[----:B------:R-:W1:Y:S01]  /*13890*/  S2R R4, SR_CTAID.X ;  /* 0x0000000000047919 */ /* 0x000e620000002500 */
[----:B------:R-:W2:Y:S01]  /*138a0*/  LDCU UR4, c[0x0][0x370] ;  /* 0x00006e00ff0477ac */ /* 0x000ea20008000800 */
[----:B------:R-:W-:Y:S01]  /*138b0*/  IMAD.MOV.U32 R0, RZ, RZ, 0x80 ;  /* 0x00000080ff007424 */ /* 0x000fe200078e00ff */
[----:B------:R-:W-:Y:S01]  /*138c0*/  BSSY.RECONVERGENT B0, `(.L_x_186) ;  /* 0x000001f000007945 */ /* 0x000fe20003800200 */
[----:B------:R-:W4:Y:S01]  /*138d0*/  S2R R5, SR_TID.X ;  /* 0x0000000000057919 */ /* 0x000f220000002100 */
[----:B--2---:R-:W-:-:S06]  /*138e0*/  UIADD3 UR4, UPT, UPT, UR4, -0x1, URZ ;  /* 0xffffffff04047890 */ /* 0x004fcc000fffe0ff */
[----:B-1----:R-:W-:-:S04]  /*138f0*/  ISETP.NE.AND P0, PT, R4, UR4, PT ;  /* 0x0000000404007c0c */ /* 0x002fc8000bf05270 */
[----:B------:R-:W-:-:S04]  /*13900*/  SEL R0, R0, 0x88, !P0 ;  /* 0x0000008800007807 */ /* 0x000fc80004000000 */
[----:B----4-:R-:W-:-:S13]  /*13910*/  ISETP.GE.U32.AND P0, PT, R5, R0, PT ;  /* 0x000000000500720c */ /* 0x010fda0003f06070 */
[----:B------:R-:W-:Y:S05]  /*13920*/  @P0 BRA `(.L_x_187) ;  /* 0x0000000000600947 */ /* 0x000fea0003800000 */
[----:B------:R-:W1:Y:S01]  /*13930*/  LDC.64 R2, c[0x0][0x3d8] ;  /* 0x0000f600ff027b82 */ /* 0x000e620000000a00 */
[----:B------:R-:W-:-:S04]  /*13940*/  IMAD R5, R4, 0x88, R5 ;  /* 0x0000008804057824 */ /* 0x000fc800078e0205 */
[----:B------:R-:W-:-:S04]  /*13950*/  IMAD R5, R5, 0x14, RZ ;  /* 0x0000001405057824 */ /* 0x000fc800078e02ff */
[----:B-1----:R-:W-:-:S05]  /*13960*/  IMAD.WIDE R2, R5, 0x8, R2 ;  /* 0x0000000805027825 */ /* 0x002fca00078e0202 */
[----:B------:R1:W-:Y:S04]  /*13970*/  STG.E.64 desc[UR6][R2.64], R18 ;  /* 0x0000001202007986 */ /* 0x0003e8000c101b06 */
        /* <DEDUP_REMOVED lines=18> */
[----:B------:R1:W-:Y:S02]  /*13aa0*/  STG.E.64 desc[UR6][R2.64+0x98], R110 ;  /* 0x0000986e02007986 */ /* 0x0003e4000c101b06 */
.L_x_187:
[----:B------:R-:W-:Y:S05]  /*13ab0*/  BSYNC.RECONVERGENT B0 ;  /* 0x0000000000007941 */ /* 0x000fea0003800200 */
.L_x_186:
[----:B------:R-:W-:Y:S06]  /*13ac0*/  BAR.SYNC.DEFER_BLOCKING 0x0 ;  /* 0x0000000000007b1d */ /* 0x000fec0000010000 */
[----:B------:R-:W-:Y:S05]  /*13ad0*/  EXIT ;  /* 0x000000000000794d */ /* 0x000fea0003800000 */
.L_x_188:
        /* <DEDUP_REMOVED lines=10> */
.L_x_674:


//--------------------- .text._Z15cu_transpose_21PdPKd --------------------------
	.section	.text._Z15cu_transpose_21PdPKd,"ax",@progbits
	.align	128
        .global         _Z15cu_transpose_21PdPKd
        .type           _Z15cu_transpose_21PdPKd,@function
        .size           _Z15cu_transpose_21PdPKd,(.L_x_675 - _Z15cu_transpose_21PdPKd)
        .other          _Z15cu_transpose_21PdPKd,@"STO_CUDA_ENTRY STV_DEFAULT"
_Z15cu_transpose_21PdPKd:
.text._Z15cu_transpose_21PdPKd:
[----:B------:R-:W-:Y:S01]  /*0000*/  LDC R1, c[0x0][0x37c] ;  /* 0x0000df00ff017b82 */ /* 0x000fe20000000800 */
[----:B------:R-:W0:Y:S01]  /*0010*/  S2R R0, SR_TID.X ;  /* 0x0000000000007919 */ /* 0x000e220000002100 */
[----:B------:R-:W1:Y:S01]  /*0020*/  LDCU.64 UR6, c[0x0][0x358] ;  /* 0x00006b00ff0677ac */ /* 0x000e620008000a00 */
[----:B------:R-:W-:Y:S01]  /*0030*/  BSSY.RECONVERGENT B0, `(.L_x_189) ;  /* 0x0000041000007945 */ /* 0x000fe20003800200 */
[----:B0-----:R-:W-:-:S13]  /*0040*/  ISETP.GT.U32.AND P0, PT, R0, 0xc7, PT ;  /* 0x000000c70000780c */ /* 0x001fda0003f04070 */
[----:B-1----:R-:W-:Y:S05]  /*0050*/  @P0 BRA `(.L_x_190) ;  /* 0x0000000000f80947 */ /* 0x002fea0003800000 */
[----:B------:R-:W0:Y:S01]  /*0060*/  S2R R5, SR_CTAID.X ;  /* 0x0000000000057919 */ /* 0x000e220000002500 */
[----:B------:R-:W1:Y:S01]  /*0070*/  LDC.64 R42, c[0x0][0x388] ;  /* 0x0000e200ff2a7b82 */ /* 0x000e620000000a00 */
[----:B0-----:R-:W-:-:S05]  /*0080*/  IMAD R5, R5, 0xc8, R0 ;  /* 0x000000c805057824 */ /* 0x001fca00078e0200 */
[C---:B------:R-:W-:Y:S02]  /*0090*/  IADD3 R7, PT, PT, R5.reuse, 0x190, RZ ;  /* 0x0000019005077810 */ /* 0x040fe40007ffe0ff */
[C---:B------:R-:W-:Y:S02]  /*00a0*/  IADD3 R9, PT, PT, R5.reuse, 0x320, RZ ;  /* 0x0000032005097810 */ /* 0x040fe40007ffe0ff */
[----:B------:R-:W-:Y:S01]  /*00b0*/  IADD3 R11, PT, PT, R5, 0x4b0, RZ ;  /* 0x000004b0050b7810 */ /* 0x000fe20007ffe0ff */
[--C-:B-1----:R-:W-:Y:S01]  /*00c0*/  IMAD.WIDE.U32 R6, R7, 0x8, R42.reuse ;  /* 0x0000000807067825 */ /* 0x102fe200078e002a */
[C---:B------:R-:W-:Y:S02]  /*00d0*/  IADD3 R13, PT, PT, R5.reuse, 0x640, RZ ;  /* 0x00000640050d7810 */ /* 0x040fe40007ffe0ff */
[----:B------:R-:W-:Y:S01]  /*00e0*/  IADD3 R15, PT, PT, R5, 0x7d0, RZ ;  /* 0x000007d0050f7810 */ /* 0x000fe20007ffe0ff */
[--C-:B------:R-:W-:Y:S01]  /*00f0*/  IMAD.WIDE.U32 R8, R9, 0x8, R42.reuse ;  /* 0x0000000809087825 */ /* 0x100fe200078e002a */
[C---:B------:R-:W-:Y:S01]  /*0100*/  IADD3 R17, PT, PT, R5.reuse, 0x960, RZ ;  /* 0x0000096005117810 */ /* 0x040fe20007ffe0ff */
[----:B------:R-:W5:Y:S01]  /*0110*/  LDG.E.64 R6, desc[UR6][R6.64] ;  /* 0x0000000606067981 */ /* 0x000f62000c1e1b00 */
        /* <DEDUP_REMOVED lines=24> */
[C---:B------:R-:W-:Y:S01]  /*02a0*/  IADD3 R3, PT, PT, R5.reuse, 0x1db0, RZ ;  /* 0x00001db005037810 */ /* 0x040fe20007ffe0ff */
[----:B------:R-:W-:-:S02]  /*02b0*/  IMAD.WIDE.U32 R4, R5, 0x8, R42 ;  /* 0x0000000805047825 */ /* 0x000fc400078e002a */
[----:B------:R-:W5:Y:S02]  /*02c0*/  LDG.E.64 R20, desc[UR6][R20.64] ;  /* 0x0000000614147981 */ /* 0x000f64000c1e1b00 */
[--C-:B------:R-:W-:Y:S02]  /*02d0*/  IMAD.WIDE.U32 R22, R23, 0x8, R42.reuse ;  /* 0x0000000817167825 */ /* 0x100fe400078e002a */
[----:B------:R-:W5:Y:S02]  /*02e0*/  LDG.E.64 R4, desc[UR6][R4.64] ;  /* 0x0000000604047981 */ /* 0x000f64000c1e1b00 */
[--C-:B------:R-:W-:Y:S02]  /*02f0*/  IMAD.WIDE.U32 R24, R25, 0x8, R42.reuse ;  /* 0x0000000819187825 */ /* 0x100fe400078e002a */
[----:B------:R-:W5:Y:S02]  /*0300*/  LDG.E.64 R22, desc[UR6][R22.64] ;  /* 0x0000000616167981 */ /* 0x000f64000c1e1b00 */
        /* <DEDUP_REMOVED lines=16> */
[----:B------:R-:W-:Y:S02]  /*0410*/  IMAD.WIDE.U32 R42, R3, 0x8, R42 ;  /* 0x00000008032a7825 */ /* 0x000fe400078e002a */
[----:B------:R-:W5:Y:S04]  /*0420*/  LDG.E.64 R40, desc[UR6][R40.64] ;  /* 0x0000000628287981 */ /* 0x000f68000c1e1b00 */
[----:B------:R-:W5:Y:S02]  /*0430*/  LDG.E.64 R42, desc[UR6][R42.64] ;  /* 0x000000062a2a7981 */ /* 0x000f64000c1e1b00 */
.L_x_190:
[----:B------:R-:W-:Y:S05]  /*0440*/  BSYNC.RECONVERGENT B0 ;  /* 0x0000000000007941 */ /* 0x000fea0003800200 */
.L_x_189:
[----:B------:R-:W-:Y:S06]  /*0450*/  BAR.SYNC.DEFER_BLOCKING 0x0 ;  /* 0x0000000000007b1d */ /* 0x000fec0000010000 */
[----:B------:R-:W-:Y:S04]  /*0460*/  BSSY.RECONVERGENT B0, `(.L_x_191) ;  /* 0x0000010000007945 */ /* 0x000fe80003800200 */
[----:B------:R-:W-:Y:S05]  /*0470*/  @P0 BRA `(.L_x_192) ;  /* 0x0000000000380947 */ /* 0x000fea0003800000 */
[----:B------:R-:W0:Y:S01]  /*0480*/  S2R R3, SR_CgaCtaId ;  /* 0x0000000000037919 */ /* 0x000e220000008800 */
[----:B------:R-:W-:-:S04]  /*0490*/  MOV R2, 0x400 ;  /* 0x0000040000027802 */ /* 0x000fc80000000f00 */
[----:B0-----:R-:W-:-:S05]  /*04a0*/  LEA R3, R3, R2, 0x18 ;  /* 0x0000000203037211 */ /* 0x001fca00078ec0ff */
[----:B------:R-:W-:-:S05]  /*04b0*/  IMAD R3, R0, 0xa0, R3 ;  /* 0x000000a000037824 */ /* 0x000fca00078e0203 */
[----:B-----5:R0:W-:Y:S04]  /*04c0*/  STS.128 [R3], R4 ;  /* 0x0000000403007388 */ /* 0x0201e80000000c00 */
[----:B------:R0:W-:Y:S04]  /*04d0*/  STS.128 [R3+0x10], R8 ;  /* 0x0000100803007388 */ /* 0x0001e80000000c00 */
[----:B------:R0:W-:Y:S04]  /*04e0*/  STS.128 [R3+0x20], R12 ;  /* 0x0000200c03007388 */ /* 0x0001e80000000c00 */
[----:B------:R0:W-:Y:S04]  /*04f0*/  STS.128 [R3+0x30], R16 ;  /* 0x0000301003007388 */ /* 0x0001e80000000c00 */
[----:B------:R0:W-:Y:S04]  /*0500*/  STS.128 [R3+0x40], R20 ;  /* 0x0000401403007388 */ /* 0x0001e80000000c00 */
[----:B------:R0:W-:Y:S04]  /*0510*/  STS.128 [R3+0x50], R24 ;  /* 0x0000501803007388 */ /* 0x0001e80000000c00 */
[----:B------:R0:W-:Y:S04]  /*0520*/  STS.128 [R3+0x60], R28 ;  /* 0x0000601c03007388 */ /* 0x0001e80000000c00 */
[----:B------:R0:W-:Y:S04]  /*0530*/  STS.128 [R3+0x70], R32 ;  /* 0x0000702003007388 */ /* 0x0001e80000000c00 */
[----:B------:R0:W-:Y:S04]  /*0540*/  STS.128 [R3+0x80], R36 ;  /* 0x0000802403007388 */ /* 0x0001e80000000c00 */
[----:B------:R0:W-:Y:S02]  /*0550*/  STS.128 [R3+0x90], R40 ;  /* 0x0000902803007388 */ /* 0x0001e40000000c00 */
.L_x_192:
[----:B------:R-:W-:Y:S05]  /*0560*/  BSYNC.RECONVERGENT B0 ;  /* 0x0000000000007941 */ /* 0x000fea0003800200 */
.L_x_191:
[----:B------:R-:W1:Y:S08]  /*0570*/  S2UR UR5, SR_CgaCtaId ;  /* 0x00000000000579c3 */ /* 0x000e700000008800 */
[----:B------:R-:W-:Y:S01]  /*0580*/  BAR.SYNC.DEFER_BLOCKING 0x0 ;  /* 0x0000000000007b1d */ /* 0x000fe20000010000 */
[C---:B------:R-:W-:Y:S02]  /*0590*/  ISETP.GT.U32.AND P0, PT, R0.reuse, 0x39f, PT ;  /* 0x0000039f0000780c */ /* 0x040fe40003f04070 */
[----:B------:R-:W-:-:S02]  /*05a0*/  ISETP.GT.U32.AND P1, PT, R0, 0x29f, PT ;  /* 0x0000029f0000780c */ /* 0x000fc40003f24070 */
[C---:B------:R-:W-:Y:S01]  /*05b0*/  ISETP.GT.U32.AND P2, PT, R0.reuse, 0x19f, PT ;  /* 0x0000019f0000780c */ /* 0x040fe20003f44070 */
[----:B------:R-:W-:Y:S02]  /*05c0*/  UMOV UR4, 0x400 ;  /* 0x0000040000047882 */ /* 0x000fe40000000000 */
[----:B0-----:R-:W0:Y:S01]  /*05d0*/  LDC.64 R2, c[0x0][0x380] ;  /* 0x0000e000ff027b82 */ /* 0x001e220000000a00 */
[----:B-----5:R-:W2:Y:S01]  /*05e0*/  S2R R21, SR_CTAID.X ;  /* 0x0000000000157919 */ /* 0x020ea20000002500 */
[----:B------:R-:W-:Y:S01]  /*05f0*/  ISETP.GT.U32.AND P3, PT, R0, 0x9f, PT ;  /* 0x0000009f0000780c */ /* 0x000fe20003f64070 */
[----:B-1----:R-:W-:-:S06]  /*0600*/  ULEA UR4, UR5, UR4, 0x18 ;  /* 0x0000000405047291 */ /* 0x002fcc000f8ec0ff */
[----:B------:R-:W-:-:S05]  /*0610*/  LEA R20, R0, UR4, 0x3 ;  /* 0x0000000400147c11 */ /* 0x000fca000f8e18ff */
[----:B------:R-:W1:Y:S04]  /*0620*/  LDS.64 R34, [R20] ;  /* 0x0000000014227984 */ /* 0x000e680000000a00 */
[----:B------:R-:W3:Y:S01]  /*0630*/  LDS.64 R32, [R20+0x800] ;  /* 0x0008000014207984 */ /* 0x000ee20000000a00 */
[----:B--2---:R-:W-:-:S03]  /*0640*/  IMAD R21, R21, 0xfa0, R0 ;  /* 0x00000fa015157824 */ /* 0x004fc600078e0200 */
[----:B------:R-:W2:Y:S01]  /*0650*/  LDS.64 R18, [R20+0x1000] ;  /* 0x0010000014127984 */ /* 0x000ea20000000a00 */
[C-C-:B0-----:R-:W-:Y:S01]  /*0660*/  IMAD.WIDE.U32 R36, R21.reuse, 0x8, R2.reuse ;  /* 0x0000000815247825 */ /* 0x141fe200078e0002 */
[C---:B------:R-:W-:Y:S02]  /*0670*/  IADD3 R39, PT, PT, R21.reuse, 0x100, RZ ;  /* 0x0000010015277810 */ /* 0x040fe40007ffe0ff */
[----:B------:R-:W0:Y:S01]  /*0680*/  LDS.64 R16, [R20+0x1800] ;  /* 0x0018000014107984 */ /* 0x000e220000000a00 */
[C---:B------:R-:W-:Y:S02]  /*0690*/  IADD3 R41, PT, PT, R21.reuse, 0x200, RZ ;  /* 0x0000020015297810 */ /* 0x040fe40007ffe0ff */
[C---:B------:R-:W-:Y:S01]  /*06a0*/  IADD3 R43, PT, PT, R21.reuse, 0x300, RZ ;  /* 0x00000300152b7810 */ /* 0x040fe20007ffe0ff */
[----:B------:R-:W4:Y:S01]  /*06b0*/  LDS.64 R14, [R20+0x2000] ;  /* 0x00200000140e7984 */ /* 0x000f220000000a00 */
[----:B------:R-:W-:Y:S01]  /*06c0*/  IADD3 R45, PT, PT, R21, 0x400, RZ ;  /* 0x00000400152d7810 */ /* 0x000fe20007ffe0ff */
[----:B------:R-:W-:Y:S01]  /*06d0*/  IMAD.WIDE.U32 R38, R39, 0x8, R2 ;  /* 0x0000000827267825 */ /* 0x000fe200078e0002 */
[C---:B------:R-:W-:Y:S01]  /*06e0*/  IADD3 R42, PT, PT, R21.reuse, 0x700, RZ ;  /* 0x00000700152a7810 */ /* 0x040fe20007ffe0ff */
[----:B------:R-:W4:Y:S01]  /*06f0*/  LDS.64 R10, [R20+0x2800] ;  /* 0x00280000140a7984 */ /* 0x000f220000000a00 */
[----:B------:R-:W-:-:S02]  /*0700*/  IADD3 R0, PT, PT, R21, 0x800, RZ ;  /* 0x0000080015007810 */ /* 0x000fc40007ffe0ff */
[----:B------:R-:W-:Y:S01]  /*0710*/  IADD3 R44, PT, PT, R21, 0x900, RZ ;  /* 0x00000900152c7810 */ /* 0x000fe20007ffe0ff */
[----:B------:R-:W4:Y:S04]  /*0720*/  LDS.64 R6, [R20+0x3000] ;  /* 0x0030000014067984 */ /* 0x000f280000000a00 */
[----:B------:R-:W4:Y:S04]  /*0730*/  LDS.64 R12, [R20+0x3800] ;  /* 0x00380000140c7984 */ /* 0x000f280000000a00 */
[----:B------:R-:W4:Y:S04]  /*0740*/  LDS.64 R8, [R20+0x4000] ;  /* 0x0040000014087984 */ /* 0x000f280000000a00 */
[----:B------:R-:W4:Y:S04]  /*0750*/  LDS.64 R4, [R20+0x4800] ;  /* 0x0048000014047984 */ /* 0x000f280000000a00 */
[----:B------:R-:W4:Y:S04]  /*0760*/  LDS.64 R28, [R20+0x5000] ;  /* 0x00500000141c7984 */ /* 0x000f280000000a00 */
[----:B------:R-:W4:Y:S04]  /*0770*/  LDS.64 R24, [R20+0x5800] ;  /* 0x0058000014187984 */ /* 0x000f280000000a00 */
[----:B------:R-:W4:Y:S04]  /*0780*/  @!P0 LDS.64 R30, [R20+0x6000] ;  /* 0x00600000141e8984 */ /* 0x000f280000000a00 */
[----:B------:R-:W4:Y:S04]  /*0790*/  @!P1 LDS.64 R26, [R20+0x6800] ;  /* 0x00680000141a9984 */ /* 0x000f280000000a00 */
[----:B------:R-:W4:Y:S04]  /*07a0*/  @!P2 LDS.64 R22, [R20+0x7000] ;  /* 0x007000001416a984 */ /* 0x000f280000000a00 */
[----:B-1----:R1:W-:Y:S04]  /*07b0*/  STG.E.64 desc[UR6][R36.64], R34 ;  /* 0x0000002224007986 */ /* 0x0023e8000c101b06 */
[----:B---3--:R3:W-:Y:S01]  /*07c0*/  STG.E.64 desc[UR6][R38.64], R32 ;  /* 0x0000002026007986 */ /* 0x0087e2000c101b06 */
[----:B-1----:R-:W-:-:S04]  /*07d0*/  IMAD.WIDE.U32 R34, R41, 0x8, R2 ;  /* 0x0000000829227825 */ /* 0x002fc800078e0002 */
[--C-:B------:R-:W-:Y:S01]  /*07e0*/  IMAD.WIDE.U32 R36, R43, 0x8, R2.reuse ;  /* 0x000000082b247825 */ /* 0x100fe200078e0002 */
[----:B------:R-:W-:Y:S01]  /*07f0*/  IADD3 R43, PT, PT, R21, 0x500, RZ ;  /* 0x00000500152b7810 */ /* 0x000fe20007ffe0ff */
[----:B--2---:R1:W-:Y:S02]  /*0800*/  STG.E.64 desc[UR6][R34.64], R18 ;  /* 0x0000001222007986 */ /* 0x0043e4000c101b06 */
[--C-:B------:R-:W-:Y:S01]  /*0810*/  IMAD.WIDE.U32 R40, R45, 0x8, R2.reuse ;  /* 0x000000082d287825 */ /* 0x100fe200078e0002 */
[----:B------:R-:W-:Y:S01]  /*0820*/  IADD3 R45, PT, PT, R21, 0x600, RZ ;  /* 0x00000600152d7810 */ /* 0x000fe20007ffe0ff */
[----:B0-----:R0:W-:Y:S02]  /*0830*/  STG.E.64 desc[UR6][R36.64], R16 ;  /* 0x0000001024007986 */ /* 0x0011e4000c101b06 */
[--C-:B---3--:R-:W-:Y:S02]  /*0840*/  IMAD.WIDE.U32 R32, R43, 0x8, R2.reuse ;  /* 0x000000082b207825 */ /* 0x108fe400078e0002 */
[----:B----4-:R2:W-:Y:S02]  /*0850*/  STG.E.64 desc[UR6][R40.64], R14 ;  /* 0x0000000e28007986 */ /* 0x0105e4000c101b06 */
[--C-:B------:R-:W-:Y:S01]  /*0860*/  IMAD.WIDE.U32 R38, R45, 0x8, R2.reuse ;  /* 0x000000082d267825 */ /* 0x100fe200078e0002 */
[C---:B------:R-:W-:Y:S01]  /*0870*/  @!P2 IADD3 R45, PT, PT, R21.reuse, 0xe00, RZ ;  /* 0x00000e00152da810 */ /* 0x040fe20007ffe0ff */
[----:B------:R3:W-:Y:S01]  /*0880*/  STG.E.64 desc[UR6][R32.64], R10 ;  /* 0x0000000a20007986 */ /* 0x0007e2000c101b06 */
[----:B-1----:R-:W-:Y:S01]  /*0890*/  IADD3 R35, PT, PT, R21, 0xb00, RZ ;  /* 0x00000b0015237810 */ /* 0x002fe20007ffe0ff */
[----:B------:R-:W-:-:S02]  /*08a0*/  IMAD.WIDE.U32 R42, R42, 0x8, R2 ;  /* 0x000000082a2a7825 */ /* 0x000fc400078e0002 */
[----:B------:R1:W-:Y:S01]  /*08b0*/  STG.E.64 desc[UR6][R38.64], R6 ;  /* 0x0000000626007986 */ /* 0x0003e2000c101b06 */
[C---:B0-----:R-:W-:Y:S01]  /*08c0*/  @!P0 IADD3 R37, PT, PT, R21.reuse, 0xc00, RZ ;  /* 0x00000c0015258810 */ /* 0x041fe20007ffe0ff */
[--C-:B------:R-:W-:Y:S02]  /*08d0*/  IMAD.WIDE.U32 R18, R0, 0x8, R2.reuse ;  /* 0x0000000800127825 */ /* 0x100fe400078e0002 */
[----:B------:R0:W-:Y:S01]  /*08e0*/  STG.E.64 desc[UR6][R42.64], R12 ;  /* 0x0000000c2a007986 */ /* 0x0001e2000c101b06 */
[C---:B--2---:R-:W-:Y:S01]  /*08f0*/  IADD3 R15, PT, PT, R21.reuse, 0xa00, RZ ;  /* 0x00000a00150f7810 */ /* 0x044fe20007ffe0ff */
[--C-:B------:R-:W-:Y:S01]  /*0900*/  IMAD.WIDE.U32 R16, R44, 0x8, R2.reuse ;  /* 0x000000082c107825 */ /* 0x100fe200078e0002 */
[----:B------:R-:W-:Y:S01]  /*0910*/  @!P1 IADD3 R41, PT, PT, R21, 0xd00, RZ ;  /* 0x00000d0015299810 */ /* 0x000fe20007ffe0ff */
[----:B------:R2:W-:Y:S02]  /*0920*/  STG.E.64 desc[UR6][R18.64], R8 ;  /* 0x0000000812007986 */ /* 0x0005e4000c101b06 */
[----:B------:R-:W-:-:S02]  /*0930*/  IMAD.WIDE.U32 R14, R15, 0x8, R2 ;  /* 0x000000080f0e7825 */ /* 0x000fc400078e0002 */
[----:B------:R4:W-:Y:S02]  /*0940*/  STG.E.64 desc[UR6][R16.64], R4 ;  /* 0x0000000410007986 */ /* 0x0009e4000c101b06 */
[--C-:B---3--:R-:W-:Y:S02]  /*0950*/  IMAD.WIDE.U32 R10, R35, 0x8, R2.reuse ;  /* 0x00000008230a7825 */ /* 0x108fe400078e0002 */
[----:B------:R4:W-:Y:S02]  /*0960*/  STG.E.64 desc[UR6][R14.64], R28 ;  /* 0x0000001c0e007986 */ /* 0x0009e4000c101b06 */
[--C-:B-1----:R-:W-:Y:S02]  /*0970*/  @!P0 IMAD.WIDE.U32 R6, R37, 0x8, R2.reuse ;  /* 0x0000000825068825 */ /* 0x102fe400078e0002 */
[----:B------:R4:W-:Y:S02]  /*0980*/  STG.E.64 desc[UR6][R10.64], R24 ;  /* 0x000000180a007986 */ /* 0x0009e4000c101b06 */
[----:B0-----:R-:W-:-:S02]  /*0990*/  @!P1 IMAD.WIDE.U32 R12, R41, 0x8, R2 ;  /* 0x00000008290c9825 */ /* 0x001fc400078e0002 */
[----:B------:R4:W-:Y:S02]  /*09a0*/  @!P0 STG.E.64 desc[UR6][R6.64], R30 ;  /* 0x0000001e06008986 */ /* 0x0009e4000c101b06 */
[----:B--2---:R-:W-:Y:S02]  /*09b0*/  @!P2 IMAD.WIDE.U32 R8, R45, 0x8, R2 ;  /* 0x000000082d08a825 */ /* 0x004fe400078e0002 */
[----:B------:R4:W-:Y:S04]  /*09c0*/  @!P1 STG.E.64 desc[UR6][R12.64], R26 ;  /* 0x0000001a0c009986 */ /* 0x0009e8000c101b06 */
[----:B------:R4:W-:Y:S01]  /*09d0*/  @!P2 STG.E.64 desc[UR6][R8.64], R22 ;  /* 0x000000160800a986 */ /* 0x0009e2000c101b06 */
[----:B------:R-:W-:Y:S05]  /*09e0*/  @P3 EXIT ;  /* 0x000000000000394d */ /* 0x000fea0003800000 */
[----:B----4-:R-:W0:Y:S01]  /*09f0*/  LDS.64 R4, [R20+0x7800] ;  /* 0x0078000014047984 */ /* 0x010e220000000a00 */
[----:B------:R-:W-:-:S05]  /*0a00*/  IADD3 R21, PT, PT, R21, 0xf00, RZ ;  /* 0x00000f0015157810 */ /* 0x000fca0007ffe0ff */
[----:B------:R-:W-:-:S05]  /*0a10*/  IMAD.WIDE.U32 R2, R21, 0x8, R2 ;  /* 0x0000000815027825 */ /* 0x000fca00078e0002 */
[----:B0-----:R-:W-:Y:S01]  /*0a20*/  STG.E.64 desc[UR6][R2.64], R4 ;  /* 0x0000000402007986 */ /* 0x001fe2000c101b06 */
[----:B------:R-:W-:Y:S05]  /*0a30*/  EXIT ;  /* 0x000000000000794d */ /* 0x000fea0003800000 */
.L_x_193:
        /* <DEDUP_REMOVED lines=12> */
.L_x_675:


//--------------------- .text._Z15cu_transpose_11PdPKd --------------------------
	.section	.text._Z15cu_transpose_11PdPKd,"ax",@progbits
	.align	128
        .global         _Z15cu_transpose_11PdPKd
        .type           _Z15cu_transpose_11PdPKd,@function
        .size           _Z15cu_transpose_11PdPKd,(.L_x_676 - _Z15cu_transpose_11PdPKd)
        .other          _Z15cu_transpose_11PdPKd,@"STO_CUDA_ENTRY STV_DEFAULT"
_Z15cu_transpose_11PdPKd:
.text._Z15cu_transpose_11PdPKd:
[----:B------:R-:W-:Y:S01]  /*0000*/  LDC R1, c[0x0][0x37c] ;  /* 0x0000df00ff017b82 */ /* 0x000fe20000000800 */
[----:B------:R-:W0:Y:S01]  /*0010*/  S2R R0, SR_TID.X ;  /* 0x0000000000007919 */ /* 0x000e220000002100 */
[----:B------:R-:W1:Y:S01]  /*0020*/  LDCU.64 UR4, c[0x0][0x358] ;  /* 0x00006b00ff0477ac */ /* 0x000e620008000a00 */
[----:B0-----:R-:W-:-:S13]  /*0030*/  ISETP.GT.U32.AND P1, PT, R0, 0x63, PT ;  /* 0x000000630000780c */ /* 0x001fda0003f24070 */
[----:B------:R-:W0:Y:S02]  /*0040*/  @!P1 LDC.64 R2, c[0x0][0x388] ;  /* 0x0000e200ff029b82 */ /* 0x000e240000000a00 */
[----:B0-----:R-:W-:-:S05]  /*0050*/  @!P1 IMAD.WIDE.U32 R2, R0, 0x8, R2 ;  /* 0x0000000800029825 */ /* 0x001fca00078e0002 */
[----:B-1----:R-:W2:Y:S04]  /*0060*/  @!P1 LDG.E.64 R16, desc[UR4][R2.64] ;  /* 0x0000000402109981 */ /* 0x002ea8000c1e1b00 */
[----:B------:R-:W2:Y:S04]  /*0070*/  @!P1 LDG.E.64 R18, desc[UR4][R2.64+0x320] ;  /* 0x0003200402129981 */ /* 0x000ea8000c1e1b00 */
[----:B------:R-:W3:Y:S04]  /*0080*/  @!P1 LDG.E.64 R12, desc[UR4][R2.64+0x640] ;  /* 0x00064004020c9981 */ /* 0x000ee8000c1e1b00 */
[----:B------:R-:W3:Y:S04]  /*0090*/  @!P1 LDG.E.64 R14, desc[UR4][R2.64+0x960] ;  /* 0x00096004020e9981 */ /* 0x000ee8000c1e1b00 */
[----:B------:R-:W4:Y:S04]  /*00a0*/  @!P1 LDG.E.64 R8, desc[UR4][R2.64+0xc80] ;  /* 0x000c800402089981 */ /* 0x000f28000c1e1b00 */
[----:B------:R-:W4:Y:S04]  /*00b0*/  @!P1 LDG.E.64 R10, desc[UR4][R2.64+0xfa0] ;  /* 0x000fa004020a9981 */ /* 0x000f28000c1e1b00 */
[----:B------:R-:W5:Y:S04]  /*00c0*/  @!P1 LDG.E.64 R4, desc[UR4][R2.64+0x12c0] ;  /* 0x0012c00402049981 */ /* 0x000f68000c1e1b00 */
[----:B------:R-:W5:Y:S04]  /*00d0*/  @!P1 LDG.E.64 R6, desc[UR4][R2.64+0x15e0] ;  /* 0x0015e00402069981 */ /* 0x000f68000c1e1b00 */
[----:B------:R-:W5:Y:S04]  /*00e0*/  @!P1 LDG.E.64 R20, desc[UR4][R2.64+0x1900] ;  /* 0x0019000402149981 */ /* 0x000f68000c1e1b00 */
[----:B------:R0:W5:Y:S01]  /*00f0*/  @!P1 LDG.E.64 R22, desc[UR4][R2.64+0x1c20] ;  /* 0x001c200402169981 */ /* 0x000162000c1e1b00 */
[----:B------:R-:W-:-:S02]  /*0100*/  MOV R24, 0x400 ;  /* 0x0000040000187802 */ /* 0x000fc40000000f00 */
[C---:B------:R-:W-:Y:S01]  /*0110*/  ISETP.GT.U32.AND P0, PT, R0.reuse, 0x3e7, PT ;  /* 0x000003e70000780c */ /* 0x040fe20003f04070 */
[----:B------:R-:W1:Y:S01]  /*0120*/  S2R R25, SR_CgaCtaId ;  /* 0x0000000000197919 */ /* 0x000e620000008800 */
[----:B------:R-:W-:Y:S01]  /*0130*/  BAR.SYNC.DEFER_BLOCKING 0x0 ;  /* 0x0000000000007b1d */ /* 0x000fe20000010000 */
[C---:B------:R-:W-:Y:S02]  /*0140*/  ISETP.GT.U32.AND P6, PT, R0.reuse, 0x367, PT ;  /* 0x000003670000780c */ /* 0x040fe40003fc4070 */
[C---:B------:R-:W-:Y:S02]  /*0150*/  ISETP.GT.U32.AND P5, PT, R0.reuse, 0x2e7, PT ;  /* 0x000002e70000780c */ /* 0x040fe40003fa4070 */
[----:B------:R-:W-:-:S03]  /*0160*/  ISETP.GT.U32.AND P4, PT, R0, 0x267, PT ;  /* 0x000002670000780c */ /* 0x000fc60003f84070 */
[----:B0-----:R-:W0:Y:S01]  /*0170*/  LDC.64 R2, c[0x0][0x380] ;  /* 0x0000e000ff027b82 */ /* 0x001e220000000a00 */
[C---:B------:R-:W-:Y:S02]  /*0180*/  ISETP.GT.U32.AND P3, PT, R0.reuse, 0x1e7, PT ;  /* 0x000001e70000780c */ /* 0x040fe40003f64070 */
[C---:B------:R-:W-:Y:S02]  /*0190*/  ISETP.GT.U32.AND P2, PT, R0.reuse, 0x167, PT ;  /* 0x000001670000780c */ /* 0x040fe40003f44070 */
[----:B-1----:R-:W-:Y:S01]  /*01a0*/  LEA R25, R25, R24, 0x18 ;  /* 0x0000001819197211 */ /* 0x002fe200078ec0ff */
[----:B0-----:R-:W-:-:S04]  /*01b0*/  IMAD.WIDE.U32 R2, R0, 0x8, R2 ;  /* 0x0000000800027825 */ /* 0x001fc800078e0002 */
[C-C-:B------:R-:W-:Y:S02]  /*01c0*/  @!P1 IMAD R27, R0.reuse, 0x50, R25.reuse ;  /* 0x00000050001b9824 */ /* 0x140fe400078e0219 */
[----:B------:R-:W-:-:S03]  /*01d0*/  IMAD R25, R0, 0x8, R25 ;  /* 0x0000000800197824 */ /* 0x000fc600078e0219 */
[----:B--2---:R-:W-:Y:S04]  /*01e0*/  @!P1 STS.128 [R27], R16 ;  /* 0x000000101b009388 */ /* 0x004fe80000000c00 */
[----:B---3--:R-:W-:Y:S04]  /*01f0*/  @!P1 STS.128 [R27+0x10], R12 ;  /* 0x0000100c1b009388 */ /* 0x008fe80000000c00 */
[----:B----4-:R-:W-:Y:S04]  /*0200*/  @!P1 STS.128 [R27+0x20], R8 ;  /* 0x000020081b009388 */ /* 0x010fe80000000c00 */
[----:B-----5:R-:W-:Y:S04]  /*0210*/  @!P1 STS.128 [R27+0x30], R4 ;  /* 0x000030041b009388 */ /* 0x020fe80000000c00 */
[----:B------:R-:W-:Y:S01]  /*0220*/  @!P1 STS.128 [R27+0x40], R20 ;  /* 0x000040141b009388 */ /* 0x000fe20000000c00 */
[----:B------:R-:W-:Y:S01]  /*0230*/  BAR.SYNC.DEFER_BLOCKING 0x0 ;  /* 0x0000000000007b1d */ /* 0x000fe20000010000 */
[----:B------:R-:W-:-:S05]  /*0240*/  ISETP.GT.U32.AND P1, PT, R0, 0xe7, PT ;  /* 0x000000e70000780c */ /* 0x000fca0003f24070 */
[----:B------:R-:W0:Y:S04]  /*0250*/  @!P0 LDS.64 R8, [R25] ;  /* 0x0000000019088984 */ /* 0x000e280000000a00 */
[----:B------:R-:W1:Y:S04]  /*0260*/  @!P6 LDS.64 R4, [R25+0x400] ;  /* 0x000400001904e984 */ /* 0x000e680000000a00 */
[----:B------:R-:W2:Y:S04]  /*0270*/  @!P5 LDS.64 R6, [R25+0x800] ;  /* 0x000800001906d984 */ /* 0x000ea80000000a00 */
[----:B------:R-:W3:Y:S04]  /*0280*/  @!P4 LDS.64 R10, [R25+0xc00] ;  /* 0x000c0000190ac984 */ /* 0x000ee80000000a00 */
[----:B------:R-:W4:Y:S04]  /*0290*/  @!P3 LDS.64 R12, [R25+0x1000] ;  /* 0x00100000190cb984 */ /* 0x000f280000000a00 */
[----:B------:R-:W5:Y:S04]  /*02a0*/  @!P2 LDS.64 R14, [R25+0x1400] ;  /* 0x00140000190ea984 */ /* 0x000f680000000a00 */
[----:B------:R-:W5:Y:S04]  /*02b0*/  @!P1 LDS.64 R16, [R25+0x1800] ;  /* 0x0018000019109984 */ /* 0x000f680000000a00 */
[----:B0-----:R0:W-:Y:S01]  /*02c0*/  @!P0 STG.E.64 desc[UR4][R2.64], R8 ;  /* 0x0000000802008986 */ /* 0x0011e2000c101b04 */
[----:B------:R-:W-:-:S03]  /*02d0*/  ISETP.GT.U32.AND P0, PT, R0, 0x67, PT ;  /* 0x000000670000780c */ /* 0x000fc60003f04070 */
[----:B-1----:R0:W-:Y:S04]  /*02e0*/  @!P6 STG.E.64 desc[UR4][R2.64+0x400], R4 ;  /* 0x000400040200e986 */ /* 0x0021e8000c101b04 */
[----:B--2---:R0:W-:Y:S04]  /*02f0*/  @!P5 STG.E.64 desc[UR4][R2.64+0x800], R6 ;  /* 0x000800060200d986 */ /* 0x0041e8000c101b04 */
[----:B---3--:R0:W-:Y:S04]  /*0300*/  @!P4 STG.E.64 desc[UR4][R2.64+0xc00], R10 ;  /* 0x000c000a0200c986 */ /* 0x0081e8000c101b04 */
[----:B----4-:R0:W-:Y:S04]  /*0310*/  @!P3 STG.E.64 desc[UR4][R2.64+0x1000], R12 ;  /* 0x0010000c0200b986 */ /* 0x0101e8000c101b04 */
[----:B-----5:R0:W-:Y:S04]  /*0320*/  @!P2 STG.E.64 desc[UR4][R2.64+0x1400], R14 ;  /* 0x0014000e0200a986 */ /* 0x0201e8000c101b04 */
[----:B------:R0:W-:Y:S01]  /*0330*/  @!P1 STG.E.64 desc[UR4][R2.64+0x1800], R16 ;  /* 0x0018001002009986 */ /* 0x0001e2000c101b04 */
[----:B------:R-:W-:Y:S05]  /*0340*/  @P0 EXIT ;  /* 0x000000000000094d */ /* 0x000fea0003800000 */
[----:B0-----:R-:W0:Y:S04]  /*0350*/  LDS.64 R4, [R25+0x1c00] ;  /* 0x001c000019047984 */ /* 0x001e280000000a00 */
[----:B0-----:R-:W-:Y:S01]  /*0360*/  STG.E.64 desc[UR4][R2.64+0x1c00], R4 ;  /* 0x001c000402007986 */ /* 0x001fe2000c101b04 */
[----:B------:R-:W-:Y:S05]  /*0370*/  EXIT ;  /* 0x000000000000794d */ /* 0x000fea0003800000 */
.L_x_194:
        /* <DEDUP_REMOVED lines=16> */
.L_x_676:


//--------------------- .text._Z21cu_mtxmq_integral_110PKdiS0_iPdiiddS0_PbS1_S1_iPlS0_ --------------------------
	.section	.text._Z21cu_mtxmq_integral_110PKdiS0_iPdiiddS0_PbS1_S1_iPlS0_,"ax",@progbits
	.align	128
        .global         _Z21cu_mtxmq_integral_110PKdiS0_iPdiiddS0_PbS1_S1_iPlS0_
        .type           _Z21cu_mtxmq_integral_110PKdiS0_iPdiiddS0_PbS1_S1_iPlS0_,@function
        .size           _Z21cu_mtxmq_integral_110PKdiS0_iPdiiddS0_PbS1_S1_iPlS0_,(.L_x_677 - _Z21cu_mtxmq_integral_110PKdiS0_iPdiiddS0_PbS1_S1_iPlS0_)
        .other          _Z21cu_mtxmq_integral_110PKdiS0_iPdiiddS0_PbS1_S1_iPlS0_,@"STO_CUDA_ENTRY STV_DEFAULT"
_Z21cu_mtxmq_integral_110PKdiS0_iPdiiddS0_PbS1_S1_iPlS0_:
.text._Z21cu_mtxmq_integral_110PKdiS0_iPdiiddS0_PbS1_S1_iPlS0_:
        /* <DEDUP_REMOVED lines=45> */
[----:B----4-:R-:W-:Y:S04]  /*02d0*/  @!P3 STS [R0+0x400], R23 ;  /* 0x000400170000b388 */ /* 0x010fe80000000800 */
[----:B-----5:R2:W-:Y:S01]  /*02e0*/  @!P4 STS [R0+0x600], R25 ;  /* 0x000600190000c388 */ /* 0x0205e20000000800 */
[----:B------:R-:W-:Y:S06]  /*02f0*/  BAR.SYNC.DEFER_BLOCKING 0x0 ;  /* 0x0000000000007b1d */ /* 0x000fec0000010000 */
[----:B------:R-:W3:Y:S04]  /*0300*/  LDG.E.64 R6, desc[UR10][R4.64] ;  /* 0x0000000a04067981 */ /* 0x000ee8000c1e1b00 */
[----:B------:R-:W4:Y:S04]  /*0310*/  LDG.E.64 R8, desc[UR10][R4.64+0x400] ;  /* 0x0004000a04087981 */ /* 0x000f28000c1e1b00 */
[----:B------:R-:W5:Y:S04]  /*0320*/  LDG.E.64 R10, desc[UR10][R4.64+0x800] ;  /* 0x0008000a040a7981 */ /* 0x000f68000c1e1b00 */
[----:B------:R-:W5:Y:S04]  /*0330*/  LDG.E.64 R12, desc[UR10][R4.64+0xc00] ;  /* 0x000c000a040c7981 */ /* 0x000f68000c1e1b00 */
[----:B------:R-:W5:Y:S04]  /*0340*/  LDG.E.64 R14, desc[UR10][R4.64+0x1000] ;  /* 0x0010000a040e7981 */ /* 0x000f68000c1e1b00 */
[----:B0-----:R-:W5:Y:S04]  /*0350*/  LDG.E.64 R16, desc[UR10][R4.64+0x1400] ;  /* 0x0014000a04107981 */ /* 0x001f68000c1e1b00 */
[----:B------:R-:W5:Y:S04]  /*0360*/  LDG.E.64 R18, desc[UR10][R4.64+0x1800] ;  /* 0x0018000a04127981 */ /* 0x000f68000c1e1b00 */
[----:B-1----:R-:W5:Y:S01]  /*0370*/  LDG.E.64 R20, desc[UR10][R4.64+0x1c00] ;  /* 0x001c000a04147981 */ /* 0x002f62000c1e1b00 */
[C---:B------:R-:W-:Y:S01]  /*0380*/  VIADD R22, R2.reuse, 0x4480 ;  /* 0x0000448002167836 */ /* 0x040fe20000000000 */
[----:B------:R-:W-:Y:S01]  /*0390*/  UISETP.GE.AND UP0, UPT, UR5, 0x1, UPT ;  /* 0x000000010500788c */ /* 0x000fe2000bf06270 */
[----:B--2---:R-:W-:-:S03]  /*03a0*/  VIADD R0, R2, 0x2000 ;  /* 0x0000200002007836 */ /* 0x004fc60000000000 */
[C---:B------:R-:W-:Y:S02]  /*03b0*/  LEA R22, R27.reuse, R22, 0x18 ;  /* 0x000000161b167211 */ /* 0x040fe400078ec0ff */
[----:B------:R-:W-:Y:S02]  /*03c0*/  LEA R0, R27, R0, 0x18 ;  /* 0x000000001b007211 */ /* 0x000fe400078ec0ff */
[----:B------:R-:W-:-:S03]  /*03d0*/  LEA R23, R3, R22, 0x3 ;  /* 0x0000001603177211 */ /* 0x000fc600078e18ff */
[----:B------:R-:W-:Y:S02]  /*03e0*/  IMAD R0, R3, 0x8, R0 ;  /* 0x0000000803007824 */ /* 0x000fe400078e0200 */
[----:B---3--:R0:W-:Y:S04]  /*03f0*/  STS.64 [R23], R6 ;  /* 0x0000000617007388 */ /* 0x0081e80000000a00 */
[----:B----4-:R0:W-:Y:S04]  /*0400*/  STS.64 [R23+0x400], R8 ;  /* 0x0004000817007388 */ /* 0x0101e80000000a00 */
[----:B-----5:R0:W-:Y:S04]  /*0410*/  STS.64 [R23+0x800], R10 ;  /* 0x0008000a17007388 */ /* 0x0201e80000000a00 */
        /* <DEDUP_REMOVED lines=19> */
[C---:B------:R-:W-:Y:S01]  /*0550*/  LEA R32, R3.reuse, R32, 0x3 ;  /* 0x0000002003207211 */ /* 0x040fe200078e18ff */
[----:B-1----:R-:W-:Y:S02]  /*0560*/  ULOP3.LUT UR5, UR4, 0x7ffffffc, URZ, 0xc0, !UPT ;  /* 0x7ffffffc04057892 */ /* 0x002fe4000f8ec0ff */
[----:B------:R-:W-:Y:S01]  /*0570*/  ISETP.LT.AND P0, PT, RZ, UR4, PT ;  /* 0x00000004ff007c0c */ /* 0x000fe2000bf01270 */
[----:B------:R-:W-:Y:S02]  /*0580*/  UIADD3 UR9, UPT, UPT, UR4, -0x1, URZ ;  /* 0xffffffff04097890 */ /* 0x000fe4000fffe0ff */
[----:B------:R-:W-:Y:S01]  /*0590*/  IMAD R34, R3, UR4, RZ ;  /* 0x0000000403227c24 */ /* 0x000fe2000f8e02ff */
[----:B------:R-:W-:Y:S01]  /*05a0*/  ULOP3.LUT UR12, UR4, 0x3, URZ, 0xc0, !UPT ;  /* 0x00000003040c7892 */ /* 0x000fe2000f8ec0ff */
[----:B0-----:R-:W-:Y:S01]  /*05b0*/  IMAD R0, R11, 0x8, R32 ;  /* 0x000000080b007824 */ /* 0x001fe200078e0220 */
[----:B------:R-:W-:Y:S01]  /*05c0*/  ISETP.LT.U32.AND P0, PT, R3, R11, P0 ;  /* 0x0000000b0300720c */ /* 0x000fe20000701070 */
[----:B------:R-:W-:Y:S01]  /*05d0*/  ULOP3.LUT UR13, UR4, 0x1, URZ, 0xc0, !UPT ;  /* 0x00000001040d7892 */ /* 0x000fe2000f8ec0ff */
[----:B------:R-:W-:Y:S01]  /*05e0*/  MOV R33, UR5 ;  /* 0x0000000500217c02 */ /* 0x000fe20008000f00 */
[----:B------:R-:W-:Y:S01]  /*05f0*/  IMAD R2, R11, 0x8, R0 ;  /* 0x000000080b027824 */ /* 0x000fe200078e0200 */
[----:B------:R-:W-:-:S04]  /*0600*/  UMOV UR4, URZ ;  /* 0x000000ff00047c82 */ /* 0x000fc80008000000 */
[----:B------:R-:W-:-:S05]  /*0610*/  LEA R4, R11, R2, 0x3 ;  /* 0x000000020b047211 */ /* 0x000fca00078e18ff */
[----:B------:R-:W-:-:S04]  /*0620*/  IMAD R5, R11, 0x8, R4 ;  /* 0x000000080b057824 */ /* 0x000fc800078e0204 */
[----:B------:R-:W-:-:S05]  /*0630*/  IMAD R6, R11, 0x8, R5 ;  /* 0x000000080b067824 */ /* 0x000fca00078e0205 */
[----:B------:R-:W-:-:S05]  /*0640*/  LEA R7, R11, R6, 0x3 ;  /* 0x000000060b077211 */ /* 0x000fca00078e18ff */
[----:B------:R-:W-:-:S04]  /*0650*/  IMAD R8, R11, 0x8, R7 ;  /* 0x000000080b087824 */ /* 0x000fc800078e0207 */
[----:B------:R-:W-:-:S04]  /*0660*/  IMAD R9, R11, 0x8, R8 ;  /* 0x000000080b097824 */ /* 0x000fc800078e0208 */
[----:B------:R-:W-:-:S07]  /*0670*/  IMAD R10, R11, 0x8, R9 ;  /* 0x000000080b0a7824 */ /* 0x000fce00078e0209 */
.L_x_260:
[----:B0-----:R-:W0:Y:S01]  /*0680*/  S2UR UR14, SR_CgaCtaId ;  /* 0x00000000000e79c3 */ /* 0x001e220000008800 */
[----:B------:R-:W-:Y:S02]  /*0690*/  UMOV UR8, 0x400 ;  /* 0x0000040000087882 */ /* 0x000fe40000000000 */
[----:B------:R-:W-:-:S04]  /*06a0*/  UIADD3 UR5, UPT, UPT, UR8, 0x4080, URZ ;  /* 0x0000408008057890 */ /* 0x000fc8000fffe0ff */
[----:B0-----:R-:W-:-:S04]  /*06b0*/  ULEA UR5, UR14, UR5, 0x18 ;  /* 0x000000050e057291 */ /* 0x001fc8000f8ec0ff */
[----:B------:R-:W-:-:S09]  /*06c0*/  ULEA UR5, UR4, UR5, 0x3 ;  /* 0x0000000504057291 */ /* 0x000fd2000f8e18ff */
[----:B------:R-:W0:Y:S02]  /*06d0*/  LDS.64 R12, [UR5] ;  /* 0x00000005ff0c7984 */ /* 0x000e240008000a00 */
[----:B0-----:R-:W-:-:S14]  /*06e0*/  DSETP.NEU.AND P1, PT, R12, RZ, PT ;  /* 0x000000ff0c00722a */ /* 0x001fdc0003f2d000 */
[----:B--234-:R-:W-:Y:S05]  /*06f0*/  @!P1 BRA `(.L_x_196) ;  /* 0x0000005800949947 */ /* 0x01cfea0003800000 */
[----:B------:R-:W-:Y:S01]  /*0700*/  UIADD3 UR5, UPT, UPT, UR8, 0x6480, URZ ;  /* 0x0000648008057890 */ /* 0x000fe2000fffe0ff */
[----:B------:R-:W0:Y:S01]  /*0710*/  LDC R11, c[0x0][0x398] ;  /* 0x0000e600ff0b7b82 */ /* 0x000e220000000800 */
[----:B------:R-:W-:Y:S01]  /*0720*/  IMAD.U32 R18, RZ, RZ, UR4 ;  /* 0x00000004ff127e24 */ /* 0x000fe2000f8e00ff */
[----:B------:R-:W-:Y:S01]  /*0730*/  BSSY.RECONVERGENT B0, `(.L_x_197) ;  /* 0x0000017000007945 */ /* 0x000fe20003800200 */
[----:B------:R-:W-:Y:S02]  /*0740*/  ULEA UR5, UR14, UR5, 0x18 ;  /* 0x000000050e057291 */ /* 0x000fe4000f8ec0ff */
[----:B------:R-:W-:Y:S02]  /*0750*/  IMAD R19, R18, 0x12c, R3 ;  /* 0x0000012c12137824 */ /* 0x000fe400078e0203 */
[----:B------:R-:W-:Y:S01]  /*0760*/  UIMAD UR5, UR4, 0xc, UR5 ;  /* 0x0000000c040578a4 */ /* 0x000fe2000f8e0205 */
[----:B------:R-:W1:Y:S08]  /*0770*/  LDC.64 R14, c[0x0][0x3f0] ;  /* 0x0000fc00ff0e7b82 */ /* 0x000e700000000a00 */
[----:B------:R-:W0:Y:S01]  /*0780*/  LDS R16, [UR5] ;  /* 0x00000005ff107984 */ /* 0x000e220008000800 */
[----:B------:R-:W2:Y:S01]  /*0790*/  LDC.64 R12, c[0x0][0x390] ;  /* 0x0000e400ff0c7b82 */ /* 0x000ea20000000a00 */
[----:B------:R-:W-:-:S04]  /*07a0*/  UIADD3 UR5, UPT, UPT, UR8, 0x6c80, URZ ;  /* 0x00006c8008057890 */ /* 0x000fc8000fffe0ff */
[----:B------:R-:W-:-:S06]  /*07b0*/  ULEA UR5, UR14, UR5, 0x18 ;  /* 0x000000050e057291 */ /* 0x000fcc000f8ec0ff */
[----:B------:R-:W-:Y:S01]  /*07c0*/  LEA R17, R3, UR5, 0x3 ;  /* 0x0000000503117c11 */ /* 0x000fe2000f8e18ff */
[----:B-1----:R-:W-:Y:S01]  /*07d0*/  IMAD.WIDE.U32 R14, R19, 0x8, R14 ;  /* 0x00000008130e7825 */ /* 0x002fe200078e000e */
[----:B0-----:R-:W-:-:S13]  /*07e0*/  ISETP.NE.AND P1, PT, R16, R11, PT ;  /* 0x0000000b1000720c */ /* 0x001fda0003f25270 */
[----:B--2---:R-:W-:Y:S05]  /*07f0*/  @P1 BRA `(.L_x_198) ;  /* 0x0000000000181947 */ /* 0x004fea0003800000 */
[----:B------:R-:W-:-:S13]  /*0800*/  ISETP.GT.U32.AND P1, PT, R3, 0x63, PT ;  /* 0x000000630300780c */ /* 0x000fda0003f24070 */
[----:B------:R-:W-:Y:S05]  /*0810*/  @P1 BRA `(.L_x_199) ;  /* 0x0000000000201947 */ /* 0x000fea0003800000 */
[----:B------:R-:W-:-:S06]  /*0820*/  IMAD.WIDE.U32 R12, R19, 0x8, R12 ;  /* 0x00000008130c7825 */ /* 0x000fcc00078e000c */
[----:B------:R-:W2:Y:S04]  /*0830*/  LDG.E.64 R12, desc[UR10][R12.64] ;  /* 0x0000000a0c0c7981 */ /* 0x000ea8000c1e1b00 */
[----:B--2---:R1:W-:Y:S01]  /*0840*/  STS.64 [R17], R12 ;  /* 0x0000000c11007388 */ /* 0x0043e20000000a00 */
[----:B------:R-:W-:Y:S05]  /*0850*/  BRA `(.L_x_199) ;  /* 0x0000000000107947 */ /* 0x000fea0003800000 */
.L_x_198:
[----:B------:R-:W-:-:S13]  /*0860*/  ISETP.GT.U32.AND P1, PT, R3, 0x63, PT ;  /* 0x000000630300780c */ /* 0x000fda0003f24070 */
[----:B------:R-:W-:Y:S05]  /*0870*/  @P1 BRA `(.L_x_199) ;  /* 0x0000000000081947 */ /* 0x000fea0003800000 */
[----:B------:R-:W2:Y:S04]  /*0880*/  LDG.E.64 R12, desc[UR10][R14.64] ;  /* 0x0000000a0e0c7981 */ /* 0x000ea8000c1e1b00 */
[----:B--2---:R0:W-:Y:S02]  /*0890*/  STS.64 [R17], R12 ;  /* 0x0000000c11007388 */ /* 0x0041e40000000a00 */
.L_x_199:
[----:B------:R-:W-:Y:S05]  /*08a0*/  BSYNC.RECONVERGENT B0 ;  /* 0x0000000000007941 */ /* 0x000fea0003800200 */
.L_x_197:
        /* <DEDUP_REMOVED lines=10> */
[----:B------:R-:W-:-:S04]  /*0950*/  LEA R54, R3, UR6, 0x3 ;  /* 0x0000000603367c11 */ /* 0x000fc8000f8e18ff */
[C---:B-1----:R-:W-:Y:S02]  /*0960*/  LEA R52, R13.reuse, R54, 0x3 ;  /* 0x000000360d347211 */ /* 0x042fe400078e18ff */
[----:B------:R-:W0:Y:S03]  /*0970*/  LDS.64 R54, [R54] ;  /* 0x0000000036367984 */ /* 0x000e260000000a00 */
[C---:B------:R-:W-:Y:S02]  /*0980*/  IMAD R50, R13.reuse, 0x8, R52 ;  /* 0x000000080d327824 */ /* 0x040fe400078e0234 */
[----:B------:R-:W1:Y:S02]  /*0990*/  LDS.64 R52, [R52] ;  /* 0x0000000034347984 */ /* 0x000e640000000a00 */
[C---:B------:R-:W-:Y:S02]  /*09a0*/  IMAD R48, R13.reuse, 0x8, R50 ;  /* 0x000000080d307824 */ /* 0x040fe400078e0232 */
[----:B------:R-:W2:Y:S03]  /*09b0*/  LDS.64 R50, [R50] ;  /* 0x0000000032327984 */ /* 0x000ea60000000a00 */
[----:B------:R-:W-:-:S02]  /*09c0*/  LEA R46, R13, R48, 0x3 ;  /* 0x000000300d2e7211 */ /* 0x000fc400078e18ff */
[----:B------:R-:W3:Y:S03]  /*09d0*/  LDS.64 R48, [R48] ;  /* 0x0000000030307984 */ /* 0x000ee60000000a00 */
[C---:B------:R-:W-:Y:S02]  /*09e0*/  IMAD R44, R13.reuse, 0x8, R46 ;  /* 0x000000080d2c7824 */ /* 0x040fe400078e022e */
[----:B------:R-:W4:Y:S02]  /*09f0*/  LDS.64 R46, [R46] ;  /* 0x000000002e2e7984 */ /* 0x000f240000000a00 */
[C---:B------:R-:W-:Y:S02]  /*0a00*/  IMAD R42, R13.reuse, 0x8, R44 ;  /* 0x000000080d2a7824 */ /* 0x040fe400078e022c */
[----:B------:R-:W0:Y:S03]  /*0a10*/  LDS.64 R44, [R44] ;  /* 0x000000002c2c7984 */ /* 0x000e260000000a00 */
[----:B------:R-:W-:-:S02]  /*0a20*/  LEA R40, R13, R42, 0x3 ;  /* 0x0000002a0d287211 */ /* 0x000fc400078e18ff */
[----:B------:R-:W0:Y:S03]  /*0a30*/  LDS.64 R42, [R42] ;  /* 0x000000002a2a7984 */ /* 0x000e260000000a00 */
[----:B------:R-:W-:Y:S02]  /*0a40*/  IMAD R13, R13, 0x8, R40 ;  /* 0x000000080d0d7824 */ /* 0x000fe400078e0228 */
[----:B------:R-:W0:Y:S02]  /*0a50*/  LDS.64 R40, [R40] ;  /* 0x0000000028287984 */ /* 0x000e240000000a00 */
[----:B------:R-:W-:Y:S02]  /*0a60*/  IMAD R36, R12, 0x8, R13 ;  /* 0x000000080c247824 */ /* 0x000fe400078e020d */
[----:B------:R0:W0:Y:S04]  /*0a70*/  LDS.64 R38, [R13] ;  /* 0x000000000d267984 */ /* 0x0000280000000a00 */
[----:B------:R-:W0:Y:S02]  /*0a80*/  LDS.64 R36, [R36] ;  /* 0x0000000024247984 */ /* 0x000e240000000a00 */
.L_x_201:
[----:B------:R-:W-:Y:S05]  /*0a90*/  BSYNC.RECONVERGENT B0 ;  /* 0x0000000000007941 */ /* 0x000fea0003800200 */
.L_x_200:
[----:B------:R-:W-:Y:S06]  /*0aa0*/  BAR.SYNC.DEFER_BLOCKING 0x0 ;  /* 0x0000000000007b1d */ /* 0x000fec0000010000 */
[----:B------:R-:W-:Y:S04]  /*0ab0*/  BSSY.RECONVERGENT B0, `(.L_x_202) ;  /* 0x00000c5000007945 */ /* 0x000fe80003800200 */
[----:B------:R-:W-:Y:S05]  /*0ac0*/  @!P0 BRA `(.L_x_203) ;  /* 0x0000000c000c8947 */ /* 0x000fea0003800000 */
[----:B------:R-:W-:Y:S01]  /*0ad0*/  UISETP.GE.U32.AND UP0, UPT, UR9, 0x3, UPT ;  /* 0x000000030900788c */ /* 0x000fe2000bf06070 */
[----:B0-----:R-:W-:-:S08]  /*0ae0*/  MOV R13, RZ ;  /* 0x000000ff000d7202 */ /* 0x001fd00000000f00 */
        /* <DEDUP_REMOVED lines=8> */
.L_x_205:
[----:B------:R-:W0:Y:S01]  /*0b70*/  LDS.128 R12, [R62+-0x10] ;  /* 0xfffff0003e0c7984 */ /* 0x000e220000000c00 */
[----:B------:R-:W-:Y:S02]  /*0b80*/  IMAD R60, R11, 0x8, R62 ;  /* 0x000000080b3c7824 */ /* 0x000fe400078e023e */
[----:B------:R-:W-:Y:S02]  /*0b90*/  VIADD R57, R57, 0x4 ;  /* 0x0000000439397836 */ /* 0x000fe40000000000 */
[----:B------:R-:W-:Y:S01]  /*0ba0*/  IMAD R63, R11, 0x8, R60 ;  /* 0x000000080b3f7824 */ /* 0x000fe200078e023c */
[----:B------:R-:W1:Y:S02]  /*0bb0*/  LDS.64 R30, [R60+-0x10] ;  /* 0xfffff0003c1e7984 */ /* 0x000e640000000a00 */
[----:B------:R-:W-:Y:S02]  /*0bc0*/  ISETP.NE.AND P3, PT, R57, RZ, PT ;  /* 0x000000ff3900720c */ /* 0x000fe40003f65270 */
[----:B------:R-:W2:Y:S01]  /*0bd0*/  LDS.128 R16, [R63+-0x10] ;  /* 0xfffff0003f107984 */ /* 0x000ea20000000c00 */
[----:B------:R-:W-:-:S05]  /*0be0*/  LEA R58, R11, R63, 0x3 ;  /* 0x0000003f0b3a7211 */ /* 0x000fca00078e18ff */
[----:B------:R-:W3:Y:S01]  /*0bf0*/  LDS.64 R28, [R58+-0x10] ;  /* 0xfffff0003a1c7984 */ /* 0x000ee20000000a00 */
[----:B------:R-:W-:-:S04]  /*0c00*/  IMAD R61, R11, 0x8, R58 ;  /* 0x000000080b3d7824 */ /* 0x000fc800078e023a */
[C---:B------:R-:W-:Y:S01]  /*0c10*/  IMAD R56, R11.reuse, 0x8, R61 ;  /* 0x000000080b387824 */ /* 0x040fe200078e023d */
[----:B------:R-:W4:Y:S04]  /*0c20*/  LDS.128 R20, [R61+-0x10] ;  /* 0xfffff0003d147984 */ /* 0x000f280000000c00 */
[----:B------:R-:W-:-:S05]  /*0c30*/  LEA R68, R11, R56, 0x3 ;  /* 0x000000380b447211 */ /* 0x000fca00078e18ff */
[----:B------:R-:W-:-:S04]  /*0c40*/  IMAD R64, R11, 0x8, R68 ;  /* 0x000000080b407824 */ /* 0x000fc800078e0244 */
[----:B------:R-:W-:Y:S01]  /*0c50*/  IMAD R66, R11, 0x8, R64 ;  /* 0x000000080b427824 */ /* 0x000fe200078e0240 */
[----:B0-----:R-:W-:-:S04]  /*0c60*/  DFMA R24, R54, R12, RZ ;  /* 0x0000000c3618722b */ /* 0x001fc800000000ff */
[----:B------:R-:W-:Y:S01]  /*0c70*/  LEA R59, R11, R66, 0x3 ;  /* 0x000000420b3b7211 */ /* 0x000fe200078e18ff */
[----:B------:R-:W0:Y:S03]  /*0c80*/  LDS.64 R12, [R56+-0x10] ;  /* 0xfffff000380c7984 */ /* 0x000e260000000a00 */
[----:B-1----:R-:W-:Y:S02]  /*0c90*/  DFMA R30, R52, R30, R24 ;  /* 0x0000001e341e722b */ /* 0x002fe40000000018 */
[----:B------:R-:W1:Y:S06]  /*0ca0*/  LDS.128 R24, [R68+-0x10] ;  /* 0xfffff00044187984 */ /* 0x000e6c0000000c00 */
[----:B--2---:R-:W-:-:S08]  /*0cb0*/  DFMA R16, R50, R16, R30 ;  /* 0x000000103210722b */ /* 0x004fd0000000001e */
[----:B---3--:R-:W-:Y:S01]  /*0cc0*/  DFMA R16, R48, R28, R16 ;  /* 0x0000001c3010722b */ /* 0x008fe20000000010 */
[----:B------:R-:W-:Y:S07]  /*0cd0*/  LDS.128 R28, [R66+-0x10] ;  /* 0xfffff000421c7984 */ /* 0x000fee0000000c00 */
[----:B----4-:R-:W-:Y:S02]  /*0ce0*/  DFMA R16, R46, R20, R16 ;  /* 0x000000142e10722b */ /* 0x010fe40000000010 */
[----:B------:R-:W-:-:S06]  /*0cf0*/  DFMA R20, R54, R14, RZ ;  /* 0x0000000e3614722b */ /* 0x000fcc00000000ff */
[----:B0-----:R-:W-:Y:S01]  /*0d00*/  DFMA R16, R44, R12, R16 ;  /* 0x0000000c2c10722b */ /* 0x001fe20000000010 */
[----:B------:R-:W0:Y:S07]  /*0d10*/  LDS.64 R12, [R64+-0x10] ;  /* 0xfffff000400c7984 */ /* 0x000e2e0000000a00 */
[----:B-1----:R-:W-:Y:S02]  /*0d20*/  DFMA R24, R42, R24, R16 ;  /* 0x000000182a18722b */ /* 0x002fe40000000010 */
[----:B------:R-:W1:Y:S06]  /*0d30*/  LDS.64 R16, [R59+-0x10] ;  /* 0xfffff0003b107984 */ /* 0x000e6c0000000a00 */
[----:B0-----:R-:W-:-:S08]  /*0d40*/  DFMA R12, R40, R12, R24 ;  /* 0x0000000c280c722b */ /* 0x001fd00000000018 */
[----:B------:R-:W-:-:S08]  /*0d50*/  DFMA R12, R38, R28, R12 ;  /* 0x0000001c260c722b */ /* 0x000fd0000000000c */
[----:B-1----:R-:W-:-:S07]  /*0d60*/  DFMA R24, R36, R16, R12 ;  /* 0x000000102418722b */ /* 0x002fce000000000c */
[----:B------:R-:W-:Y:S04]  /*0d70*/  STS.64 [R35+-0x10], R24 ;  /* 0xfffff01823007388 */ /* 0x000fe80000000a00 */
[----:B------:R-:W0:Y:S04]  /*0d80*/  LDS.64 R16, [R60+-0x8] ;  /* 0xfffff8003c107984 */ /* 0x000e280000000a00 */
[----:B------:R-:W1:Y:S04]  /*0d90*/  LDS.64 R12, [R58+-0x8] ;  /* 0xfffff8003a0c7984 */ /* 0x000e680000000a00 */
[----:B------:R-:W2:Y:S01]  /*0da0*/  LDS.64 R14, [R56+-0x8] ;  /* 0xfffff800380e7984 */ /* 0x000ea20000000a00 */
[----:B0-----:R-:W-:-:S08]  /*0db0*/  DFMA R16, R52, R16, R20 ;  /* 0x000000103410722b */ /* 0x001fd00000000014 */
[----:B------:R-:W-:Y:S02]  /*0dc0*/  DFMA R18, R50, R18, R16 ;  /* 0x000000123212722b */ /* 0x000fe40000000010 */
[----:B------:R-:W0:Y:S06]  /*0dd0*/  LDS.64 R16, [R64+-0x8] ;  /* 0xfffff80040107984 */ /* 0x000e2c0000000a00 */
[----:B-1----:R-:W-:-:S08]  /*0de0*/  DFMA R12, R48, R12, R18 ;  /* 0x0000000c300c722b */ /* 0x002fd00000000012 */
[----:B------:R-:W-:Y:S02]  /*0df0*/  DFMA R22, R46, R22, R12 ;  /* 0x000000162e16722b */ /* 0x000fe4000000000c */
[----:B------:R-:W1:Y:S06]  /*0e00*/  LDS.64 R12, [R59+-0x8] ;  /* 0xfffff8003b0c7984 */ /* 0x000e6c0000000a00 */
[----:B--2---:R-:W-:-:S08]  /*0e10*/  DFMA R14, R44, R14, R22 ;  /* 0x0000000e2c0e722b */ /* 0x004fd00000000016 */
[----:B------:R-:W-:-:S08]  /*0e20*/  DFMA R14, R42, R26, R14 ;  /* 0x0000001a2a0e722b */ /* 0x000fd0000000000e */
[----:B0-----:R-:W-:-:S08]  /*0e30*/  DFMA R14, R40, R16, R14 ;  /* 0x00000010280e722b */ /* 0x001fd0000000000e */
        /* <DEDUP_REMOVED lines=12> */
[----:B--2---:R-:W-:Y:S01]  /*0f00*/  DFMA R30, R52, R24, R30 ;  /* 0x00000018341e722b */ /* 0x004fe2000000001e */
[----:B------:R0:W2:Y:S07]  /*0f10*/  LDS.128 R24, [R68] ;  /* 0x0000000044187984 */ /* 0x0000ae0000000c00 */
[----:B---3--:R-:W-:Y:S01]  /*0f20*/  DFMA R30, R50, R16, R30 ;  /* 0x00000010321e722b */ /* 0x008fe2000000001e */
[----:B------:R-:W3:Y:S07]  /*0f30*/  LDS.64 R16, [R64] ;  /* 0x0000000040107984 */ /* 0x000eee0000000a00 */
[----:B0-----:R-:W-:-:S02]  /*0f40*/  DFMA R68, R48, R28, R30 ;  /* 0x0000001c3044722b */ /* 0x001fc4000000001e */
[----:B------:R-:W0:Y:S06]  /*0f50*/  LDS.128 R28, [R66] ;  /* 0x00000000421c7984 */ /* 0x000e2c0000000c00 */
[----:B----4-:R-:W-:Y:S01]  /*0f60*/  DFMA R68, R46, R20, R68 ;  /* 0x000000142e44722b */ /* 0x010fe20000000044 */
[----:B------:R-:W4:Y:S07]  /*0f70*/  LDS.64 R20, [R59] ;  /* 0x000000003b147984 */ /* 0x000f2e0000000a00 */
[----:B-1----:R-:W-:-:S08]  /*0f80*/  DFMA R12, R44, R12, R68 ;  /* 0x0000000c2c0c722b */ /* 0x002fd00000000044 */
[----:B--2---:R-:W-:-:S08]  /*0f90*/  DFMA R12, R42, R24, R12 ;  /* 0x000000182a0c722b */ /* 0x004fd0000000000c */
[----:B---3--:R-:W-:-:S08]  /*0fa0*/  DFMA R12, R40, R16, R12 ;  /* 0x00000010280c722b */ /* 0x008fd0000000000c */
[----:B0-----:R-:W-:-:S08]  /*0fb0*/  DFMA R12, R38, R28, R12 ;  /* 0x0000001c260c722b */ /* 0x001fd0000000000c */
[----:B----4-:R-:W-:-:S07]  /*0fc0*/  DFMA R12, R36, R20, R12 ;  /* 0x00000014240c722b */ /* 0x010fce000000000c */
[----:B------:R-:W-:Y:S04]  /*0fd0*/  STS.64 [R35], R12 ;  /* 0x0000000c23007388 */ /* 0x000fe80000000a00 */
[----:B------:R-:W0:Y:S04]  /*0fe0*/  LDS.64 R60, [R60+0x8] ;  /* 0x000008003c3c7984 */ /* 0x000e280000000a00 */
[----:B------:R-:W1:Y:S04]  /*0ff0*/  LDS.64 R16, [R58+0x8] ;  /* 0x000008003a107984 */ /* 0x000e680000000a00 */
[----:B------:R-:W2:Y:S04]  /*1000*/  LDS.64 R20, [R56+0x8] ;  /* 0x0000080038147984 */ /* 0x000ea80000000a00 */
[----:B------:R-:W3:Y:S01]  /*1010*/  LDS.64 R64, [R64+0x8] ;  /* 0x0000080040407984 */ /* 0x000ee20000000a00 */
[----:B0-----:R-:W-:-:S08]  /*1020*/  DFMA R14, R52, R60, R14 ;  /* 0x0000003c340e722b */ /* 0x001fd0000000000e */
[----:B------:R-:W-:-:S08]  /*1030*/  DFMA R14, R50, R18, R14 ;  /* 0x00000012320e722b */ /* 0x000fd0000000000e */
[----:B-1----:R-:W-:-:S08]  /*1040*/  DFMA R14, R48, R16, R14 ;  /* 0x00000010300e722b */ /* 0x002fd0000000000e */
[----:B------:R-:W-:Y:S02]  /*1050*/  DFMA R22, R46, R22, R14 ;  /* 0x000000162e16722b */ /* 0x000fe4000000000e */
[----:B------:R-:W0:Y:S06]  /*1060*/  LDS.64 R14, [R59+0x8] ;  /* 0x000008003b0e7984 */ /* 0x000e2c0000000a00 */
        /* <DEDUP_REMOVED lines=9> */
.L_x_204:
[----:B------:R-:W-:-:S09]  /*1100*/  UISETP.NE.AND UP0, UPT, UR12, URZ, UPT ;  /* 0x000000ff0c00728c */ /* 0x000fd2000bf05270 */
[----:B------:R-:W-:Y:S05]  /*1110*/  BRA.U !UP0, `(.L_x_203) ;  /* 0x0000000508787547 */ /* 0x000fea000b800000 */
[----:B------:R-:W-:Y:S02]  /*1120*/  UISETP.NE.AND UP0, UPT, UR12, 0x1, UPT ;  /* 0x000000010c00788c */ /* 0x000fe4000bf05270 */
[----:B------:R-:W-:-:S07]  /*1130*/  UISETP.NE.AND UP1, UPT, UR13, URZ, UPT ;  /* 0x000000ff0d00728c */ /* 0x000fce000bf25270 */
[----:B------:R-:W-:Y:S05]  /*1140*/  BRA.U !UP0, `(.L_x_206) ;  /* 0x0000000108e07547 */ /* 0x000fea000b800000 */
[----:B------:R-:W-:Y:S01]  /*1150*/  LEA R58, R13, UR5, 0x3 ;  /* 0x000000050d3a7c11 */ /* 0x000fe2000f8e18ff */
[----:B------:R-:W-:-:S04]  /*1160*/  ULEA UR6, UR14, UR8, 0x18 ;  /* 0x000000080e067291 */ /* 0x000fc8000f8ec0ff */
[----:B------:R-:W0:Y:S01]  /*1170*/  LDS.64 R20, [R58] ;  /* 0x000000003a147984 */ /* 0x000e220000000a00 */
[----:B------:R-:W-:-:S05]  /*1180*/  IMAD R14, R11, 0x8, R58 ;  /* 0x000000080b0e7824 */ /* 0x000fca00078e023a */
[----:B------:R-:W1:Y:S01]  /*1190*/  LDS.64 R28, [R14] ;  /* 0x000000000e1c7984 */ /* 0x000e620000000a00 */
[----:B------:R-:W-:-:S05]  /*11a0*/  LEA R56, R11, R14, 0x3 ;  /* 0x0000000e0b387211 */ /* 0x000fca00078e18ff */
[----:B------:R-:W2:Y:S01]  /*11b0*/  LDS.64 R26, [R56] ;  /* 0x00000000381a7984 */ /* 0x000ea20000000a00 */
[----:B------:R-:W-:-:S04]  /*11c0*/  IMAD R30, R11, 0x8, R56 ;  /* 0x000000080b1e7824 */ /* 0x000fc800078e0238 */
[C---:B------:R-:W-:Y:S01]  /*11d0*/  IMAD R16, R11.reuse, 0x8, R30 ;  /* 0x000000080b107824 */ /* 0x040fe200078e021e */
[----:B------:R-:W3:Y:S04]  /*11e0*/  LDS.64 R24, [R30] ;  /* 0x000000001e187984 */ /* 0x000ee80000000a00 */
[----:B------:R-:W4:Y:S01]  /*11f0*/  LDS.64 R22, [R16] ;  /* 0x0000000010167984 */ /* 0x000f220000000a00 */
[----:B------:R-:W-:-:S05]  /*1200*/  LEA R12, R11, R16, 0x3 ;  /* 0x000000100b0c7211 */ /* 0x000fca00078e18ff */
[----:B------:R-:W5:Y:S01]  /*1210*/  LDS.64 R18, [R12] ;  /* 0x000000000c127984 */ /* 0x000f620000000a00 */
[----:B------:R-:W-:-:S04]  /*1220*/  IMAD R60, R11, 0x8, R12 ;  /* 0x000000080b3c7824 */ /* 0x000fc800078e020c */
[----:B------:R-:W-:-:S05]  /*1230*/  IMAD R62, R11, 0x8, R60 ;  /* 0x000000080b3e7824 */ /* 0x000fca00078e023c */
[----:B------:R-:W-:Y:S01]  /*1240*/  LEA R64, R11, R62, 0x3 ;  /* 0x0000003e0b407211 */ /* 0x000fe200078e18ff */
[----:B0-----:R-:W-:-:S04]  /*1250*/  DFMA R20, R54, R20, RZ ;  /* 0x000000143614722b */ /* 0x001fc800000000ff */
[----:B------:R-:W-:-:S04]  /*1260*/  IMAD R15, R11, 0x8, R64 ;  /* 0x000000080b0f7824 */ /* 0x000fc800078e0240 */
[----:B-1----:R-:W-:Y:S02]  /*1270*/  DFMA R28, R52, R28, R20 ;  /* 0x0000001c341c722b */ /* 0x002fe40000000014 */
[----:B------:R-:W0:Y:S06]  /*1280*/  LDS.64 R20, [R60] ;  /* 0x000000003c147984 */ /* 0x000e2c0000000a00 */
[----:B--2---:R-:W-:Y:S01]  /*1290*/  DFMA R28, R50, R26, R28 ;  /* 0x0000001a321c722b */ /* 0x004fe2000000001c */
[----:B------:R-:W1:Y:S07]  /*12a0*/  LDS.64 R26, [R62] ;  /* 0x000000003e1a7984 */ /* 0x000e6e0000000a00 */
[----:B---3--:R-:W-:Y:S01]  /*12b0*/  DFMA R28, R48, R24, R28 ;  /* 0x00000018301c722b */ /* 0x008fe2000000001c */
[----:B------:R-:W2:Y:S07]  /*12c0*/  LDS.64 R24, [R64] ;  /* 0x0000000040187984 */ /* 0x000eae0000000a00 */
[----:B----4-:R-:W-:-:S02]  /*12d0*/  DFMA R22, R46, R22, R28 ;  /* 0x000000162e16722b */ /* 0x010fc4000000001c */
[----:B------:R-:W3:Y:S06]  /*12e0*/  LDS.64 R28, [R15] ;  /* 0x000000000f1c7984 */ /* 0x000eec0000000a00 */
[----:B-----5:R-:W-:-:S08]  /*12f0*/  DFMA R18, R44, R18, R22 ;  /* 0x000000122c12722b */ /* 0x020fd00000000016 */
[----:B0-----:R-:W-:-:S08]  /*1300*/  DFMA R18, R42, R20, R18 ;  /* 0x000000142a12722b */ /* 0x001fd00000000012 */
[----:B-1----:R-:W-:Y:S01]  /*1310*/  DFMA R18, R40, R26, R18 ;  /* 0x0000001a2812722b */ /* 0x002fe20000000012 */
[----:B------:R-:W-:Y:S01]  /*1320*/  IMAD.IADD R27, R34, 0x1, R13 ;  /* 0x00000001221b7824 */ /* 0x000fe200078e020d */
[----:B------:R-:W-:-:S04]  /*1330*/  IADD3 R13, PT, PT, R13, 0x2, RZ ;  /* 0x000000020d0d7810 */ /* 0x000fc80007ffe0ff */
[----:B------:R-:W-:Y:S02]  /*1340*/  LEA R27, R27, UR6, 0x3 ;  /* 0x000000061b1b7c11 */ /* 0x000fe4000f8e18ff */
        /* <DEDUP_REMOVED lines=24> */
.L_x_206:
[----:B------:R-:W-:Y:S05]  /*14d0*/  BRA.U !UP1, `(.L_x_203) ;  /* 0x0000000109887547 */ /* 0x000fea000b800000 */
[----:B------:R-:W-:Y:S01]  /*14e0*/  LEA R12, R13, UR5, 0x3 ;  /* 0x000000050d0c7c11 */ /* 0x000fe2000f8e18ff */
[----:B------:R-:W-:-:S04]  /*14f0*/  ULEA UR6, UR14, UR8, 0x18 ;  /* 0x000000080e067291 */ /* 0x000fc8000f8ec0ff */
[----:B------:R5:W1:Y:S01]  /*1500*/  LDS.64 R16, [R12] ;  /* 0x000000000c107984 */ /* 0x000a620000000a00 */
[----:B------:R-:W-:-:S04]  /*1510*/  IMAD R26, R11, 0x8, R12 ;  /* 0x000000080b1a7824 */ /* 0x000fc800078e020c */
[C---:B------:R-:W-:Y:S01]  /*1520*/  IMAD R28, R11.reuse, 0x8, R26 ;  /* 0x000000080b1c7824 */ /* 0x040fe200078e021a */
[----:B0-----:R0:W2:Y:S04]  /*1530*/  LDS.64 R20, [R26] ;  /* 0x000000001a147984 */ /* 0x0010a80000000a00 */
[----:B------:R3:W4:Y:S01]  /*1540*/  LDS.64 R22, [R28] ;  /* 0x000000001c167984 */ /* 0x0007220000000a00 */
[----:B------:R-:W-:-:S05]  /*1550*/  LEA R30, R11, R28, 0x3 ;  /* 0x0000001c0b1e7211 */ /* 0x000fca00078e18ff */
[----:B------:R-:W4:Y:S01]  /*1560*/  LDS.64 R18, [R30] ;  /* 0x000000001e127984 */ /* 0x000f220000000a00 */
[----:B------:R-:W-:-:S04]  /*1570*/  IMAD R56, R11, 0x8, R30 ;  /* 0x000000080b387824 */ /* 0x000fc800078e021e */
[C---:B------:R-:W-:Y:S01]  /*1580*/  IMAD R58, R11.reuse, 0x8, R56 ;  /* 0x000000080b3a7824 */ /* 0x040fe200078e0238 */
[----:B------:R-:W4:Y:S04]  /*1590*/  LDS.64 R14, [R56] ;  /* 0x00000000380e7984 */ /* 0x000f280000000a00 */
[----:B-----5:R-:W-:-:S05]  /*15a0*/  LEA R12, R11, R58, 0x3 ;  /* 0x0000003a0b0c7211 */ /* 0x020fca00078e18ff */
[----:B0-----:R-:W-:-:S04]  /*15b0*/  IMAD R26, R11, 0x8, R12 ;  /* 0x000000080b1a7824 */ /* 0x001fc800078e020c */
[----:B---3--:R-:W-:Y:S01]  /*15c0*/  IMAD R28, R11, 0x8, R26 ;  /* 0x000000080b1c7824 */ /* 0x008fe200078e021a */
[----:B-1----:R-:W-:-:S04]  /*15d0*/  DFMA R24, R54, R16, RZ ;  /* 0x000000103618722b */ /* 0x002fc800000000ff */
[----:B------:R-:W-:Y:S01]  /*15e0*/  LEA R27, R11, R28, 0x3 ;  /* 0x0000001c0b1b7211 */ /* 0x000fe200078e18ff */
[----:B------:R-:W0:Y:S03]  /*15f0*/  LDS.64 R16, [R58] ;  /* 0x000000003a107984 */ /* 0x000e260000000a00 */
[----:B--2---:R-:W-:Y:S01]  /*1600*/  DFMA R24, R52, R20, R24 ;  /* 0x000000143418722b */ /* 0x004fe20000000018 */
[----:B------:R1:W2:Y:S07]  /*1610*/  LDS.64 R20, [R12] ;  /* 0x000000000c147984 */ /* 0x0002ae0000000a00 */
[----:B----4-:R-:W-:Y:S01]  /*1620*/  DFMA R24, R50, R22, R24 ;  /* 0x000000163218722b */ /* 0x010fe20000000018 */
[----:B------:R-:W3:Y:S01]  /*1630*/  LDS.64 R22, [R26] ;  /* 0x000000001a167984 */ /* 0x000ee20000000a00 */
[----:B-1----:R-:W-:-:S06]  /*1640*/  IMAD.IADD R12, R34, 0x1, R13 ;  /* 0x00000001220c7824 */ /* 0x002fcc00078e020d */
[----:B------:R-:W-:Y:S01]  /*1650*/  DFMA R24, R48, R18, R24 ;  /* 0x000000123018722b */ /* 0x000fe20000000018 */
[----:B------:R-:W-:Y:S01]  /*1660*/  LEA R13, R12, UR6, 0x3 ;  /* 0x000000060c0d7c11 */ /* 0x000fe2000f8e18ff */
[----:B------:R-:W1:Y:S06]  /*1670*/  LDS.64 R18, [R28] ;  /* 0x000000001c127984 */ /* 0x000e6c0000000a00 */
[----:B------:R-:W-:Y:S01]  /*1680*/  DFMA R24, R46, R14, R24 ;  /* 0x0000000e2e18722b */ /* 0x000fe20000000018 */
[----:B------:R-:W4:Y:S07]  /*1690*/  LDS.64 R14, [R27] ;  /* 0x000000001b0e7984 */ /* 0x000f2e0000000a00 */
[----:B0-----:R-:W-:-:S08]  /*16a0*/  DFMA R16, R44, R16, R24 ;  /* 0x000000102c10722b */ /* 0x001fd00000000018 */
[----:B--2---:R-:W-:-:S08]  /*16b0*/  DFMA R16, R42, R20, R16 ;  /* 0x000000142a10722b */ /* 0x004fd00000000010 */
[----:B---3--:R-:W-:-:S08]  /*16c0*/  DFMA R16, R40, R22, R16 ;  /* 0x000000162810722b */ /* 0x008fd00000000010 */
[----:B-1----:R-:W-:-:S08]  /*16d0*/  DFMA R16, R38, R18, R16 ;  /* 0x000000122610722b */ /* 0x002fd00000000010 */
[----:B----4-:R-:W-:-:S07]  /*16e0*/  DFMA R14, R36, R14, R16 ;  /* 0x0000000e240e722b */ /* 0x010fce0000000010 */
[----:B------:R0:W-:Y:S04]  /*16f0*/  STS.64 [R13], R14 ;  /* 0x0000000e0d007388 */ /* 0x0001e80000000a00 */
.L_x_203:
[----:B------:R-:W-:Y:S05]  /*1700*/  BSYNC.RECONVERGENT B0 ;  /* 0x0000000000007941 */ /* 0x000fea0003800200 */
.L_x_202:
[----:B------:R-:W-:Y:S01]  /*1710*/  BAR.SYNC.DEFER_BLOCKING 0x0 ;  /* 0x0000000000007b1d */ /* 0x000fe20000010000 */
[----:B------:R-:W-:-:S04]  /*1720*/  UIADD3 UR6, UPT, UPT, UR8, 0x6480, URZ ;  /* 0x0000648008067890 */ /* 0x000fc8000fffe0ff */
[----:B------:R-:W-:Y:S01]  /*1730*/  ULEA UR6, UR14, UR6, 0x18 ;  /* 0x000000060e067291 */ /* 0x000fe2000f8ec0ff */
[----:B------:R-:W-:Y:S03]  /*1740*/  BSSY.RECONVERGENT B0, `(.L_x_207) ;  /* 0x0000016000007945 */ /* 0x000fe60003800200 */
[----:B------:R-:W-:-:S09]  /*1750*/  UIMAD UR6, UR4, 0xc, UR6 ;  /* 0x0000000c040678a4 */ /* 0x000fd2000f8e0206 */
[----:B------:R-:W5:Y:S02]  /*1760*/  LDS R12, [UR6+0x4] ;  /* 0x00000406ff0c7984 */ /* 0x000f640008000800 */
[----:B-----5:R-:W-:-:S13]  /*1770*/  ISETP.NE.AND P3, PT, R12, R11, PT ;  /* 0x0000000b0c00720c */ /* 0x020fda0003f65270 */
[----:B------:R-:W-:Y:S05]  /*1780*/  @P3 BRA `(.L_x_208) ;  /* 0x0000000000243947 */ /* 0x000fea0003800000 */
[----:B------:R-:W-:Y:S05]  /*1790*/  @P1 BRA `(.L_x_209) ;  /* 0x0000000000401947 */ /* 0x000fea0003800000 */
[----:B0-----:R-:W0:Y:S01]  /*17a0*/  LDC.64 R12, c[0x0][0x390] ;  /* 0x0000e400ff0c7b82 */ /* 0x001e220000000a00 */
[----:B------:R-:W-:-:S04]  /*17b0*/  IMAD.U32 R14, RZ, RZ, UR4 ;  /* 0x00000004ff0e7e24 */ /* 0x000fc8000f8e00ff */
[----:B------:R-:W-:-:S04]  /*17c0*/  IMAD R15, R14, 0x12c, R3 ;  /* 0x0000012c0e0f7824 */ /* 0x000fc800078e0203 */
[----:B0-----:R-:W-:-:S06]  /*17d0*/  IMAD.WIDE.U32 R12, R15, 0x8, R12 ;  /* 0x000000080f0c7825 */ /* 0x001fcc00078e000c */
[----:B------:R-:W5:Y:S01]  /*17e0*/  LDG.E.64 R12, desc[UR10][R12.64+0x320] ;  /* 0x0003200a0c0c7981 */ /* 0x000f62000c1e1b00 */
[----:B------:R-:W-:-:S05]  /*17f0*/  LEA R15, R3, UR5, 0x3 ;  /* 0x00000005030f7c11 */ /* 0x000fca000f8e18ff */
[----:B-----5:R0:W-:Y:S01]  /*1800*/  STS.64 [R15], R12 ;  /* 0x0000000c0f007388 */ /* 0x0201e20000000a00 */
[----:B------:R-:W-:Y:S05]  /*1810*/  BRA `(.L_x_209) ;  /* 0x0000000000207947 */ /* 0x000fea0003800000 */
.L_x_208:
[----:B------:R-:W-:Y:S05]  /*1820*/  @P1 BRA `(.L_x_209) ;  /* 0x00000000001c1947 */ /* 0x000fea0003800000 */
[----:B0-----:R-:W0:Y:S01]  /*1830*/  LDC.64 R12, c[0x0][0x3f0] ;  /* 0x0000fc00ff0c7b82 */ /* 0x001e220000000a00 */
[----:B------:R-:W-:-:S05]  /*1840*/  MOV R14, UR4 ;  /* 0x00000004000e7c02 */ /* 0x000fca0008000f00 */
[----:B------:R-:W-:-:S04]  /*1850*/  IMAD R15, R14, 0x12c, R3 ;  /* 0x0000012c0e0f7824 */ /* 0x000fc800078e0203 */
[----:B0-----:R-:W-:-:S06]  /*1860*/  IMAD.WIDE.U32 R12, R15, 0x8, R12 ;  /* 0x000000080f0c7825 */ /* 0x001fcc00078e000c */
[----:B------:R-:W5:Y:S01]  /*1870*/  LDG.E.64 R12, desc[UR10][R12.64+0x320] ;  /* 0x0003200a0c0c7981 */ /* 0x000f62000c1e1b00 */
[----:B------:R-:W-:-:S05]  /*1880*/  LEA R15, R3, UR5, 0x3 ;  /* 0x00000005030f7c11 */ /* 0x000fca000f8e18ff */
[----:B-----5:R0:W-:Y:S02]  /*1890*/  STS.64 [R15], R12 ;  /* 0x0000000c0f007388 */ /* 0x0201e40000000a00 */
.L_x_209:
[----:B------:R-:W-:Y:S05]  /*18a0*/  BSYNC.RECONVERGENT B0 ;  /* 0x0000000000007941 */ /* 0x000fea0003800200 */
.L_x_207:
[----:B------:R-:W-:Y:S06]  /*18b0*/  BAR.SYNC.DEFER_BLOCKING 0x0 ;  /* 0x0000000000007b1d */ /* 0x000fec0000010000 */
[----:B------:R-:W-:Y:S04]  /*18c0*/  BSSY.RECONVERGENT B0, `(.L_x_210) ;  /* 0x000000c000007945 */ /* 0x000fe80003800200 */
[----:B------:R-:W-:Y:S05]  /*18d0*/  @P2 BRA `(.L_x_211) ;  /* 0x0000000000282947 */ /* 0x000fea0003800000 */
[----:B0-----:R0:W0:Y:S04]  /*18e0*/  LDS.64 R54, [R32] ;  /* 0x0000000020367984 */ /* 0x0010280000000a00 */
[----:B-1----:R1:W0:Y:S04]  /*18f0*/  LDS.64 R52, [R0] ;  /* 0x0000000000347984 */ /* 0x0022280000000a00 */
[----:B--2---:R1:W2:Y:S04]  /*1900*/  LDS.64 R50, [R2] ;  /* 0x0000000002327984 */ /* 0x0042a80000000a00 */
[----:B---3--:R1:W3:Y:S04]  /*1910*/  LDS.64 R48, [R4] ;  /* 0x0000000004307984 */ /* 0x0082e80000000a00 */
[----:B----4-:R1:W4:Y:S04]  /*1920*/  LDS.64 R46, [R5] ;  /* 0x00000000052e7984 */ /* 0x0103280000000a00 */
[----:B------:R1:W0:Y:S04]  /*1930*/  LDS.64 R44, [R6] ;  /* 0x00000000062c7984 */ /* 0x0002280000000a00 */
[----:B------:R1:W0:Y:S04]  /*1940*/  LDS.64 R42, [R7] ;  /* 0x00000000072a7984 */ /* 0x0002280000000a00 */
[----:B------:R1:W0:Y:S04]  /*1950*/  LDS.64 R40, [R8] ;  /* 0x0000000008287984 */ /* 0x0002280000000a00 */
[----:B------:R1:W0:Y:S04]  /*1960*/  LDS.64 R38, [R9] ;  /* 0x0000000009267984 */ /* 0x0002280000000a00 */
[----:B------:R1:W0:Y:S02]  /*1970*/  LDS.64 R36, [R10] ;  /* 0x000000000a247984 */ /* 0x0002240000000a00 */
.L_x_211:
[----:B------:R-:W-:Y:S05]  /*1980*/  BSYNC.RECONVERGENT B0 ;  /* 0x0000000000007941 */ /* 0x000fea0003800200 */
.L_x_210:
[----:B------:R-:W-:Y:S06]  /*1990*/  BAR.SYNC.DEFER_BLOCKING 0x0 ;  /* 0x0000000000007b1d */ /* 0x000fec0000010000 */
[----:B------:R-:W-:Y:S04]  /*19a0*/  BSSY.RECONVERGENT B0, `(.L_x_212) ;  /* 0x00000c4000007945 */ /* 0x000fe80003800200 */
[----:B------:R-:W-:Y:S05]  /*19b0*/  @!P0 BRA `(.L_x_213) ;  /* 0x0000000c00088947 */ /* 0x000fea0003800000 */
[----:B------:R-:W-:Y:S01]  /*19c0*/  UISETP.GE.U32.AND UP0, UPT, UR9, 0x3, UPT ;  /* 0x000000030900788c */ /* 0x000fe2000bf06070 */
[----:B0-----:R-:W-:-:S08]  /*19d0*/  IMAD.MOV.U32 R13, RZ, RZ, RZ ;  /* 0x000000ffff0d7224 */ /* 0x001fd000078e00ff */
[----:B------:R-:W-:Y:S05]  /*19e0*/  BRA.U !UP0, `(.L_x_214) ;  /* 0x00000005087c7547 */ /* 0x000fea000b800000 */
[----:B------:R-:W-:Y:S01]  /*19f0*/  IMAD.U32 R35, RZ, RZ, UR14 ;  /* 0x0000000eff237e24 */ /* 0x000fe2000f8e00ff */
[----:B------:R-:W-:Y:S01]  /*1a00*/  BSSY.RECONVERGENT B1, `(.L_x_215) ;  /* 0x000005c000017945 */ /* 0x000fe20003800200 */
[----:B------:R-:W-:-:S03]  /*1a10*/  MOV R57, RZ ;  /* 0x000000ff00397202 */ /* 0x000fc60000000f00 */
[----:B------:R-:W-:-:S07]  /*1a20*/  LEA R35, R35, UR8, 0x18 ;  /* 0x0000000823237c11 */ /* 0x000fce000f8ec0ff */
.L_x_216:
[----:B------:R-:W-:-:S05]  /*1a30*/  LEA R65, R57, UR5, 0x3 ;  /* 0x0000000539417c11 */ /* 0x000fca000f8e18ff */
[----:B0-----:R-:W0:Y:S01]  /*1a40*/  LDS.128 R12, [R65] ;  /* 0x00000000410c7984 */ /* 0x001e220000000c00 */
[----:B------:R-:W-:-:S04]  /*1a50*/  IMAD R60, R11, 0x8, R65 ;  /* 0x000000080b3c7824 */ /* 0x000fc800078e0241 */
[C---:B------:R-:W-:Y:S01]  /*1a60*/  IMAD R63, R11.reuse, 0x8, R60 ;  /* 0x000000080b3f7824 */ /* 0x040fe200078e023c */
[----:B------:R-:W1:Y:S04]  /*1a70*/  LDS.64 R30, [R60] ;  /* 0x000000003c1e7984 */ /* 0x000e680000000a00 */
[----:B------:R-:W2:Y:S01]  /*1a80*/  LDS.128 R16, [R63] ;  /* 0x000000003f107984 */ /* 0x000ea20000000c00 */
[----:B------:R-:W-:-:S05]  /*1a90*/  LEA R58, R11, R63, 0x3 ;  /* 0x0000003f0b3a7211 */ /* 0x000fca00078e18ff */
[----:B------:R-:W3:Y:S01]  /*1aa0*/  LDS.64 R28, [R58] ;  /* 0x000000003a1c7984 */ /* 0x000ee20000000a00 */
[----:B------:R-:W-:-:S04]  /*1ab0*/  IMAD R68, R11, 0x8, R58 ;  /* 0x000000080b447824 */ /* 0x000fc800078e023a */
[C---:B------:R-:W-:Y:S01]  /*1ac0*/  IMAD R56, R11.reuse, 0x8, R68 ;  /* 0x000000080b387824 */ /* 0x040fe200078e0244 */
[----:B------:R-:W4:Y:S04]  /*1ad0*/  LDS.128 R20, [R68] ;  /* 0x0000000044147984 */ /* 0x000f280000000c00 */
[----:B------:R-:W-:-:S05]  /*1ae0*/  LEA R66, R11, R56, 0x3 ;  /* 0x000000380b427211 */ /* 0x000fca00078e18ff */
[----:B------:R-:W-:-:S04]  /*1af0*/  IMAD R62, R11, 0x8, R66 ;  /* 0x000000080b3e7824 */ /* 0x000fc800078e0242 */
[----:B------:R-:W-:Y:S01]  /*1b00*/  IMAD R64, R11, 0x8, R62 ;  /* 0x000000080b407824 */ /* 0x000fe200078e023e */
[----:B0-----:R-:W-:-:S04]  /*1b10*/  DFMA R24, R54, R12, RZ ;  /* 0x0000000c3618722b */ /* 0x001fc800000000ff */
[----:B------:R-:W-:Y:S01]  /*1b20*/  LEA R59, R11, R64, 0x3 ;  /* 0x000000400b3b7211 */ /* 0x000fe200078e18ff */
[----:B------:R-:W0:Y:S03]  /*1b30*/  LDS.64 R12, [R56] ;  /* 0x00000000380c7984 */ /* 0x000e260000000a00 */
[----:B-1----:R-:W-:Y:S02]  /*1b40*/  DFMA R30, R52, R30, R24 ;  /* 0x0000001e341e722b */ /* 0x002fe40000000018 */
[----:B------:R-:W1:Y:S06]  /*1b50*/  LDS.128 R24, [R66] ;  /* 0x0000000042187984 */ /* 0x000e6c0000000c00 */
[----:B--2---:R-:W-:-:S08]  /*1b60*/  DFMA R16, R50, R16, R30 ;  /* 0x000000103210722b */ /* 0x004fd0000000001e */
[----:B---3--:R-:W-:Y:S01]  /*1b70*/  DFMA R16, R48, R28, R16 ;  /* 0x0000001c3010722b */ /* 0x008fe20000000010 */
[----:B------:R-:W-:Y:S07]  /*1b80*/  LDS.128 R28, [R64] ;  /* 0x00000000401c7984 */ /* 0x000fee0000000c00 */
[----:B----4-:R-:W-:Y:S01]  /*1b90*/  DFMA R16, R46, R20, R16 ;  /* 0x000000142e10722b */ /* 0x010fe20000000010 */
[----:B------:R-:W-:Y:S01]  /*1ba0*/  IMAD.IADD R20, R34, 0x1, R57 ;  /* 0x0000000122147824 */ /* 0x000fe200078e0239 */
[----:B------:R-:W-:-:S03]  /*1bb0*/  IADD3 R57, PT, PT, R57, 0x4, RZ ;  /* 0x0000000439397810 */ /* 0x000fc60007ffe0ff */
[----:B------:R-:W-:Y:S01]  /*1bc0*/  IMAD R61, R20, 0x8, R35 ;  /* 0x00000008143d7824 */ /* 0x000fe200078e0223 */
[----:B------:R-:W-:Y:S01]  /*1bd0*/  DFMA R20, R54, R14, RZ ;  /* 0x0000000e3614722b */ /* 0x000fe200000000ff */
[----:B------:R-:W-:Y:S01]  /*1be0*/  ISETP.NE.AND P3, PT, R57, R33, PT ;  /* 0x000000213900720c */ /* 0x000fe20003f65270 */
[----:B0-----:R-:W-:Y:S01]  /*1bf0*/  DFMA R16, R44, R12, R16 ;  /* 0x0000000c2c10722b */ /* 0x001fe20000000010 */
[----:B------:R-:W0:Y:S07]  /*1c00*/  LDS.64 R12, [R62] ;  /* 0x000000003e0c7984 */ /* 0x000e2e0000000a00 */
[----:B-1----:R-:W-:-:S02]  /*1c10*/  DFMA R24, R42, R24, R16 ;  /* 0x000000182a18722b */ /* 0x002fc40000000010 */
[----:B------:R-:W1:Y:S06]  /*1c20*/  LDS.64 R16, [R59] ;  /* 0x000000003b107984 */ /* 0x000e6c0000000a00 */
[----:B0-----:R-:W-:-:S08]  /*1c30*/  DFMA R12, R40, R12, R24 ;  /* 0x0000000c280c722b */ /* 0x001fd00000000018 */
[----:B------:R-:W-:-:S08]  /*1c40*/  DFMA R12, R38, R28, R12 ;  /* 0x0000001c260c722b */ /* 0x000fd0000000000c */
[----:B-1----:R-:W-:-:S07]  /*1c50*/  DFMA R24, R36, R16, R12 ;  /* 0x000000102418722b */ /* 0x002fce000000000c */
        /* <DEDUP_REMOVED lines=25> */
[----:B------:R3:W1:Y:S07]  /*1df0*/  LDS.128 R24, [R66+0x10] ;  /* 0x0000100042187984 */ /* 0x00066e0000000c00 */
        /* <DEDUP_REMOVED lines=29> */
.L_x_215:
[----:B------:R-:W-:-:S07]  /*1fd0*/  IMAD.MOV.U32 R13, RZ, RZ, R33 ;  /* 0x000000ffff0d7224 */ /* 0x000fce00078e0021 */
.L_x_214:
[----:B------:R-:W-:-:S09]  /*1fe0*/  UISETP.NE.AND UP0, UPT, UR12, URZ, UPT ;  /* 0x000000ff0c00728c */ /* 0x000fd2000bf05270 */
[----:B------:R-:W-:Y:S05]  /*1ff0*/  BRA.U !UP0, `(.L_x_213) ;  /* 0x0000000508787547 */ /* 0x000fea000b800000 */
[----:B------:R-:W-:Y:S02]  /*2000*/  UISETP.NE.AND UP0, UPT, UR12, 0x1, UPT ;  /* 0x000000010c00788c */ /* 0x000fe4000bf05270 */
[----:B------:R-:W-:-:S07]  /*2010*/  UISETP.NE.AND UP1, UPT, UR13, URZ, UPT ;  /* 0x000000ff0d00728c */ /* 0x000fce000bf25270 */
[----:B------:R-:W-:Y:S05]  /*2020*/  BRA.U !UP0, `(.L_x_217) ;  /* 0x0000000108e07547 */ /* 0x000fea000b800000 */
[----:B------:R-:W-:Y:S01]  /*2030*/  LEA R58, R13, UR5, 0x3 ;  /* 0x000000050d3a7c11 */ /* 0x000fe2000f8e18ff */
[----:B------:R-:W-:-:S04]  /*2040*/  ULEA UR6, UR14, UR8, 0x18 ;  /* 0x000000080e067291 */ /* 0x000fc8000f8ec0ff */
[----:B------:R-:W5:Y:S01]  /*2050*/  LDS.64 R20, [R58] ;  /* 0x000000003a147984 */ /* 0x000f620000000a00 */
[----:B0-----:R-:W-:-:S05]  /*2060*/  IMAD R14, R11, 0x8, R58 ;  /* 0x000000080b0e7824 */ /* 0x001fca00078e023a */
        /* <DEDUP_REMOVED lines=8> */
[----:B------:R-:W0:Y:S01]  /*20f0*/  LDS.64 R18, [R12] ;  /* 0x000000000c127984 */ /* 0x000e220000000a00 */
[----:B------:R-:W-:-:S04]  /*2100*/  IMAD R60, R11, 0x8, R12 ;  /* 0x000000080b3c7824 */ /* 0x000fc800078e020c */
[----:B------:R-:W-:-:S05]  /*2110*/  IMAD R62, R11, 0x8, R60 ;  /* 0x000000080b3e7824 */ /* 0x000fca00078e023c */
[----:B------:R-:W-:Y:S01]  /*2120*/  LEA R64, R11, R62, 0x3 ;  /* 0x0000003e0b407211 */ /* 0x000fe200078e18ff */
[----:B-----5:R-:W-:-:S04]  /*2130*/  DFMA R20, R54, R20, RZ ;  /* 0x000000143614722b */ /* 0x020fc800000000ff */
[----:B------:R-:W-:-:S04]  /*2140*/  IMAD R15, R11, 0x8, R64 ;  /* 0x000000080b0f7824 */ /* 0x000fc800078e0240 */
[----:B-1----:R-:W-:Y:S02]  /*2150*/  DFMA R28, R52, R28, R20 ;  /* 0x0000001c341c722b */ /* 0x002fe40000000014 */
[----:B------:R-:W1:Y:S06]  /*2160*/  LDS.64 R20, [R60] ;  /* 0x000000003c147984 */ /* 0x000e6c0000000a00 */
[----:B--2---:R-:W-:Y:S01]  /*2170*/  DFMA R28, R50, R26, R28 ;  /* 0x0000001a321c722b */ /* 0x004fe2000000001c */
[----:B------:R-:W2:Y:S07]  /*2180*/  LDS.64 R26, [R62] ;  /* 0x000000003e1a7984 */ /* 0x000eae0000000a00 */
[----:B---3--:R-:W-:Y:S01]  /*2190*/  DFMA R28, R48, R24, R28 ;  /* 0x00000018301c722b */ /* 0x008fe2000000001c */
[----:B------:R-:W3:Y:S07]  /*21a0*/  LDS.64 R24, [R64] ;  /* 0x0000000040187984 */ /* 0x000eee0000000a00 */
[----:B----4-:R-:W-:-:S02]  /*21b0*/  DFMA R22, R46, R22, R28 ;  /* 0x000000162e16722b */ /* 0x010fc4000000001c */
[----:B------:R-:W4:Y:S06]  /*21c0*/  LDS.64 R28, [R15] ;  /* 0x000000000f1c7984 */ /* 0x000f2c0000000a00 */
[----:B0-----:R-:W-:-:S08]  /*21d0*/  DFMA R18, R44, R18, R22 ;  /* 0x000000122c12722b */ /* 0x001fd00000000016 */
[----:B-1----:R-:W-:-:S08]  /*21e0*/  DFMA R18, R42, R20, R18 ;  /* 0x000000142a12722b */ /* 0x002fd00000000012 */
[----:B--2---:R-:W-:Y:S01]  /*21f0*/  DFMA R18, R40, R26, R18 ;  /* 0x0000001a2812722b */ /* 0x004fe20000000012 */
[----:B------:R-:W-:Y:S01]  /*2200*/  IMAD.IADD R27, R34, 0x1, R13 ;  /* 0x00000001221b7824 */ /* 0x000fe200078e020d */
[----:B------:R-:W-:-:S04]  /*2210*/  IADD3 R13, PT, PT, R13, 0x2, RZ ;  /* 0x000000020d0d7810 */ /* 0x000fc80007ffe0ff */
[----:B------:R-:W-:Y:S02]  /*2220*/  LEA R27, R27, UR6, 0x3 ;  /* 0x000000061b1b7c11 */ /* 0x000fe4000f8e18ff */
[----:B---3--:R-:W-:-:S08]  /*2230*/  DFMA R18, R38, R24, R18 ;  /* 0x000000182612722b */ /* 0x008fd00000000012 */
        /* <DEDUP_REMOVED lines=23> */
.L_x_217:
        /* <DEDUP_REMOVED lines=35> */
.L_x_213:
[----:B------:R-:W-:Y:S05]  /*25e0*/  BSYNC.RECONVERGENT B0 ;  /* 0x0000000000007941 */ /* 0x000fea0003800200 */
.L_x_212:
[----:B------:R-:W-:Y:S01]  /*25f0*/  BAR.SYNC.DEFER_BLOCKING 0x0 ;  /* 0x0000000000007b1d */ /* 0x000fe20000010000 */
[----:B------:R-:W-:Y:S01]  /*2600*/  UIADD3 UR6, UPT, UPT, UR8, 0x6480, URZ ;  /* 0x0000648008067890 */ /* 0x000fe2000fffe0ff */
[----:B------:R-:W-:-:S03]  /*2610*/  LEA R17, R3, UR5, 0x3 ;  /* 0x0000000503117c11 */ /* 0x000fc6000f8e18ff */
[----:B------:R-:W-:Y:S01]  /*2620*/  ULEA UR6, UR14, UR6, 0x18 ;  /* 0x000000060e067291 */ /* 0x000fe2000f8ec0ff */
[----:B------:R-:W-:Y:S03]  /*2630*/  BSSY.RECONVERGENT B0, `(.L_x_218) ;  /* 0x0000012000007945 */ /* 0x000fe60003800200 */
[----:B------:R-:W-:-:S09]  /*2640*/  UIMAD UR6, UR4, 0xc, UR6 ;  /* 0x0000000c040678a4 */ /* 0x000fd2000f8e0206 */
[----:B0-----:R-:W0:Y:S02]  /*2650*/  LDS R12, [UR6+0x8] ;  /* 0x00000806ff0c7984 */ /* 0x001e240008000800 */
[----:B0-----:R-:W-:Y:S01]  /*2660*/  ISETP.NE.AND P3, PT, R12, R11, PT ;  /* 0x0000000b0c00720c */ /* 0x001fe20003f65270 */
[----:B------:R-:W-:-:S04]  /*2670*/  IMAD.U32 R12, RZ, RZ, UR4 ;  /* 0x00000004ff0c7e24 */ /* 0x000fc8000f8e00ff */
[----:B------:R-:W-:-:S08]  /*2680*/  IMAD R15, R12, 0x12c, R3 ;  /* 0x0000012c0c0f7824 */ /* 0x000fd000078e0203 */
[----:B------:R-:W-:Y:S05]  /*2690*/  @P3 BRA `(.L_x_219) ;  /* 0x0000000000183947 */ /* 0x000fea0003800000 */
[----:B------:R-:W-:Y:S05]  /*26a0*/  @P1 BRA `(.L_x_220) ;  /* 0x0000000000281947 */ /* 0x000fea0003800000 */
[----:B------:R-:W0:Y:S02]  /*26b0*/  LDC.64 R12, c[0x0][0x390] ;  /* 0x0000e400ff0c7b82 */ /* 0x000e240000000a00 */
[----:B0-----:R-:W-:-:S06]  /*26c0*/  IMAD.WIDE.U32 R12, R15, 0x8, R12 ;  /* 0x000000080f0c7825 */ /* 0x001fcc00078e000c */
[----:B------:R-:W5:Y:S04]  /*26d0*/  LDG.E.64 R12, desc[UR10][R12.64+0x640] ;  /* 0x0006400a0c0c7981 */ /* 0x000f68000c1e1b00 */
[----:B-----5:R0:W-:Y:S01]  /*26e0*/  STS.64 [R17], R12 ;  /* 0x0000000c11007388 */ /* 0x0201e20000000a00 */
[----:B------:R-:W-:Y:S05]  /*26f0*/  BRA `(.L_x_220) ;  /* 0x0000000000147947 */ /* 0x000fea0003800000 */
.L_x_219:
[----:B------:R-:W-:Y:S05]  /*2700*/  @P1 BRA `(.L_x_220) ;  /* 0x0000000000101947 */ /* 0x000fea0003800000 */
[----:B------:R-:W0:Y:S02]  /*2710*/  LDC.64 R12, c[0x0][0x3f0] ;  /* 0x0000fc00ff0c7b82 */ /* 0x000e240000000a00 */
[----:B0-----:R-:W-:-:S06]  /*2720*/  IMAD.WIDE.U32 R12, R15, 0x8, R12 ;  /* 0x000000080f0c7825 */ /* 0x001fcc00078e000c */
[----:B------:R-:W5:Y:S04]  /*2730*/  LDG.E.64 R12, desc[UR10][R12.64+0x640] ;  /* 0x0006400a0c0c7981 */ /* 0x000f68000c1e1b00 */
[----:B-----5:R0:W-:Y:S02]  /*2740*/  STS.64 [R17], R12 ;  /* 0x0000000c11007388 */ /* 0x0201e40000000a00 */
.L_x_220:
[----:B------:R-:W-:Y:S05]  /*2750*/  BSYNC.RECONVERGENT B0 ;  /* 0x0000000000007941 */ /* 0x000fea0003800200 */
.L_x_218:
[----:B------:R-:W-:Y:S06]  /*2760*/  BAR.SYNC.DEFER_BLOCKING 0x0 ;  /* 0x0000000000007b1d */ /* 0x000fec0000010000 */
[----:B------:R-:W-:Y:S04]  /*2770*/  BSSY.RECONVERGENT B0, `(.L_x_221) ;  /* 0x000000c000007945 */ /* 0x000fe80003800200 */
[----:B------:R-:W-:Y:S05]  /*2780*/  @P2 BRA `(.L_x_222) ;  /* 0x0000000000282947 */ /* 0x000fea0003800000 */
[----:B------:R0:W0:Y:S04]  /*2790*/  LDS.64 R54, [R32] ;  /* 0x0000000020367984 */ /* 0x0000280000000a00 */
        /* <DEDUP_REMOVED lines=9> */
.L_x_222:
[----:B------:R-:W-:Y:S05]  /*2830*/  BSYNC.RECONVERGENT B0 ;  /* 0x0000000000007941 */ /* 0x000fea0003800200 */
.L_x_221:
[----:B------:R-:W-:Y:S06]  /*2840*/  BAR.SYNC.DEFER_BLOCKING 0x0 ;  /* 0x0000000000007b1d */ /* 0x000fec0000010000 */
[----:B------:R-:W-:Y:S04]  /*2850*/  BSSY.RECONVERGENT B0, `(.L_x_223) ;  /* 0x00000c3000007945 */ /* 0x000fe80003800200 */
[----:B------:R-:W-:Y:S05]  /*2860*/  @!P0 BRA `(.L_x_224) ;  /* 0x0000000c00048947 */ /* 0x000fea0003800000 */
[----:B------:R-:W-:Y:S01]  /*2870*/  UISETP.GE.U32.AND UP0, UPT, UR9, 0x3, UPT ;  /* 0x000000030900788c */ /* 0x000fe2000bf06070 */
[----:B0-----:R-:W-:-:S08]  /*2880*/  MOV R13, RZ ;  /* 0x000000ff000d7202 */ /* 0x001fd00000000f00 */
[----:B------:R-:W-:Y:S05]  /*2890*/  BRA.U !UP0, `(.L_x_225) ;  /* 0x0000000508787547 */ /* 0x000fea000b800000 */
[----:B------:R-:W-:Y:S01]  /*28a0*/  BSSY.RECONVERGENT B1, `(.L_x_226) ;  /* 0x000005c000017945 */ /* 0x000fe20003800200 */
[----:B------:R-:W-:-:S07]  /*28b0*/  IMAD.MOV.U32 R35, RZ, RZ, RZ ;  /* 0x000000ffff237224 */ /* 0x000fce00078e00ff */
.L_x_227:
[C---:B------:R-:W-:Y:S01]  /*28c0*/  LEA R63, R35.reuse, UR5, 0x3 ;  /* 0x00000005233f7c11 */ /* 0x040fe2000f8e18ff */
[----:B------:R-:W-:Y:S01]  /*28d0*/  ULEA UR6, UR14, UR8, 0x18 ;  /* 0x000000080e067291 */ /* 0x000fe2000f8ec0ff */
[----:B0-----:R-:W-:Y:S01]  /*28e0*/  IMAD.IADD R59, R34, 0x1, R35 ;  /* 0x00000001223b7824 */ /* 0x001fe200078e0223 */
[----:B------:R-:W-:Y:S02]  /*28f0*/  IADD3 R35, PT, PT, R35, 0x4, RZ ;  /* 0x0000000423237810 */ /* 0x000fe40007ffe0ff */
[----:B------:R-:W0:Y:S01]  /*2900*/  LDS.128 R12, [R63] ;  /* 0x000000003f0c7984 */ /* 0x000e220000000c00 */
[----:B------:R-:W-:Y:S01]  /*2910*/  IMAD R60, R11, 0x8, R63 ;  /* 0x000000080b3c7824 */ /* 0x000fe200078e023f */
[----:B------:R-:W-:Y:S02]  /*2920*/  LEA R59, R59, UR6, 0x3 ;  /* 0x000000063b3b7c11 */ /* 0x000fe4000f8e18ff */
[----:B------:R-:W-:Y:S02]  /*2930*/  ISETP.NE.AND P3, PT, R35, R33, PT ;  /* 0x000000212300720c */ /* 0x000fe40003f65270 */
[----:B------:R-:W1:Y:S01]  /*2940*/  LDS.64 R26, [R60] ;  /* 0x000000003c1a7984 */ /* 0x000e620000000a00 */
[----:B------:R-:W-:-:S05]  /*2950*/  LEA R61, R11, R60, 0x3 ;  /* 0x0000003c0b3d7211 */ /* 0x000fca00078e18ff */
[----:B------:R-:W2:Y:S01]  /*2960*/  LDS.128 R16, [R61] ;  /* 0x000000003d107984 */ /* 0x000ea20000000c00 */
[----:B------:R-:W-:-:S04]  /*2970*/  IMAD R58, R11, 0x8, R61 ;  /* 0x000000080b3a7824 */ /* 0x000fc800078e023d */
[C---:B------:R-:W-:Y:S01]  /*2980*/  IMAD R68, R11.reuse, 0x8, R58 ;  /* 0x000000080b447824 */ /* 0x040fe200078e023a */
[----:B------:R-:W3:Y:S04]  /*2990*/  LDS.64 R24, [R58] ;  /* 0x000000003a187984 */ /* 0x000ee80000000a00 */
[----:B------:R-:W4:Y:S01]  /*29a0*/  LDS.128 R20, [R68] ;  /* 0x0000000044147984 */ /* 0x000f220000000c00 */
[----:B------:R-:W-:-:S05]  /*29b0*/  LEA R56, R11, R68, 0x3 ;  /* 0x000000440b387211 */ /* 0x000fca00078e18ff */
[----:B------:R-:W-:-:S04]  /*29c0*/  IMAD R66, R11, 0x8, R56 ;  /* 0x000000080b427824 */ /* 0x000fc800078e0238 */
[----:B------:R-:W-:-:S05]  /*29d0*/  IMAD R62, R11, 0x8, R66 ;  /* 0x000000080b3e7824 */ /* 0x000fca00078e0242 */
[C---:B------:R-:W-:Y:S01]  /*29e0*/  LEA R64, R11.reuse, R62, 0x3 ;  /* 0x0000003e0b407211 */ /* 0x040fe200078e18ff */
[----:B0-----:R-:W-:Y:S01]  /*29f0*/  DFMA R28, R54, R12, RZ ;  /* 0x0000000c361c722b */ /* 0x001fe200000000ff */
[----:B------:R-:W0:Y:S03]  /*2a00*/  LDS.64 R12, [R56] ;  /* 0x00000000380c7984 */ /* 0x000e260000000a00 */
[----:B------:R-:W-:-:S04]  /*2a10*/  IMAD R57, R11, 0x8, R64 ;  /* 0x000000080b397824 */ /* 0x000fc800078e0240 */
[----:B-1----:R-:W-:Y:S02]  /*2a20*/  DFMA R26, R52, R26, R28 ;  /* 0x0000001a341a722b */ /* 0x002fe4000000001c */
[----:B------:R-:W-:Y:S06]  /*2a30*/  LDS.128 R28, [R64] ;  /* 0x00000000401c7984 */ /* 0x000fec0000000c00 */
[----:B--2---:R-:W-:-:S08]  /*2a40*/  DFMA R16, R50, R16, R26 ;  /* 0x000000103210722b */ /* 0x004fd0000000001a */
[----:B---3--:R-:W-:Y:S01]  /*2a50*/  DFMA R16, R48, R24, R16 ;  /* 0x000000183010722b */ /* 0x008fe20000000010 */
[----:B------:R-:W1:Y:S07]  /*2a60*/  LDS.128 R24, [R66] ;  /* 0x0000000042187984 */ /* 0x000e6e0000000c00 */
[----:B----4-:R-:W-:Y:S02]  /*2a70*/  DFMA R20, R46, R20, R16 ;  /* 0x000000142e14722b */ /* 0x010fe40000000010 */
        /* <DEDUP_REMOVED lines=63> */
.L_x_226:
[----:B------:R-:W-:-:S07]  /*2e70*/  IMAD.MOV.U32 R13, RZ, RZ, R33 ;  /* 0x000000ffff0d7224 */ /* 0x000fce00078e0021 */
.L_x_225:
        /* <DEDUP_REMOVED lines=12> */
[----:B------:R-:W-:-:S05]  /*2f40*/  IMAD R30, R11, 0x8, R56 ;  /* 0x000000080b1e7824 */ /* 0x000fca00078e0238 */
[----:B------:R-:W3:Y:S01]  /*2f50*/  LDS.64 R24, [R30] ;  /* 0x000000001e187984 */ /* 0x000ee20000000a00 */
[----:B------:R-:W-:-:S05]  /*2f60*/  LEA R16, R11, R30, 0x3 ;  /* 0x0000001e0b107211 */ /* 0x000fca00078e18ff */
[----:B------:R-:W4:Y:S01]  /*2f70*/  LDS.64 R22, [R16] ;  /* 0x0000000010167984 */ /* 0x000f220000000a00 */
[----:B------:R-:W-:-:S05]  /*2f80*/  IMAD R12, R11, 0x8, R16 ;  /* 0x000000080b0c7824 */ /* 0x000fca00078e0210 */
[----:B------:R-:W0:Y:S01]  /*2f90*/  LDS.64 R18, [R12] ;  /* 0x000000000c127984 */ /* 0x000e220000000a00 */
[----:B------:R-:W-:-:S05]  /*2fa0*/  LEA R60, R11, R12, 0x3 ;  /* 0x0000000c0b3c7211 */ /* 0x000fca00078e18ff */
[----:B------:R-:W-:Y:S01]  /*2fb0*/  IMAD R62, R11, 0x8, R60 ;  /* 0x000000080b3e7824 */ /* 0x000fe200078e023c */
[----:B-----5:R-:W-:-:S04]  /*2fc0*/  DFMA R20, R54, R20, RZ ;  /* 0x000000143614722b */ /* 0x020fc800000000ff */
[----:B------:R-:W-:-:S05]  /*2fd0*/  LEA R64, R11, R62, 0x3 ;  /* 0x0000003e0b407211 */ /* 0x000fca00078e18ff */
[----:B------:R-:W-:Y:S01]  /*2fe0*/  IMAD R15, R11, 0x8, R64 ;  /* 0x000000080b0f7824 */ /* 0x000fe200078e0240 */
[----:B-1----:R-:W-:Y:S01]  /*2ff0*/  DFMA R28, R52, R28, R20 ;  /* 0x0000001c341c722b */ /* 0x002fe20000000014 */
[----:B------:R-:W1:Y:S07]  /*3000*/  LDS.64 R20, [R60] ;  /* 0x000000003c147984 */ /* 0x000e6e0000000a00 */
        /* <DEDUP_REMOVED lines=9> */
[----:B------:R-:W-:Y:S01]  /*30a0*/  IADD3 R27, PT, PT, R34, R13, RZ ;  /* 0x0000000d221b7210 */ /* 0x000fe20007ffe0ff */
[----:B------:R-:W-:-:S03]  /*30b0*/  VIADD R13, R13, 0x2 ;  /* 0x000000020d0d7836 */ /* 0x000fc60000000000 */
[----:B------:R-:W-:-:S03]  /*30c0*/  LEA R27, R27, UR6, 0x3 ;  /* 0x000000061b1b7c11 */ /* 0x000fc6000f8e18ff */
        /* <DEDUP_REMOVED lines=24> */
.L_x_228:
[----:B------:R-:W-:Y:S05]  /*3250*/  BRA.U !UP1, `(.L_x_224) ;  /* 0x0000000109887547 */ /* 0x000fea000b800000 */
[----:B------:R-:W-:Y:S01]  /*3260*/  LEA R12, R13, UR5, 0x3 ;  /* 0x000000050d0c7c11 */ /* 0x000fe2000f8e18ff */
[----:B------:R-:W-:-:S03]  /*3270*/  ULEA UR6, UR14, UR8, 0x18 ;  /* 0x000000080e067291 */ /* 0x000fc6000f8ec0ff */
[C---:B------:R-:W-:Y:S01]  /*3280*/  LEA R26, R11.reuse, R12, 0x3 ;  /* 0x0000000c0b1a7211 */ /* 0x040fe200078e18ff */
[----:B------:R5:W1:Y:S04]  /*3290*/  LDS.64 R16, [R12] ;  /* 0x000000000c107984 */ /* 0x000a680000000a00 */
[----:B0-----:R0:W2:Y:S01]  /*32a0*/  LDS.64 R20, [R26] ;  /* 0x000000001a147984 */ /* 0x0010a20000000a00 */
[----:B------:R-:W-:-:S05]  /*32b0*/  IMAD R28, R11, 0x8, R26 ;  /* 0x000000080b1c7824 */ /* 0x000fca00078e021a */
[----:B------:R3:W4:Y:S01]  /*32c0*/  LDS.64 R22, [R28] ;  /* 0x000000001c167984 */ /* 0x0007220000000a00 */
[----:B------:R-:W-:-:S05]  /*32d0*/  LEA R30, R11, R28, 0x3 ;  /* 0x0000001c0b1e7211 */ /* 0x000fca00078e18ff */
[----:B------:R-:W4:Y:S01]  /*32e0*/  LDS.64 R18, [R30] ;  /* 0x000000001e127984 */ /* 0x000f220000000a00 */
[----:B------:R-:W-:-:S05]  /*32f0*/  IMAD R56, R11, 0x8, R30 ;  /* 0x000000080b387824 */ /* 0x000fca00078e021e */
[----:B------:R-:W4:Y:S01]  /*3300*/  LDS.64 R14, [R56] ;  /* 0x00000000380e7984 */ /* 0x000f220000000a00 */
[----:B------:R-:W-:-:S05]  /*3310*/  LEA R58, R11, R56, 0x3 ;  /* 0x000000380b3a7211 */ /* 0x000fca00078e18ff */
[----:B-----5:R-:W-:-:S05]  /*3320*/  IMAD R12, R11, 0x8, R58 ;  /* 0x000000080b0c7824 */ /* 0x020fca00078e023a */
[----:B0-----:R-:W-:-:S05]  /*3330*/  LEA R26, R11, R12, 0x3 ;  /* 0x0000000c0b1a7211 */ /* 0x001fca00078e18ff */
[C---:B---3--:R-:W-:Y:S01]  /*3340*/  IMAD R28, R11.reuse, 0x8, R26 ;  /* 0x000000080b1c7824 */ /* 0x048fe200078e021a */
[----:B-1----:R-:W-:Y:S01]  /*3350*/  DFMA R24, R54, R16, RZ ;  /* 0x000000103618722b */ /* 0x002fe200000000ff */
[----:B------:R-:W0:Y:S03]  /*3360*/  LDS.64 R16, [R58] ;  /* 0x000000003a107984 */ /* 0x000e260000000a00 */
[----:B------:R-:W-:-:S04]  /*3370*/  LEA R27, R11, R28, 0x3 ;  /* 0x0000001c0b1b7211 */ /* 0x000fc800078e18ff */
        /* <DEDUP_REMOVED lines=16> */
.L_x_224:
[----:B------:R-:W-:Y:S05]  /*3480*/  BSYNC.RECONVERGENT B0 ;  /* 0x0000000000007941 */ /* 0x000fea0003800200 */
.L_x_223:
[----:B------:R-:W-:Y:S01]  /*3490*/  BAR.SYNC.DEFER_BLOCKING 0x0 ;  /* 0x0000000000007b1d */ /* 0x000fe20000010000 */
[----:B------:R-:W-:Y:S01]  /*34a0*/  UIADD3 UR6, UPT, UPT, UR8, 0x4000, URZ ;  /* 0x0000400008067890 */ /* 0x000fe2000fffe0ff */
[----:B0-----:R-:W-:-:S03]  /*34b0*/  MOV R12, UR4 ;  /* 0x00000004000c7c02 */ /* 0x001fc60008000f00 */
[----:B------:R-:W-:-:S09]  /*34c0*/  ULEA UR6, UR14, UR6, 0x18 ;  /* 0x000000060e067291 */ /* 0x000fd2000f8ec0ff */
[----:B------:R-:W0:Y:S02]  /*34d0*/  LDS.U8 R12, [R12+UR6] ;  /* 0x000000060c0c7984 */ /* 0x000e240008000000 */
[----:B0-----:R-:W-:-:S13]  /*34e0*/  ISETP.NE.AND P3, PT, R12, RZ, PT ;  /* 0x000000ff0c00720c */ /* 0x001fda0003f65270 */
[----:B------:R-:W-:Y:S05]  /*34f0*/  @!P3 BRA `(.L_x_229) ;  /* 0x000000280064b947 */ /* 0x000fea0003800000 */
[----:B------:R-:W0:Y:S01]  /*3500*/  LDC.64 R64, c[0x0][0x3c0] ;  /* 0x0000f000ff407b82 */ /* 0x000e220000000a00 */
[----:B------:R-:W-:Y:S04]  /*3510*/  BSSY.RECONVERGENT B0, `(.L_x_230) ;  /* 0x0000008000007945 */ /* 0x000fe80003800200 */
[----:B------:R-:W-:Y:S05]  /*3520*/  @P1 BRA `(.L_x_231) ;  /* 0x0000000000181947 */ /* 0x000fea0003800000 */
[----:B------:R-:W-:-:S04]  /*3530*/  IMAD.U32 R12, RZ, RZ, UR4 ;  /* 0x00000004ff0c7e24 */ /* 0x000fc8000f8e00ff */
[----:B------:R-:W-:-:S04]  /*3540*/  IMAD R13, R12, 0x12c, R3 ;  /* 0x0000012c0c0d7824 */ /* 0x000fc800078e0203 */
[----:B0-----:R-:W-:-:S06]  /*3550*/  IMAD.WIDE.U32 R12, R13, 0x8, R64 ;  /* 0x000000080d0c7825 */ /* 0x001fcc00078e0040 */
[----:B------:R-:W5:Y:S01]  /*3560*/  LDG.E.64 R12, desc[UR10][R12.64] ;  /* 0x0000000a0c0c7981 */ /* 0x000f62000c1e1b00 */
[----:B------:R-:W-:-:S05]  /*3570*/  LEA R15, R3, UR5, 0x3 ;  /* 0x00000005030f7c11 */ /* 0x000fca000f8e18ff */
[----:B-----5:R0:W-:Y:S02]  /*3580*/  STS.64 [R15], R12 ;  /* 0x0000000c0f007388 */ /* 0x0201e40000000a00 */
.L_x_231:
[----:B------:R-:W-:Y:S05]  /*3590*/  BSYNC.RECONVERGENT B0 ;  /* 0x0000000000007941 */ /* 0x000fea0003800200 */
.L_x_230:
        /* <DEDUP_REMOVED lines=13> */
.L_x_233:
[----:B------:R-:W-:Y:S05]  /*3670*/  BSYNC.RECONVERGENT B0 ;  /* 0x0000000000007941 */ /* 0x000fea0003800200 */
.L_x_232:
        /* <DEDUP_REMOVED lines=8> */
.L_x_238:
[C---:B------:R-:W-:Y:S01]  /*3700*/  LEA R67, R35.reuse, UR5, 0x3 ;  /* 0x0000000523437c11 */ /* 0x040fe2000f8e18ff */
[----:B------:R-:W-:Y:S01]  /*3710*/  ULEA UR6, UR14, UR8, 0x18 ;  /* 0x000000080e067291 */ /* 0x000fe2000f8ec0ff */
[----:B0-----:R-:W-:Y:S01]  /*3720*/  IMAD.IADD R59, R34, 0x1, R35 ;  /* 0x00000001223b7824 */ /* 0x001fe200078e0223 */
[----:B------:R-:W-:Y:S02]  /*3730*/  IADD3 R35, PT, PT, R35, 0x4, RZ ;  /* 0x0000000423237810 */ /* 0x000fe40007ffe0ff */
[----:B------:R-:W0:Y:S01]  /*3740*/  LDS.128 R12, [R67] ;  /* 0x00000000430c7984 */ /* 0x000e220000000c00 */
[----:B------:R-:W-:Y:S02]  /*3750*/  LEA R60, R11, R67, 0x3 ;  /* 0x000000430b3c7211 */ /* 0x000fe400078e18ff */
[----:B------:R-:W-:Y:S02]  /*3760*/  LEA R59, R59, UR6, 0x3 ;  /* 0x000000063b3b7c11 */ /* 0x000fe4000f8e18ff */
[----:B------:R-:W-:Y:S01]  /*3770*/  ISETP.NE.AND P3, PT, R35, R33, PT ;  /* 0x000000212300720c */ /* 0x000fe20003f65270 */
[----:B------:R-:W1:Y:S01]  /*3780*/  LDS.64 R30, [R60] ;  /* 0x000000003c1e7984 */ /* 0x000e620000000a00 */
[----:B------:R-:W-:-:S05]  /*3790*/  IMAD R63, R11, 0x8, R60 ;  /* 0x000000080b3f7824 */ /* 0x000fca00078e023c */
[----:B------:R-:W2:Y:S01]  /*37a0*/  LDS.128 R16, [R63] ;  /* 0x000000003f107984 */ /* 0x000ea20000000c00 */
[----:B------:R-:W-:-:S05]  /*37b0*/  LEA R58, R11, R63, 0x3 ;  /* 0x0000003f0b3a7211 */ /* 0x000fca00078e18ff */
[----:B------:R-:W3:Y:S01]  /*37c0*/  LDS.64 R28, [R58] ;  /* 0x000000003a1c7984 */ /* 0x000ee20000000a00 */
[----:B------:R-:W-:-:S05]  /*37d0*/  IMAD R61, R11, 0x8, R58 ;  /* 0x000000080b3d7824 */ /* 0x000fca00078e023a */
[----:B------:R-:W4:Y:S01]  /*37e0*/  LDS.128 R20, [R61] ;  /* 0x000000003d147984 */ /* 0x000f220000000c00 */
[----:B------:R-:W-:-:S05]  /*37f0*/  LEA R56, R11, R61, 0x3 ;  /* 0x0000003d0b387211 */ /* 0x000fca00078e18ff */
[----:B------:R-:W-:-:S05]  /*3800*/  IMAD R68, R11, 0x8, R56 ;  /* 0x000000080b447824 */ /* 0x000fca00078e0238 */
[----:B------:R-:W-:Y:S01]  /*3810*/  LEA R62, R11, R68, 0x3 ;  /* 0x000000440b3e7211 */ /* 0x000fe200078e18ff */
[----:B0-----:R-:W-:-:S04]  /*3820*/  DFMA R24, R54, R12, RZ ;  /* 0x0000000c3618722b */ /* 0x001fc800000000ff */
[C---:B------:R-:W-:Y:S01]  /*3830*/  IMAD R66, R11.reuse, 0x8, R62 ;  /* 0x000000080b427824 */ /* 0x040fe200078e023e */
[----:B------:R-:W0:Y:S04]  /*3840*/  LDS.64 R12, [R56] ;  /* 0x00000000380c7984 */ /* 0x000e280000000a00 */
[----:B------:R-:W-:Y:S01]  /*3850*/  LEA R57, R11, R66, 0x3 ;  /* 0x000000420b397211 */ /* 0x000fe200078e18ff */
[----:B-1----:R-:W-:Y:S01]  /*3860*/  DFMA R30, R52, R30, R24 ;  /* 0x0000001e341e722b */ /* 0x002fe20000000018 */
[----:B------:R-:W1:Y:S07]  /*3870*/  LDS.128 R24, [R68] ;  /* 0x0000000044187984 */ /* 0x000e6e0000000c00 */
[----:B--2---:R-:W-:-:S08]  /*3880*/  DFMA R16, R50, R16, R30 ;  /* 0x000000103210722b */ /* 0x004fd0000000001e */
[----:B---3--:R-:W-:Y:S01]  /*3890*/  DFMA R16, R48, R28, R16 ;  /* 0x0000001c3010722b */ /* 0x008fe20000000010 */
[----:B------:R-:W-:Y:S07]  /*38a0*/  LDS.128 R28, [R66] ;  /* 0x00000000421c7984 */ /* 0x000fee0000000c00 */
[----:B----4-:R-:W-:Y:S02]  /*38b0*/  DFMA R16, R46, R20, R16 ;  /* 0x000000142e10722b */ /* 0x010fe40000000010 */
[----:B------:R-:W-:-:S06]  /*38c0*/  DFMA R20, R54, R14, RZ ;  /* 0x0000000e3614722b */ /* 0x000fcc00000000ff */
[----:B0-----:R-:W-:Y:S01]  /*38d0*/  DFMA R16, R44, R12, R16 ;  /* 0x0000000c2c10722b */ /* 0x001fe20000000010 */
[----:B------:R-:W0:Y:S07]  /*38e0*/  LDS.64 R12, [R62] ;  /* 0x000000003e0c7984 */ /* 0x000e2e0000000a00 */
[----:B-1----:R-:W-:Y:S02]  /*38f0*/  DFMA R24, R42, R24, R16 ;  /* 0x000000182a18722b */ /* 0x002fe40000000010 */
        /* <DEDUP_REMOVED lines=25> */
[----:B0-----:R-:W-:-:S02]  /*3a90*/  DFMA R12, R54, R12, RZ ;  /* 0x0000000c360c722b */ /* 0x001fc400000000ff */
[----:B------:R-:W-:-:S06]  /*3aa0*/  DFMA R14, R54, R14, RZ ;  /* 0x0000000e360e722b */ /* 0x000fcc00000000ff */
[----:B-1----:R-:W-:Y:S02]  /*3ab0*/  DFMA R24, R52, R24, R12 ;  /* 0x000000183418722b */ /* 0x002fe4000000000c */
[----:B------:R-:W0:Y:S06]  /*3ac0*/  LDS.64 R12, [R56+0x10] ;  /* 0x00001000380c7984 */ /* 0x000e2c0000000a00 */
[----:B--2---:R-:W-:Y:S02]  /*3ad0*/  DFMA R16, R50, R16, R24 ;  /* 0x000000103210722b */ /* 0x004fe40000000018 */
[----:B------:R-:W1:Y:S06]  /*3ae0*/  LDS.128 R24, [R68+0x10] ;  /* 0x0000100044187984 */ /* 0x000e6c0000000c00 */
[----:B---3--:R-:W-:-:S02]  /*3af0*/  DFMA R28, R48, R28, R16 ;  /* 0x0000001c301c722b */ /* 0x008fc40000000010 */
[----:B------:R-:W2:Y:S06]  /*3b00*/  LDS.64 R16, [R62+0x10] ;  /* 0x000010003e107984 */ /* 0x000eac0000000a00 */
[----:B----4-:R-:W-:Y:S02]  /*3b10*/  DFMA R20, R46, R20, R28 ;  /* 0x000000142e14722b */ /* 0x010fe4000000001c */
[----:B------:R-:W3:Y:S04]  /*3b20*/  LDS.128 R28, [R66+0x10] ;  /* 0x00001000421c7984 */ /* 0x000ee80000000c00 */
[----:B------:R-:W4:Y:S02]  /*3b30*/  LDS.64 R66, [R57+0x10] ;  /* 0x0000100039427984 */ /* 0x000f240000000a00 */
        /* <DEDUP_REMOVED lines=23> */
.L_x_237:
[----:B------:R-:W-:-:S07]  /*3cb0*/  IMAD.MOV.U32 R13, RZ, RZ, R33 ;  /* 0x000000ffff0d7224 */ /* 0x000fce00078e0021 */
.L_x_236:
        /* <DEDUP_REMOVED lines=8> */
[----:B------:R-:W5:Y:S04]  /*3d40*/  LDS.64 R18, [R62] ;  /* 0x000000003e127984 */ /* 0x000f680000000a00 */
[----:B------:R-:W1:Y:S01]  /*3d50*/  LDS.64 R26, [R30] ;  /* 0x000000001e1a7984 */ /* 0x000e620000000a00 */
[----:B------:R-:W-:-:S05]  /*3d60*/  IMAD R60, R11, 0x8, R30 ;  /* 0x000000080b3c7824 */ /* 0x000fca00078e021e */
[----:B------:R-:W2:Y:S01]  /*3d70*/  LDS.64 R24, [R60] ;  /* 0x000000003c187984 */ /* 0x000ea20000000a00 */
[----:B------:R-:W-:-:S05]  /*3d80*/  LEA R58, R11, R60, 0x3 ;  /* 0x0000003c0b3a7211 */ /* 0x000fca00078e18ff */
[----:B------:R-:W3:Y:S01]  /*3d90*/  LDS.64 R22, [R58] ;  /* 0x000000003a167984 */ /* 0x000ee20000000a00 */
[----:B------:R-:W-:-:S05]  /*3da0*/  IMAD R56, R11, 0x8, R58 ;  /* 0x000000080b387824 */ /* 0x000fca00078e023a */
[----:B------:R-:W4:Y:S01]  /*3db0*/  LDS.64 R20, [R56] ;  /* 0x0000000038147984 */ /* 0x000f220000000a00 */
[----:B------:R-:W-:-:S05]  /*3dc0*/  LEA R28, R11, R56, 0x3 ;  /* 0x000000380b1c7211 */ /* 0x000fca00078e18ff */
[----:B------:R-:W4:Y:S01]  /*3dd0*/  LDS.64 R16, [R28] ;  /* 0x000000001c107984 */ /* 0x000f220000000a00 */
[----:B0-----:R-:W-:-:S05]  /*3de0*/  IMAD R14, R11, 0x8, R28 ;  /* 0x000000080b0e7824 */ /* 0x001fca00078e021c */
[----:B------:R-:W-:-:S05]  /*3df0*/  LEA R12, R11, R14, 0x3 ;  /* 0x0000000e0b0c7211 */ /* 0x000fca00078e18ff */
[----:B------:R-:W-:Y:S01]  /*3e00*/  IMAD R66, R11, 0x8, R12 ;  /* 0x000000080b427824 */ /* 0x000fe200078e020c */
[----:B-----5:R-:W-:-:S04]  /*3e10*/  DFMA R18, R54, R18, RZ ;  /* 0x000000123612722b */ /* 0x020fc800000000ff */
[----:B------:R-:W-:-:S04]  /*3e20*/  LEA R15, R11, R66, 0x3 ;  /* 0x000000420b0f7211 */ /* 0x000fc800078e18ff */
        /* <DEDUP_REMOVED lines=8> */
[----:B------:R-:W-:-:S08]  /*3eb0*/  DFMA R16, R44, R16, R20 ;  /* 0x000000102c10722b */ /* 0x000fd00000000014 */
[----:B0-----:R-:W-:-:S08]  /*3ec0*/  DFMA R16, R42, R18, R16 ;  /* 0x000000122a10722b */ /* 0x001fd00000000010 */
[----:B-1----:R-:W-:-:S08]  /*3ed0*/  DFMA R16, R40, R24, R16 ;  /* 0x000000182810722b */ /* 0x002fd00000000010 */
[----:B--2---:R-:W-:Y:S01]  /*3ee0*/  DFMA R16, R38, R22, R16 ;  /* 0x000000162610722b */ /* 0x004fe20000000010 */
[----:B------:R-:W-:Y:S01]  /*3ef0*/  IMAD.IADD R23, R34, 0x1, R13 ;  /* 0x0000000122177824 */ /* 0x000fe200078e020d */
[----:B------:R-:W-:-:S04]  /*3f00*/  IADD3 R13, PT, PT, R13, 0x2, RZ ;  /* 0x000000020d0d7810 */ /* 0x000fc80007ffe0ff */
[----:B------:R-:W-:Y:S02]  /*3f10*/  LEA R23, R23, UR6, 0x3 ;  /* 0x0000000617177c11 */ /* 0x000fe4000f8e18ff */
        /* <DEDUP_REMOVED lines=23> */
.L_x_239:
[----:B------:R-:W-:Y:S05]  /*4090*/  BRA.U !UP1, `(.L_x_235) ;  /* 0x0000000109887547 */ /* 0x000fea000b800000 */
[----:B------:R-:W-:Y:S01]  /*40a0*/  LEA R12, R13, UR5, 0x3 ;  /* 0x000000050d0c7c11 */ /* 0x000fe2000f8e18ff */
[----:B------:R-:W-:-:S04]  /*40b0*/  ULEA UR6, UR14, UR8, 0x18 ;  /* 0x000000080e067291 */ /* 0x000fc8000f8ec0ff */
[----:B0-----:R0:W5:Y:S01]  /*40c0*/  LDS.64 R14, [R12] ;  /* 0x000000000c0e7984 */ /* 0x0011620000000a00 */
[----:B------:R-:W-:-:S05]  /*40d0*/  IMAD R26, R11, 0x8, R12 ;  /* 0x000000080b1a7824 */ /* 0x000fca00078e020c */
[----:B------:R1:W2:Y:S01]  /*40e0*/  LDS.64 R22, [R26] ;  /* 0x000000001a167984 */ /* 0x0002a20000000a00 */
        /* <DEDUP_REMOVED lines=9> */
[----:B-----5:R-:W-:-:S04]  /*4180*/  DFMA R24, R54, R14, RZ ;  /* 0x0000000e3618722b */ /* 0x020fc800000000ff */
[C---:B---3--:R-:W-:Y:S01]  /*4190*/  LEA R28, R11.reuse, R26, 0x3 ;  /* 0x0000001a0b1c7211 */ /* 0x048fe200078e18ff */
[----:B------:R-:W0:Y:S04]  /*41a0*/  LDS.64 R14, [R58] ;  /* 0x000000003a0e7984 */ /* 0x000e280000000a00 */
[----:B------:R-:W-:Y:S01]  /*41b0*/  IMAD R27, R11, 0x8, R28 ;  /* 0x000000080b1b7824 */ /* 0x000fe200078e021c */
[----:B--2---:R-:W-:Y:S01]  /*41c0*/  DFMA R24, R52, R22, R24 ;  /* 0x000000163418722b */ /* 0x004fe20000000018 */
[----:B------:R1:W2:Y:S07]  /*41d0*/  LDS.64 R22, [R12] ;  /* 0x000000000c167984 */ /* 0x0002ae0000000a00 */
[----:B----4-:R-:W-:Y:S01]  /*41e0*/  DFMA R24, R50, R20, R24 ;  /* 0x000000143218722b */ /* 0x010fe20000000018 */
[----:B------:R-:W3:Y:S01]  /*41f0*/  LDS.64 R20, [R26] ;  /* 0x000000001a147984 */ /* 0x000ee20000000a00 */
[----:B-1----:R-:W-:-:S04]  /*4200*/  IADD3 R12, PT, PT, R34, R13, RZ ;  /* 0x0000000d220c7210 */ /* 0x002fc80007ffe0ff */
[----:B------:R-:W-:Y:S02]  /*4210*/  LEA R13, R12, UR6, 0x3 ;  /* 0x000000060c0d7c11 */ /* 0x000fe4000f8e18ff */
[----:B------:R-:W-:Y:S01]  /*4220*/  DFMA R24, R48, R18, R24 ;  /* 0x000000123018722b */ /* 0x000fe20000000018 */
[----:B------:R-:W1:Y:S07]  /*4230*/  LDS.64 R18, [R28] ;  /* 0x000000001c127984 */ /* 0x000e6e0000000a00 */
        /* <DEDUP_REMOVED lines=8> */
.L_x_235:
[----:B------:R-:W-:Y:S05]  /*42c0*/  BSYNC.RECONVERGENT B0 ;  /* 0x0000000000007941 */ /* 0x000fea0003800200 */
.L_x_234:
[----:B------:R-:W-:Y:S06]  /*42d0*/  BAR.SYNC.DEFER_BLOCKING 0x0 ;  /* 0x0000000000007b1d */ /* 0x000fec0000010000 */
[----:B------:R-:W-:Y:S04]  /*42e0*/  BSSY.RECONVERGENT B0, `(.L_x_240) ;  /* 0x0000008000007945 */ /* 0x000fe80003800200 */
[----:B------:R-:W-:Y:S05]  /*42f0*/  @P1 BRA `(.L_x_241) ;  /* 0x0000000000181947 */ /* 0x000fea0003800000 */
[----:B0-----:R-:W-:-:S04]  /*4300*/  IMAD.U32 R12, RZ, RZ, UR4 ;  /* 0x00000004ff0c7e24 */ /* 0x001fc8000f8e00ff */
[----:B------:R-:W-:-:S04]  /*4310*/  IMAD R13, R12, 0x12c, R3 ;  /* 0x0000012c0c0d7824 */ /* 0x000fc800078e0203 */
[----:B------:R-:W-:-:S06]  /*4320*/  IMAD.WIDE.U32 R12, R13, 0x8, R64 ;  /* 0x000000080d0c7825 */ /* 0x000fcc00078e0040 */
[----:B------:R-:W5:Y:S01]  /*4330*/  LDG.E.64 R12, desc[UR10][R12.64+0x320] ;  /* 0x0003200a0c0c7981 */ /* 0x000f62000c1e1b00 */
[----:B------:R-:W-:-:S05]  /*4340*/  LEA R15, R3, UR5, 0x3 ;  /* 0x00000005030f7c11 */ /* 0x000fca000f8e18ff */
[----:B-----5:R0:W-:Y:S02]  /*4350*/  STS.64 [R15], R12 ;  /* 0x0000000c0f007388 */ /* 0x0201e40000000a00 */
.L_x_241:
[----:B------:R-:W-:Y:S05]  /*4360*/  BSYNC.RECONVERGENT B0 ;  /* 0x0000000000007941 */ /* 0x000fea0003800200 */
.L_x_240:
        /* <DEDUP_REMOVED lines=13> */
.L_x_243:
[----:B------:R-:W-:Y:S05]  /*4440*/  BSYNC.RECONVERGENT B0 ;  /* 0x0000000000007941 */ /* 0x000fea0003800200 */
.L_x_242:
        /* <DEDUP_REMOVED lines=8> */
.L_x_248:
        /* <DEDUP_REMOVED lines=91> */
.L_x_247:
[----:B------:R-:W-:-:S07]  /*4a80*/  IMAD.MOV.U32 R13, RZ, RZ, R33 ;  /* 0x000000ffff0d7224 */ /* 0x000fce00078e0021 */
.L_x_246:
        /* <DEDUP_REMOVED lines=61> */
.L_x_249:
        /* <DEDUP_REMOVED lines=35> */
.L_x_245:
[----:B------:R-:W-:Y:S05]  /*5090*/  BSYNC.RECONVERGENT B0 ;  /* 0x0000000000007941 */ /* 0x000fea0003800200 */
.L_x_244:
        /* <DEDUP_REMOVED lines=9> */
.L_x_251:
[----:B------:R-:W-:Y:S05]  /*5130*/  BSYNC.RECONVERGENT B0 ;  /* 0x0000000000007941 */ /* 0x000fea0003800200 */
.L_x_250:
        /* <DEDUP_REMOVED lines=13> */
.L_x_253:
[----:B------:R-:W-:Y:S05]  /*5210*/  BSYNC.RECONVERGENT B0 ;  /* 0x0000000000007941 */ /* 0x000fea0003800200 */
.L_x_252:
        /* <DEDUP_REMOVED lines=10> */
.L_x_258:
[----:B------:R-:W-:-:S05]  /*52c0*/  LEA R65, R57, UR5, 0x3 ;  /* 0x0000000539417c11 */ /* 0x000fca000f8e18ff */
[----:B0-----:R-:W0:Y:S01]  /*52d0*/  LDS.128 R12, [R65] ;  /* 0x00000000410c7984 */ /* 0x001e220000000c00 */
[----:B------:R-:W-:-:S05]  /*52e0*/  IMAD R60, R11, 0x8, R65 ;  /* 0x000000080b3c7824 */ /* 0x000fca00078e0241 */
[----:B------:R-:W1:Y:S01]  /*52f0*/  LDS.64 R30, [R60] ;  /* 0x000000003c1e7984 */ /* 0x000e620000000a00 */
[----:B------:R-:W-:-:S05]  /*5300*/  LEA R63, R11, R60, 0x3 ;  /* 0x0000003c0b3f7211 */ /* 0x000fca00078e18ff */
[----:B------:R-:W2:Y:S01]  /*5310*/  LDS.128 R16, [R63] ;  /* 0x000000003f107984 */ /* 0x000ea20000000c00 */
[----:B------:R-:W-:-:S05]  /*5320*/  IMAD R58, R11, 0x8, R63 ;  /* 0x000000080b3a7824 */ /* 0x000fca00078e023f */
[----:B------:R-:W3:Y:S01]  /*5330*/  LDS.64 R28, [R58] ;  /* 0x000000003a1c7984 */ /* 0x000ee20000000a00 */
[----:B------:R-:W-:-:S05]  /*5340*/  LEA R68, R11, R58, 0x3 ;  /* 0x0000003a0b447211 */ /* 0x000fca00078e18ff */
[----:B------:R-:W4:Y:S01]  /*5350*/  LDS.128 R20, [R68] ;  /* 0x0000000044147984 */ /* 0x000f220000000c00 */
[----:B------:R-:W-:-:S05]  /*5360*/  IMAD R56, R11, 0x8, R68 ;  /* 0x000000080b387824 */ /* 0x000fca00078e0244 */
[----:B------:R-:W-:-:S05]  /*5370*/  LEA R66, R11, R56, 0x3 ;  /* 0x000000380b427211 */ /* 0x000fca00078e18ff */
[----:B------:R-:W-:Y:S01]  /*5380*/  IMAD R62, R11, 0x8, R66 ;  /* 0x000000080b3e7824 */ /* 0x000fe200078e0242 */
[----:B0-----:R-:W-:-:S04]  /*5390*/  DFMA R24, R54, R12, RZ ;  /* 0x0000000c3618722b */ /* 0x001fc800000000ff */
[C---:B------:R-:W-:Y:S01]  /*53a0*/  LEA R64, R11.reuse, R62, 0x3 ;  /* 0x0000003e0b407211 */ /* 0x040fe200078e18ff */
[----:B------:R-:W0:Y:S04]  /*53b0*/  LDS.64 R12, [R56] ;  /* 0x00000000380c7984 */ /* 0x000e280000000a00 */
[----:B------:R-:W-:Y:S01]  /*53c0*/  IMAD R59, R11, 0x8, R64 ;  /* 0x000000080b3b7824 */ /* 0x000fe200078e0240 */
[----:B-1----:R-:W-:Y:S01]  /*53d0*/  DFMA R30, R52, R30, R24 ;  /* 0x0000001e341e722b */ /* 0x002fe20000000018 */
[----:B------:R-:W1:Y:S07]  /*53e0*/  LDS.128 R24, [R66] ;  /* 0x0000000042187984 */ /* 0x000e6e0000000c00 */
[----:B--2---:R-:W-:-:S08]  /*53f0*/  DFMA R16, R50, R16, R30 ;  /* 0x000000103210722b */ /* 0x004fd0000000001e */
[----:B---3--:R-:W-:Y:S01]  /*5400*/  DFMA R16, R48, R28, R16 ;  /* 0x0000001c3010722b */ /* 0x008fe20000000010 */
[----:B------:R-:W-:Y:S07]  /*5410*/  LDS.128 R28, [R64] ;  /* 0x00000000401c7984 */ /* 0x000fee0000000c00 */
[----:B----4-:R-:W-:Y:S01]  /*5420*/  DFMA R16, R46, R20, R16 ;  /* 0x000000142e10722b */ /* 0x010fe20000000010 */
[----:B------:R-:W-:Y:S02]  /*5430*/  IADD3 R20, PT, PT, R34, R57, RZ ;  /* 0x0000003922147210 */ /* 0x000fe40007ffe0ff */
        /* <DEDUP_REMOVED lines=66> */
.L_x_257:
[----:B------:R-:W-:-:S07]  /*5860*/  IMAD.MOV.U32 R13, RZ, RZ, R33 ;  /* 0x000000ffff0d7224 */ /* 0x000fce00078e0021 */
.L_x_256:
[----:B------:R-:W-:-:S09]  /*5870*/  UISETP.NE.AND UP0, UPT, UR12, URZ, UPT ;  /* 0x000000ff0c00728c */ /* 0x000fd2000bf05270 */
[----:B------:R-:W-:Y:S05]  /*5880*/  BRA.U !UP0, `(.L_x_255) ;  /* 0x0000000508787547 */ /* 0x000fea000b800000 */
[----:B------:R-:W-:Y:S02]  /*5890*/  UISETP.NE.AND UP0, UPT, UR12, 0x1, UPT ;  /* 0x000000010c00788c */ /* 0x000fe4000bf05270 */
[----:B------:R-:W-:-:S07]  /*58a0*/  UISETP.NE.AND UP1, UPT, UR13, URZ, UPT ;  /* 0x000000ff0d00728c */ /* 0x000fce000bf25270 */
[----:B------:R-:W-:Y:S05]  /*58b0*/  BRA.U !UP0, `(.L_x_259) ;  /* 0x0000000108e07547 */ /* 0x000fea000b800000 */
[----:B------:R-:W-:Y:S01]  /*58c0*/  LEA R58, R13, UR5, 0x3 ;  /* 0x000000050d3a7c11 */ /* 0x000fe2000f8e18ff */
[----:B------:R-:W-:-:S03]  /*58d0*/  ULEA UR6, UR14, UR8, 0x18 ;  /* 0x000000080e067291 */ /* 0x000fc6000f8ec0ff */
[C---:B0-----:R-:W-:Y:S01]  /*58e0*/  LEA R14, R11.reuse, R58, 0x3 ;  /* 0x0000003a0b0e7211 */ /* 0x041fe200078e18ff */
[----:B------:R-:W0:Y:S04]  /*58f0*/  LDS.64 R20, [R58] ;  /* 0x000000003a147984 */ /* 0x000e280000000a00 */
        /* <DEDUP_REMOVED lines=8> */
[----:B------:R-:W5:Y:S01]  /*5980*/  LDS.64 R18, [R12] ;  /* 0x000000000c127984 */ /* 0x000f620000000a00 */
[----:B------:R-:W-:-:S05]  /*5990*/  IMAD R60, R11, 0x8, R12 ;  /* 0x000000080b3c7824 */ /* 0x000fca00078e020c */
[----:B------:R-:W-:-:S05]  /*59a0*/  LEA R62, R11, R60, 0x3 ;  /* 0x0000003c0b3e7211 */ /* 0x000fca00078e18ff */
[----:B------:R-:W-:Y:S01]  /*59b0*/  IMAD R64, R11, 0x8, R62 ;  /* 0x000000080b407824 */ /* 0x000fe200078e023e */
[----:B0-----:R-:W-:-:S04]  /*59c0*/  DFMA R20, R54, R20, RZ ;  /* 0x000000143614722b */ /* 0x001fc800000000ff */
        /* <DEDUP_REMOVED lines=39> */
.L_x_259:
[----:B------:R-:W-:Y:S05]  /*5c40*/  BRA.U !UP1, `(.L_x_255) ;  /* 0x0000000109887547 */ /* 0x000fea000b800000 */
[----:B------:R-:W-:Y:S01]  /*5c50*/  LEA R12, R13, UR5, 0x3 ;  /* 0x000000050d0c7c11 */ /* 0x000fe2000f8e18ff */
[----:B------:R-:W-:-:S04]  /*5c60*/  ULEA UR6, UR14, UR8, 0x18 ;  /* 0x000000080e067291 */ /* 0x000fc8000f8ec0ff */
[----:B------:R5:W1:Y:S01]  /*5c70*/  LDS.64 R16, [R12] ;  /* 0x000000000c107984 */ /* 0x000a620000000a00 */
[----:B------:R-:W-:-:S05]  /*5c80*/  IMAD R26, R11, 0x8, R12 ;  /* 0x000000080b1a7824 */ /* 0x000fca00078e020c */
[----:B0-----:R0:W2:Y:S01]  /*5c90*/  LDS.64 R20, [R26] ;  /* 0x000000001a147984 */ /* 0x0010a20000000a00 */
[----:B------:R-:W-:-:S05]  /*5ca0*/  LEA R28, R11, R26, 0x3 ;  /* 0x0000001a0b1c7211 */ /* 0x000fca00078e18ff */
[----:B------:R3:W4:Y:S01]  /*5cb0*/  LDS.64 R22, [R28] ;  /* 0x000000001c167984 */ /* 0x0007220000000a00 */
[----:B------:R-:W-:-:S05]  /*5cc0*/  IMAD R30, R11, 0x8, R28 ;  /* 0x000000080b1e7824 */ /* 0x000fca00078e021c */
[----:B------:R-:W4:Y:S01]  /*5cd0*/  LDS.64 R18, [R30] ;  /* 0x000000001e127984 */ /* 0x000f220000000a00 */
[----:B------:R-:W-:-:S05]  /*5ce0*/  LEA R56, R11, R30, 0x3 ;  /* 0x0000001e0b387211 */ /* 0x000fca00078e18ff */
[----:B------:R-:W4:Y:S01]  /*5cf0*/  LDS.64 R14, [R56] ;  /* 0x00000000380e7984 */ /* 0x000f220000000a00 */
[----:B------:R-:W-:-:S05]  /*5d00*/  IMAD R58, R11, 0x8, R56 ;  /* 0x000000080b3a7824 */ /* 0x000fca00078e0238 */
[----:B-----5:R-:W-:-:S05]  /*5d10*/  LEA R12, R11, R58, 0x3 ;  /* 0x0000003a0b0c7211 */ /* 0x020fca00078e18ff */
[----:B0-----:R-:W-:Y:S01]  /*5d20*/  IMAD R26, R11, 0x8, R12 ;  /* 0x000000080b1a7824 */ /* 0x001fe200078e020c */
[----:B-1----:R-:W-:-:S04]  /*5d30*/  DFMA R24, R54, R16, RZ ;  /* 0x000000103618722b */ /* 0x002fc800000000ff */
        /* <DEDUP_REMOVED lines=19> */
.L_x_255:
[----:B------:R-:W-:Y:S05]  /*5e70*/  BSYNC.RECONVERGENT B0 ;  /* 0x0000000000007941 */ /* 0x000fea0003800200 */
.L_x_254:
[----:B------:R-:W-:Y:S06]  /*5e80*/  BAR.SYNC.DEFER_BLOCKING 0x0 ;  /* 0x0000000000007b1d */ /* 0x000fec0000010000 */
.L_x_229:
[----:B------:R-:W5:Y:S01]  /*5e90*/  S2UR UR8, SR_CgaCtaId ;  /* 0x00000000000879c3 */ /* 0x000f620000008800 */
[----:B------:R-:W1:Y:S01]  /*5ea0*/  S2R R11, SR_TID.X ;  /* 0x00000000000b7919 */ /* 0x000e620000002100 */
[----:B------:R-:W-:Y:S02]  /*5eb0*/  UMOV UR5, 0x400 ;  /* 0x0000040000057882 */ /* 0x000fe40000000000 */
[----:B------:R-:W-:Y:S01]  /*5ec0*/  UIADD3 UR7, UPT, UPT, UR5, 0x4080, URZ ;  /* 0x0000408005077890 */ /* 0x000fe2000fffe0ff */
[----:B0-----:R-:W-:Y:S01]  /*5ed0*/  LDS.64 R16, [R32] ;  /* 0x0000000020107984 */ /* 0x001fe20000000a00 */
[----:B------:R-:W-:Y:S02]  /*5ee0*/  UIADD3 UR5, UPT, UPT, UR5, 0x2000, URZ ;  /* 0x0000200005057890 */ /* 0x000fe4000fffe0ff */
[----:B------:R-:W0:Y:S01]  /*5ef0*/  S2UR UR6, SR_CgaCtaId ;  /* 0x00000000000679c3 */ /* 0x000e220000008800 */
[----:B-----5:R-:W-:Y:S02]  /*5f00*/  ULEA UR7, UR8, UR7, 0x18 ;  /* 0x0000000708077291 */ /* 0x020fe4000f8ec0ff */
[----:B0-----:R-:W-:-:S02]  /*5f10*/  ULEA UR6, UR6, UR5, 0x18 ;  /* 0x0000000506067291 */ /* 0x001fc4000f8ec0ff */
[----:B------:R-:W-:-:S04]  /*5f20*/  ULEA UR5, UR4, UR7, 0x3 ;  /* 0x0000000704057291 */ /* 0x000fc8000f8e18ff */
[----:B-1----:R-:W-:-:S05]  /*5f30*/  LEA R11, R11, UR6, 0x3 ;  /* 0x000000060b0b7c11 */ /* 0x002fca000f8e18ff */
[----:B------:R-:W-:Y:S04]  /*5f40*/  LDS.64 R12, [UR5] ;  /* 0x00000005ff0c7984 */ /* 0x000fe80008000a00 */
[----:B------:R-:W0:Y:S02]  /*5f50*/  LDS.64 R14, [R11] ;  /* 0x000000000b0e7984 */ /* 0x000e240000000a00 */
[C---:B0-----:R-:W-:Y:S02]  /*5f60*/  DFMA R14, R12.reuse, -R16, R14 ;  /* 0x800000100c0e722b */ /* 0x041fe4000000000e */
[----:B------:R-:W-:Y:S05]  /*5f70*/  LDS.64 R16, [R11+0x400] ;  /* 0x000400000b107984 */ /* 0x000fea0000000a00 */
[----:B------:R-:W-:Y:S04]  /*5f80*/  STS.64 [R11], R14 ;  /* 0x0000000e0b007388 */ /* 0x000fe80000000a00 */
[----:B------:R-:W0:Y:S04]  /*5f90*/  LDS.64 R18, [R32+0x400] ;  /* 0x0004000020127984 */ /* 0x000e280000000a00 */
        /* <DEDUP_REMOVED lines=27> */
.L_x_196:
[----:B------:R-:W1:Y:S01]  /*6150*/  LDCU UR5, c[0x0][0x3e0] ;  /* 0x00007c00ff0577ac */ /* 0x000e620008000800 */
[----:B------:R-:W-:-:S04]  /*6160*/  UIADD3 UR4, UPT, UPT, UR4, 0x1, URZ ;  /* 0x0000000104047890 */ /* 0x000fc8000fffe0ff */
[----:B-1----:R-:W-:-:S09]  /*6170*/  UISETP.NE.AND UP0, UPT, UR4, UR5, UPT ;  /* 0x000000050400728c */ /* 0x002fd2000bf05270 */
[----:B------:R-:W-:Y:S05]  /*6180*/  BRA.U UP0, `(.L_x_260) ;  /* 0xffffffa5003c7547 */ /* 0x000fea000b83ffff */
.L_x_195:
[----:B0-----:R-:W0:Y:S01]  /*6190*/  LDC R0, c[0x0][0x388] ;  /* 0x0000e200ff007b82 */ /* 0x001e220000000800 */
[----:B------:R-:W-:Y:S01]  /*61a0*/  BSSY.RECONVERGENT B0, `(.L_x_261) ;  /* 0x000003a000007945 */ /* 0x000fe20003800200 */
[----:B0-----:R-:W-:-:S13]  /*61b0*/  ISETP.GE.U32.AND P0, PT, R3, R0, PT ;  /* 0x000000000300720c */ /* 0x001fda0003f06070 */
[----:B------:R-:W-:Y:S05]  /*61c0*/  @P0 BRA `(.L_x_262) ;  /* 0x0000000000dc0947 */ /* 0x000fea0003800000 */
[----:B------:R-:W0:Y:S01]  /*61d0*/  S2R R2, SR_TID.X ;  /* 0x0000000000027919 */ /* 0x000e220000002100 */
[----:B------:R-:W1:Y:S01]  /*61e0*/  S2UR UR5, SR_CgaCtaId ;  /* 0x00000000000579c3 */ /* 0x000e620000008800 */
[----:B------:R-:W-:Y:S01]  /*61f0*/  UMOV UR4, 0x400 ;  /* 0x0000040000047882 */ /* 0x000fe20000000000 */
[----:B------:R-:W-:Y:S01]  /*6200*/  IMAD.IADD R21, R3, 0x1, R0 ;  /* 0x0000000103157824 */ /* 0x000fe200078e0200 */
[----:B------:R-:W-:-:S03]  /*6210*/  UIADD3 UR4, UPT, UPT, UR4, 0x2000, URZ ;  /* 0x0000200004047890 */ /* 0x000fc6000fffe0ff */
[----:B------:R-:W-:Y:S02]  /*6220*/  IMAD.IADD R23, R21, 0x1, R0 ;  /* 0x0000000115177824 */ /* 0x000fe400078e0200 */
[----:B------:R-:W5:Y:S03]  /*6230*/  LDC.64 R4, c[0x0][0x3d8] ;  /* 0x0000f600ff047b82 */ /* 0x000f660000000a00 */
[----:B------:R-:W-:-:S05]  /*6240*/  IADD3 R25, PT, PT, R23, R0, RZ ;  /* 0x0000000017197210 */ /* 0x000fca0007ffe0ff */
[----:B------:R-:W-:-:S05]  /*6250*/  IMAD.IADD R27, R25, 0x1, R0 ;  /* 0x00000001191b7824 */ /* 0x000fca00078e0200 */
[----:B------:R-:W-:Y:S01]  /*6260*/  IADD3 R29, PT, PT, R27, R0, RZ ;  /* 0x000000001b1d7210 */ /* 0x000fe20007ffe0ff */
[----:B-1----:R-:W-:-:S04]  /*6270*/  ULEA UR4, UR5, UR4, 0x18 ;  /* 0x0000000405047291 */ /* 0x002fc8000f8ec0ff */
[----:B------:R-:W-:Y:S02]  /*6280*/  IMAD.IADD R31, R29, 0x1, R0 ;  /* 0x000000011d1f7824 */ /* 0x000fe400078e0200 */
[----:B0-----:R-:W-:Y:S01]  /*6290*/  LEA R19, R2, UR4, 0x3 ;  /* 0x0000000402137c11 */ /* 0x001fe2000f8e18ff */
[----:B-----5:R-:W-:Y:S02]  /*62a0*/  IMAD.WIDE.U32 R2, R3, 0x8, R4 ;  /* 0x0000000803027825 */ /* 0x020fe400078e0004 */
[----:B------:R-:W-:Y:S02]  /*62b0*/  IADD3 R35, PT, PT, R31, R0, RZ ;  /* 0x000000001f237210 */ /* 0x000fe40007ffe0ff */
[----:B------:R-:W-:Y:S02]  /*62c0*/  IMAD R6, R0, 0x8, R19 ;  /* 0x0000000800067824 */ /* 0x000fe400078e0213 */
[----:B------:R-:W0:Y:S01]  /*62d0*/  LDS.64 R18, [R19] ;  /* 0x0000000013127984 */ /* 0x000e220000000a00 */
[----:B------:R-:W-:-:S02]  /*62e0*/  IMAD.IADD R39, R35, 0x1, R0 ;  /* 0x0000000123277824 */ /* 0x000fc400078e0200 */
[C---:B------:R-:W-:Y:S01]  /*62f0*/  LEA R8, R0.reuse, R6, 0x3 ;  /* 0x0000000600087211 */ /* 0x040fe200078e18ff */
[----:B------:R-:W-:Y:S01]  /*6300*/  IMAD.WIDE.U32 R20, R21, 0x8, R4 ;  /* 0x0000000815147825 */ /* 0x000fe200078e0004 */
[----:B------:R-:W1:Y:S01]  /*6310*/  LDS.64 R6, [R6] ;  /* 0x0000000006067984 */ /* 0x000e620000000a00 */
[----:B------:R-:W-:Y:S02]  /*6320*/  IADD3 R43, PT, PT, R39, R0, RZ ;  /* 0x00000000272b7210 */ /* 0x000fe40007ffe0ff */
[C---:B------:R-:W-:Y:S02]  /*6330*/  IMAD R10, R0.reuse, 0x8, R8 ;  /* 0x00000008000a7824 */ /* 0x040fe400078e0208 */
[----:B------:R-:W5:Y:S01]  /*6340*/  LDS.64 R8, [R8] ;  /* 0x0000000008087984 */ /* 0x000f620000000a00 */
[----:B------:R-:W-:Y:S02]  /*6350*/  IMAD.WIDE.U32 R22, R23, 0x8, R4 ;  /* 0x0000000817167825 */ /* 0x000fe400078e0004 */
[----:B------:R-:W-:-:S02]  /*6360*/  LEA R12, R0, R10, 0x3 ;  /* 0x0000000a000c7211 */ /* 0x000fc400078e18ff */
[----:B------:R-:W2:Y:S01]  /*6370*/  LDS.64 R10, [R10] ;  /* 0x000000000a0a7984 */ /* 0x000ea20000000a00 */
[----:B------:R-:W-:-:S04]  /*6380*/  IMAD.WIDE.U32 R24, R25, 0x8, R4 ;  /* 0x0000000819187825 */ /* 0x000fc800078e0004 */
[C---:B------:R-:W-:Y:S02]  /*6390*/  IMAD R14, R0.reuse, 0x8, R12 ;  /* 0x00000008000e7824 */ /* 0x040fe400078e020c */
[----:B------:R-:W3:Y:S01]  /*63a0*/  LDS.64 R12, [R12] ;  /* 0x000000000c0c7984 */ /* 0x000ee20000000a00 */
[--C-:B------:R-:W-:Y:S02]  /*63b0*/  IMAD.WIDE.U32 R26, R27, 0x8, R4.reuse ;  /* 0x000000081b1a7825 */ /* 0x100fe400078e0004 */
[C---:B------:R-:W-:Y:S02]  /*63c0*/  LEA R16, R0.reuse, R14, 0x3 ;  /* 0x0000000e00107211 */ /* 0x040fe400078e18ff */
[----:B------:R-:W4:Y:S01]  /*63d0*/  LDS.64 R14, [R14] ;  /* 0x000000000e0e7984 */ /* 0x000f220000000a00 */
[--C-:B------:R-:W-:Y:S01]  /*63e0*/  IMAD.WIDE.U32 R28, R29, 0x8, R4.reuse ;  /* 0x000000081d1c7825 */ /* 0x100fe200078e0004 */
[C---:B------:R-:W-:Y:S02]  /*63f0*/  LEA R32, R0.reuse, R16, 0x3 ;  /* 0x0000001000207211 */ /* 0x040fe400078e18ff */
[----:B------:R-:W4:Y:S01]  /*6400*/  LDS.64 R16, [R16] ;  /* 0x0000000010107984 */ /* 0x000f220000000a00 */
[----:B------:R-:W-:Y:S01]  /*6410*/  IMAD.WIDE.U32 R30, R31, 0x8, R4 ;  /* 0x000000081f1e7825 */ /* 0x000fe200078e0004 */
[----:B------:R-:W-:-:S02]  /*6420*/  LEA R36, R0, R32, 0x3 ;  /* 0x0000002000247211 */ /* 0x000fc400078e18ff */
[----:B------:R-:W4:Y:S01]  /*6430*/  LDS.64 R32, [R32] ;  /* 0x0000000020207984 */ /* 0x000f220000000a00 */
[----:B------:R-:W-:-:S04]  /*6440*/  IMAD.WIDE.U32 R34, R35, 0x8, R4 ;  /* 0x0000000823227825 */ /* 0x000fc800078e0004 */
[----:B------:R-:W-:Y:S01]  /*6450*/  IMAD R40, R0, 0x8, R36 ;  /* 0x0000000800287824 */ /* 0x000fe200078e0224 */
[----:B0-----:R-:W-:Y:S01]  /*6460*/  STG.E.64 desc[UR10][R2.64], R18 ;  /* 0x0000001202007986 */ /* 0x001fe2000c101b0a */
[----:B------:R-:W-:-:S03]  /*6470*/  IMAD.WIDE.U32 R38, R39, 0x8, R4 ;  /* 0x0000000827267825 */ /* 0x000fc600078e0004 */
[----:B------:R-:W0:Y:S01]  /*6480*/  LDS.64 R36, [R36] ;  /* 0x0000000024247984 */ /* 0x000e220000000a00 */
[----:B------:R-:W-:-:S03]  /*6490*/  IMAD.WIDE.U32 R4, R43, 0x8, R4 ;  /* 0x000000082b047825 */ /* 0x000fc600078e0004 */
[----:B------:R-:W0:Y:S04]  /*64a0*/  LDS.64 R40, [R40] ;  /* 0x0000000028287984 */ /* 0x000e280000000a00 */
[----:B-1----:R1:W-:Y:S04]  /*64b0*/  STG.E.64 desc[UR10][R20.64], R6 ;  /* 0x0000000614007986 */ /* 0x0023e8000c101b0a */
[----:B-----5:R1:W-:Y:S04]  /*64c0*/  STG.E.64 desc[UR10][R22.64], R8 ;  /* 0x0000000816007986 */ /* 0x0203e8000c101b0a */
[----:B--2---:R1:W-:Y:S04]  /*64d0*/  STG.E.64 desc[UR10][R24.64], R10 ;  /* 0x0000000a18007986 */ /* 0x0043e8000c101b0a */
[----:B---3--:R1:W-:Y:S04]  /*64e0*/  STG.E.64 desc[UR10][R26.64], R12 ;  /* 0x0000000c1a007986 */ /* 0x0083e8000c101b0a */
[----:B----4-:R1:W-:Y:S04]  /*64f0*/  STG.E.64 desc[UR10][R28.64], R14 ;  /* 0x0000000e1c007986 */ /* 0x0103e8000c101b0a */
[----:B------:R1:W-:Y:S04]  /*6500*/  STG.E.64 desc[UR10][R30.64], R16 ;  /* 0x000000101e007986 */ /* 0x0003e8000c101b0a */
[----:B------:R1:W-:Y:S04]  /*6510*/  STG.E.64 desc[UR10][R34.64], R32 ;  /* 0x0000002022007986 */ /* 0x0003e8000c101b0a */
[----:B0-----:R1:W-:Y:S04]  /*6520*/  STG.E.64 desc[UR10][R38.64], R36 ;  /* 0x0000002426007986 */ /* 0x0013e8000c101b0a */
[----:B------:R1:W-:Y:S02]  /*6530*/  STG.E.64 desc[UR10][R4.64], R40 ;  /* 0x0000002804007986 */ /* 0x0003e4000c101b0a */
.L_x_262:
[----:B------:R-:W-:Y:S05]  /*6540*/  BSYNC.RECONVERGENT B0 ;  /* 0x0000000000007941 */ /* 0x000fea0003800200 */
.L_x_261:
[----:B------:R-:W-:Y:S06]  /*6550*/  BAR.SYNC.DEFER_BLOCKING 0x0 ;  /* 0x0000000000007b1d */ /* 0x000fec0000010000 */
[----:B------:R-:W-:Y:S05]  /*6560*/  EXIT ;  /* 0x000000000000794d */ /* 0x000fea0003800000 */
.L_x_263:
        /* <DEDUP_REMOVED lines=9> */
.L_x_677:


//--------------------- .text._Z21cu_mtxmq_integral_211PKdiS0_iPdiiddS0_PbS1_S1_iPlS0_ --------------------------
	.section	.text._Z21cu_mtxmq_integral_211PKdiS0_iPdiiddS0_PbS1_S1_iPlS0_,"ax",@progbits
	.align	128
        .global         _Z21cu_mtxmq_integral_211PKdiS0_iPdiiddS0_PbS1_S1_iPlS0_
        .type           _Z21cu_mtxmq_integral_211PKdiS0_iPdiiddS0_PbS1_S1_iPlS0_,@function
        .size           _Z21cu_mtxmq_integral_211PKdiS0_iPdiiddS0_PbS1_S1_iPlS0_,(.L_x_678 - _Z21cu_mtxmq_integral_211PKdiS0_iPdiiddS0_PbS1_S1_iPlS0_)
        .other          _Z21cu_mtxmq_integral_211PKdiS0_iPdiiddS0_PbS1_S1_iPlS0_,@"STO_CUDA_ENTRY STV_DEFAULT"
_Z21cu_mtxmq_integral_211PKdiS0_iPdiiddS0_PbS1_S1_iPlS0_:
.text._Z21cu_mtxmq_integral_211PKdiS0_iPdiiddS0_PbS1_S1_iPlS0_:
        /* <DEDUP_REMOVED lines=9> */
[----:B0-----:R-:W-:-:S04]  /*0090*/  @!P0 IADD3 R6, P1, PT, R14, R6, RZ ;  /* 0x000000060e068210 */ /* 0x001fc80007f3e0ff */
[----:B------:R-:W-:-:S05]  /*00a0*/  @!P0 IADD3.X R7, PT, PT, RZ, R7, RZ, P1, !PT ;  /* 0x00000007ff078210 */ /* 0x000fca0000ffe4ff */
[----:B-1----:R0:W4:Y:S01]  /*00b0*/  @!P0 LDG.E.U8 R2, desc[UR6][R6.64] ;  /* 0x0000000606028981 */ /* 0x002122000c1e1100 */
[----:B------:R-:W-:Y:S01]  /*00c0*/  @!P0 IADD3 R9, PT, PT, R3, 0x5000, RZ ;  /* 0x0000500003098810 */ /* 0x000fe20007ffe0ff */
[----:B---3--:R-:W-:-:S03]  /*00d0*/  @!P0 IMAD.WIDE.U32 R4, R14, 0x8, R4 ;  /* 0x000000080e048825 */ /* 0x008fc600078e0004 */
[----:B--2---:R-:W-:-:S04]  /*00e0*/  @!P0 LEA R9, R0, R9, 0x18 ;  /* 0x0000000900098211 */ /* 0x004fc800078ec0ff */
[----:B------:R-:W-:Y:S01]  /*00f0*/  @!P0 IADD3 R9, PT, PT, R9, R14, RZ ;  /* 0x0000000e09098210 */ /* 0x000fe20007ffe0ff */
[----:B0-----:R-:W0:Y:S04]  /*0100*/  LDC.64 R6, c[0x0][0x3e8] ;  /* 0x0000fa00ff067b82 */ /* 0x001e280000000a00 */
[----:B----4-:R1:W-:Y:S04]  /*0110*/  @!P0 STS.U8 [R9], R2 ;  /* 0x0000000209008388 */ /* 0x0103e80000000000 */
[----:B------:R-:W-:Y:S06]  /*0120*/  BAR.SYNC.DEFER_BLOCKING 0x0 ;  /* 0x0000000000007b1d */ /* 0x000fec0000010000 */
[----:B------:R-:W2:Y:S01]  /*0130*/  @!P0 LDG.E.64 R4, desc[UR6][R4.64] ;  /* 0x0000000604048981 */ /* 0x000ea2000c1e1b00 */
[----:B------:R-:W-:Y:S01]  /*0140*/  @!P0 IADD3 R11, PT, PT, R3, 0x5080, RZ ;  /* 0x00005080030b8810 */ /* 0x000fe20007ffe0ff */
[----:B------:R-:W-:Y:S01]  /*0150*/  UIMAD UR4, UR5, 0x3, URZ ;  /* 0x00000003050478a4 */ /* 0x000fe2000f8e02ff */
[C---:B------:R-:W-:Y:S01]  /*0160*/  VIADD R10, R14.reuse, 0x100 ;  /* 0x000001000e0a7836 */ /* 0x040fe20000000000 */
[C---:B------:R-:W-:Y:S01]  /*0170*/  IADD3 R8, PT, PT, R14.reuse, 0x80, RZ ;  /* 0x000000800e087810 */ /* 0x040fe20007ffe0ff */
[----:B0-----:R-:W-:Y:S01]  /*0180*/  IMAD.WIDE.U32 R6, R14, 0x8, R6 ;  /* 0x000000080e067825 */ /* 0x001fe200078e0006 */
[----:B------:R-:W-:-:S02]  /*0190*/  @!P0 LEA R11, R0, R11, 0x18 ;  /* 0x0000000b000b8211 */ /* 0x000fc400078ec0ff */
[C---:B------:R-:W-:Y:S02]  /*01a0*/  IADD3 R12, PT, PT, R14.reuse, 0x180, RZ ;  /* 0x000001800e0c7810 */ /* 0x040fe40007ffe0ff */
[C---:B------:R-:W-:Y:S02]  /*01b0*/  @!P0 LEA R11, R14.reuse, R11, 0x3 ;  /* 0x0000000b0e0b8211 */ /* 0x040fe400078e18ff */
[----:B------:R-:W-:Y:S02]  /*01c0*/  ISETP.GE.AND P1, PT, R14, UR4, PT ;  /* 0x000000040e007c0c */ /* 0x000fe4000bf26270 */
[----:B------:R-:W-:Y:S02]  /*01d0*/  ISETP.GE.AND P2, PT, R8, UR4, PT ;  /* 0x0000000408007c0c */ /* 0x000fe4000bf46270 */
[----:B------:R-:W-:Y:S02]  /*01e0*/  ISETP.GE.AND P3, PT, R10, UR4, PT ;  /* 0x000000040a007c0c */ /* 0x000fe4000bf66270 */
[----:B------:R-:W-:Y:S01]  /*01f0*/  ISETP.GE.AND P4, PT, R12, UR4, PT ;  /* 0x000000040c007c0c */ /* 0x000fe2000bf86270 */
[----:B--2---:R0:W-:Y:S01]  /*0200*/  @!P0 STS.64 [R11], R4 ;  /* 0x000000040b008388 */ /* 0x0041e20000000a00 */
[----:B------:R-:W-:Y:S06]  /*0210*/  BAR.SYNC.DEFER_BLOCKING 0x0 ;  /* 0x0000000000007b1d */ /* 0x000fec0000010000 */
[----:B-1----:R-:W2:Y:S04]  /*0220*/  @!P1 LDG.E R2, desc[UR6][R6.64] ;  /* 0x0000000606029981 */ /* 0x002ea8000c1e1900 */
[----:B------:R-:W3:Y:S04]  /*0230*/  @!P2 LDG.E R8, desc[UR6][R6.64+0x400] ;  /* 0x000400060608a981 */ /* 0x000ee8000c1e1900 */
[----:B------:R-:W4:Y:S04]  /*0240*/  @!P3 LDG.E R10, desc[UR6][R6.64+0x800] ;  /* 0x00080006060ab981 */ /* 0x000f28000c1e1900 */
[----:B------:R-:W5:Y:S01]  /*0250*/  @!P4 LDG.E R12, desc[UR6][R6.64+0xc00] ;  /* 0x000c0006060cc981 */ /* 0x000f62000c1e1900 */
[C---:B------:R-:W-:Y:S01]  /*0260*/  IADD3 R9, PT, PT, R3.reuse, 0xa480, RZ ;  /* 0x0000a48003097810 */ /* 0x040fe20007ffe0ff */
[----:B------:R-:W-:Y:S01]  /*0270*/  VIADD R13, R3, 0x5480 ;  /* 0x00005480030d7836 */ /* 0x000fe20000000000 */
[----:B------:R-:W-:-:S02]  /*0280*/  UISETP.GE.AND UP0, UPT, UR5, 0x1, UPT ;  /* 0x000000010500788c */ /* 0x000fc4000bf06270 */
[C---:B------:R-:W-:Y:S02]  /*0290*/  LEA R9, R0.reuse, R9, 0x18 ;  /* 0x0000000900097211 */ /* 0x040fe400078ec0ff */
[----:B------:R-:W-:Y:S02]  /*02a0*/  LEA R13, R0, R13, 0x18 ;  /* 0x0000000d000d7211 */ /* 0x000fe400078ec0ff */
[C---:B------:R-:W-:Y:S02]  /*02b0*/  LEA R9, R14.reuse, R9, 0x2 ;  /* 0x000000090e097211 */ /* 0x040fe400078e10ff */
[----:B------:R-:W-:-:S03]  /*02c0*/  LEA R13, R14, R13, 0x3 ;  /* 0x0000000d0e0d7211 */ /* 0x000fc600078e18ff */
[----:B--2---:R0:W-:Y:S04]  /*02d0*/  @!P1 STS [R9], R2 ;  /* 0x0000000209009388 */ /* 0x0041e80000000800 */
[----:B---3--:R0:W-:Y:S04]  /*02e0*/  @!P2 STS [R9+0x200], R8 ;  /* 0x000200080900a388 */ /* 0x0081e80000000800 */
[----:B----4-:R0:W-:Y:S04]  /*02f0*/  @!P3 STS [R9+0x400], R10 ;  /* 0x0004000a0900b388 */ /* 0x0101e80000000800 */
[----:B-----5:R0:W-:Y:S01]  /*0300*/  @!P4 STS [R9+0x600], R12 ;  /* 0x0006000c0900c388 */ /* 0x0201e20000000800 */
        /* <DEDUP_REMOVED lines=23> */
[----:B0-----:R-:W0:Y:S01]  /*0480*/  S2R R2, SR_CTAID.X ;  /* 0x0000000000027919 */ /* 0x001e220000002500 */
[----:B------:R-:W1:Y:S08]  /*0490*/  LDC R4, c[0x0][0x388] ;  /* 0x0000e200ff047b82 */ /* 0x000e700000000800 */
[----:B------:R-:W2:Y:S08]  /*04a0*/  LDC.64 R96, c[0x0][0x380] ;  /* 0x0000e000ff607b82 */ /* 0x000eb00000000a00 */
[----:B------:R-:W3:Y:S01]  /*04b0*/  LDC.64 R98, c[0x0][0x3a0] ;  /* 0x0000e800ff627b82 */ /* 0x000ee20000000a00 */
[----:B0-----:R-:W-:-:S05]  /*04c0*/  IMAD R0, R2, 0xc8, R14 ;  /* 0x000000c802007824 */ /* 0x001fca00078e020e */
[----:B-1----:R-:W-:-:S04]  /*04d0*/  LEA R15, R4, R0, 0x1 ;  /* 0x00000000040f7211 */ /* 0x002fc800078e08ff */
[CC--:B------:R-:W-:Y:S01]  /*04e0*/  IADD3 R17, PT, PT, R15.reuse, R4.reuse, RZ ;  /* 0x000000040f117210 */ /* 0x0c0fe20007ffe0ff */
[C---:B------:R-:W-:Y:S02]  /*04f0*/  VIADD R19, R15.reuse, 0x80 ;  /* 0x000000800f137836 */ /* 0x040fe40000000000 */
[----:B---3--:R-:W-:Y:S01]  /*0500*/  IMAD.WIDE.U32 R14, R15, 0x8, R98 ;  /* 0x000000080f0e7825 */ /* 0x008fe200078e0062 */
[CC--:B------:R-:W-:Y:S02]  /*0510*/  IADD3 R21, PT, PT, R17.reuse, R4.reuse, RZ ;  /* 0x0000000411157210 */ /* 0x0c0fe40007ffe0ff */
[----:B------:R-:W-:Y:S01]  /*0520*/  IADD3 R23, PT, PT, R17, 0x80, RZ ;  /* 0x0000008011177810 */ /* 0x000fe20007ffe0ff */
[--C-:B--2---:R-:W-:Y:S01]  /*0530*/  IMAD.WIDE.U32 R144, R19, 0x8, R96.reuse ;  /* 0x0000000813907825 */ /* 0x104fe200078e0060 */
[C---:B------:R-:W-:Y:S02]  /*0540*/  IADD3 R25, PT, PT, R21.reuse, R4, RZ ;  /* 0x0000000415197210 */ /* 0x040fe40007ffe0ff */
[C---:B------:R-:W-:Y:S01]  /*0550*/  IADD3 R27, PT, PT, R21.reuse, 0x80, RZ ;  /* 0x00000080151b7810 */ /* 0x040fe20007ffe0ff */
[----:B------:R-:W-:Y:S01]  /*0560*/  IMAD.WIDE.U32 R176, R21, 0x8, R96 ;  /* 0x0000000815b07825 */ /* 0x000fe200078e0060 */
[----:B------:R-:W-:-:S03]  /*0570*/  IADD3 R31, PT, PT, R25, 0x80, RZ ;  /* 0x00000080191f7810 */ /* 0x000fc60007ffe0ff */
[----:B------:R-:W-:Y:S02]  /*0580*/  IMAD.IADD R29, R25, 0x1, R4 ;  /* 0x00000001191d7824 */ /* 0x000fe400078e0204 */
[----:B------:R-:W-:-:S03]  /*0590*/  IMAD.WIDE.U32 R142, R23, 0x8, R96 ;  /* 0x00000008178e7825 */ /* 0x000fc600078e0060 */
[-C--:B------:R-:W-:Y:S01]  /*05a0*/  IADD3 R33, PT, PT, R29, R4.reuse, RZ ;  /* 0x000000041d217210 */ /* 0x080fe20007ffe0ff */
[--C-:B------:R-:W-:Y:S01]  /*05b0*/  IMAD.WIDE.U32 R174, R25, 0x8, R96.reuse ;  /* 0x0000000819ae7825 */ /* 0x100fe200078e0060 */
[----:B------:R-:W-:Y:S02]  /*05c0*/  IADD3 R35, PT, PT, R29, 0x80, RZ ;  /* 0x000000801d237810 */ /* 0x000fe40007ffe0ff */
[CC--:B------:R-:W-:Y:S01]  /*05d0*/  IADD3 R37, PT, PT, R33.reuse, R4.reuse, RZ ;  /* 0x0000000421257210 */ /* 0x0c0fe20007ffe0ff */
[----:B------:R-:W-:Y:S02]  /*05e0*/  VIADD R39, R33, 0x80 ;  /* 0x0000008021277836 */ /* 0x000fe40000000000 */
[--C-:B------:R-:W-:Y:S01]  /*05f0*/  IMAD.WIDE.U32 R140, R27, 0x8, R96.reuse ;  /* 0x000000081b8c7825 */ /* 0x100fe200078e0060 */
[CC--:B------:R-:W-:Y:S02]  /*0600*/  IADD3 R41, PT, PT, R37.reuse, R4.reuse, RZ ;  /* 0x0000000425297210 */ /* 0x0c0fe40007ffe0ff */
[----:B------:R-:W-:Y:S01]  /*0610*/  IADD3 R43, PT, PT, R37, 0x80, RZ ;  /* 0x00000080252b7810 */ /* 0x000fe20007ffe0ff */
[----:B------:R-:W-:Y:S01]  /*0620*/  IMAD.WIDE.U32 R172, R29, 0x8, R96 ;  /* 0x000000081dac7825 */ /* 0x000fe200078e0060 */
[----:B------:R-:W-:-:S02]  /*0630*/  IADD3 R45, PT, PT, R41, R4, RZ ;  /* 0x00000004292d7210 */ /* 0x000fc40007ffe0ff */
[----:B------:R-:W-:Y:S01]  /*0640*/  IADD3 R47, PT, PT, R41, 0x80, RZ ;  /* 0x00000080292f7810 */ /* 0x000fe20007ffe0ff */
        /* <DEDUP_REMOVED lines=24> */
[----:B------:R-:W-:Y:S01]  /*07d0*/  IMAD.WIDE.U32 R130, R47, 0x8, R96 ;  /* 0x000000082f827825 */ /* 0x000fe200078e0060 */
[----:B------:R-:W-:-:S03]  /*07e0*/  IADD3 R93, PT, PT, R87, R4, RZ ;  /* 0x00000004575d7210 */ /* 0x000fc60007ffe0ff */
[----:B------:R-:W-:Y:S01]  /*07f0*/  HFMA2 R4, -RZ, RZ, 0, 0 ;  /* 0x00000000ff047431 */ /* 0x000fe200000001ff */
[----:B------:R-:W-:Y:S01]  /*0800*/  IADD3 R95, PT, PT, R87, 0x80, RZ ;  /* 0x00000080575f7810 */ /* 0x000fe20007ffe0ff */
[----:B------:R-:W-:Y:S01]  /*0810*/  IMAD.WIDE.U32 R162, R49, 0x8, R96 ;  /* 0x0000000831a27825 */ /* 0x000fe200078e0060 */
[----:B------:R-:W-:-:S03]  /*0820*/  IADD3 R3, PT, PT, R93, 0x80, RZ ;  /* 0x000000805d037810 */ /* 0x000fc60007ffe0ff */
[----:B------:R-:W-:-:S04]  /*0830*/  IMAD.WIDE.U32 R128, R51, 0x8, R96 ;  /* 0x0000000833807825 */ /* 0x000fc800078e0060 */
        /* <DEDUP_REMOVED lines=51> */
[----:B------:R-:W-:-:S07]  /*0b70*/  IMAD.WIDE.U32 R98, R3, 0x8, R98 ;  /* 0x0000000803627825 */ /* 0x000fce00078e0062 */
.L_x_348:
[----:B0-----:R-:W0:Y:S01]  /*0b80*/  S2R R0, SR_CgaCtaId ;  /* 0x0000000000007919 */ /* 0x001e220000008800 */
[----:B------:R-:W-:-:S05]  /*0b90*/  MOV R3, 0x400 ;  /* 0x0000040000037802 */ /* 0x000fca0000000f00 */
[----:B------:R-:W-:-:S05]  /*0ba0*/  VIADD R5, R3, 0x5080 ;  /* 0x0000508003057836 */ /* 0x000fca0000000000 */
[----:B0-----:R-:W-:-:S04]  /*0bb0*/  LEA R5, R0, R5, 0x18 ;  /* 0x0000000500057211 */ /* 0x001fc800078ec0ff */
[----:B------:R-:W-:-:S05]  /*0bc0*/  LEA R5, R4, R5, 0x3 ;  /* 0x0000000504057211 */ /* 0x000fca00078e18ff */
[----:B------:R-:W0:Y:S02]  /*0bd0*/  LDS.64 R6, [R5] ;  /* 0x0000000005067984 */ /* 0x000e240000000a00 */
[----:B0-----:R-:W-:-:S14]  /*0be0*/  DSETP.NEU.AND P0, PT, R6, RZ, PT ;  /* 0x000000ff0600722a */ /* 0x001fdc0003f0d000 */
[----:B------:R-:W-:Y:S05]  /*0bf0*/  @!P0 BRA `(.L_x_265) ;  /* 0x0000024800408947 */ /* 0x000fea0003800000 */
[----:B------:R-:W0:Y:S01]  /*0c00*/  S2R R7, SR_TID.X ;  /* 0x0000000000077919 */ /* 0x000e220000002100 */
[----:B------:R-:W-:Y:S01]  /*0c10*/  LOP3.LUT R9, R9, 0xffffffef, RZ, 0xc0, !PT ;  /* 0xffffffef09097812 */ /* 0x000fe200078ec0ff */
[----:B------:R-:W1:Y:S01]  /*0c20*/  LDC.64 R178, c[0x0][0x380] ;  /* 0x0000e000ffb27b82 */ /* 0x000e620000000a00 */
[C---:B------:R-:W-:Y:S01]  /*0c30*/  IADD3 R101, PT, PT, R3.reuse, 0xa480, RZ ;  /* 0x0000a48003657810 */ /* 0x040fe20007ffe0ff */
[----:B------:R-:W2:Y:S01]  /*0c40*/  S2R R13, SR_CTAID.X ;  /* 0x00000000000d7919 */ /* 0x000ea20000002500 */
[----:B------:R-:W-:Y:S01]  /*0c50*/  IADD3 R11, PT, PT, R3, 0xac80, RZ ;  /* 0x0000ac80030b7810 */ /* 0x000fe20007ffe0ff */
[----:B------:R-:W-:Y:S01]  /*0c60*/  BSSY.RECONVERGENT B0, `(.L_x_266) ;  /* 0x000001e000007945 */ /* 0x000fe20003800200 */
[C---:B------:R-:W-:Y:S01]  /*0c70*/  LEA R101, R0.reuse, R101, 0x18 ;  /* 0x0000006500657211 */ /* 0x040fe200078ec0ff */
[----:B------:R-:W3:Y:S01]  /*0c80*/  S2R R105, SR_TID.X ;  /* 0x0000000000697919 */ /* 0x000ee20000002100 */
[----:B------:R-:W-:-:S03]  /*0c90*/  LEA R6, R0, R11, 0x18 ;  /* 0x0000000b00067211 */ /* 0x000fc600078ec0ff */
[----:B------:R-:W-:Y:S01]  /*0ca0*/  IMAD R180, R4, 0xc, R101 ;  /* 0x0000000c04b47824 */ /* 0x000fe200078e0265 */
[C---:B0-----:R-:W-:Y:S02]  /*0cb0*/  ISETP.GT.U32.AND P0, PT, R7.reuse, 0x18f, PT ;  /* 0x0000018f0700780c */ /* 0x041fe40003f04070 */
[C---:B------:R-:W-:Y:S02]  /*0cc0*/  ISETP.GT.U32.AND P3, PT, R7.reuse, 0x10f, PT ;  /* 0x0000010f0700780c */ /* 0x040fe40003f64070 */
[C---:B------:R-:W-:Y:S02]  /*0cd0*/  ISETP.GT.U32.AND P2, PT, R7.reuse, 0x8f, PT ;  /* 0x0000008f0700780c */ /* 0x040fe40003f44070 */
[C---:B------:R-:W-:Y:S02]  /*0ce0*/  ISETP.GT.U32.AND P1, PT, R7.reuse, 0xf, PT ;  /* 0x0000000f0700780c */ /* 0x040fe40003f24070 */
[----:B------:R-:W-:-:S05]  /*0cf0*/  LEA R6, R7, R6, 0x3 ;  /* 0x0000000607067211 */ /* 0x000fca00078e18ff */
[----:B------:R-:W-:-:S04]  /*0d00*/  @P0 LOP3.LUT R9, R9, 0x10, RZ, 0xfc, !PT ;  /* 0x0000001009090812 */ /* 0x000fc800078efcff */
[----:B------:R-:W-:-:S04]  /*0d10*/  LOP3.LUT R9, R9, 0xffffff7f, RZ, 0xc0, !PT ;  /* 0xffffff7f09097812 */ /* 0x000fc800078ec0ff */
[----:B------:R-:W-:-:S04]  /*0d20*/  @P3 LOP3.LUT R9, R9, 0x80, RZ, 0xfc, !PT ;  /* 0x0000008009093812 */ /* 0x000fc800078efcff */
[----:B------:R-:W-:-:S04]  /*0d30*/  LOP3.LUT R9, R9, 0xffffffbf, RZ, 0xc0, !PT ;  /* 0xffffffbf09097812 */ /* 0x000fc800078ec0ff */
[----:B------:R-:W-:-:S04]  /*0d40*/  @P2 LOP3.LUT R9, R9, 0x40, RZ, 0xfc, !PT ;  /* 0x0000004009092812 */ /* 0x000fc800078efcff */
[----:B------:R-:W-:-:S04]  /*0d50*/  LOP3.LUT R9, R9, 0xffffffdf, RZ, 0xc0, !PT ;  /* 0xffffffdf09097812 */ /* 0x000fc800078ec0ff */
[----:B------:R-:W-:Y:S01]  /*0d60*/  @P1 LOP3.LUT R9, R9, 0x20, RZ, 0xfc, !PT ;  /* 0x0000002009091812 */ /* 0x000fe200078efcff */
[----:B-123--:R-:W-:Y:S06]  /*0d70*/  @P0 BRA `(.L_x_267) ;  /* 0x0000000000300947 */ /* 0x00efec0003800000 */
[----:B------:R-:W0:Y:S01]  /*0d80*/  LDS R8, [R180] ;  /* 0x00000000b4087984 */ /* 0x000e220000000800 */
[----:B------:R-:W0:Y:S01]  /*0d90*/  LDCU UR4, c[0x0][0x398] ;  /* 0x00007300ff0477ac */ /* 0x000e220008000800 */
[----:B------:R-:W-:Y:S01]  /*0da0*/  IMAD R103, R4, 0x4b0, R7 ;  /* 0x000004b004677824 */ /* 0x000fe200078e0207 */
[----:B0-----:R-:W-:-:S13]  /*0db0*/  ISETP.NE.AND P0, PT, R8, UR4, PT ;  /* 0x0000000408007c0c */ /* 0x001fda000bf05270 */
        /* <DEDUP_REMOVED lines=8> */
.L_x_267:
[----:B------:R-:W-:Y:S05]  /*0e40*/  BSYNC.RECONVERGENT B0 ;  /* 0x0000000000007941 */ /* 0x000fea0003800200 */
.L_x_266:
[----:B------:R-:W-:Y:S04]  /*0e50*/  BSSY.RECONVERGENT B0, `(.L_x_268) ;  /* 0x000000e000007945 */ /* 0x000fe80003800200 */
[----:B------:R-:W-:Y:S05]  /*0e60*/  @P3 BRA `(.L_x_269) ;  /* 0x0000000000303947 */ /* 0x000fea0003800000 */
[----:B------:R-:W1:Y:S01]  /*0e70*/  LDS R8, [R180] ;  /* 0x00000000b4087984 */ /* 0x000e620000000800 */
[----:B------:R-:W1:Y:S01]  /*0e80*/  LDCU UR4, c[0x0][0x398] ;  /* 0x00007300ff0477ac */ /* 0x000e620008000800 */
[----:B------:R-:W-:Y:S01]  /*0e90*/  IMAD R103, R4, 0x4b0, R7 ;  /* 0x000004b004677824 */ /* 0x000fe200078e0207 */
[----:B-1----:R-:W-:-:S13]  /*0ea0*/  ISETP.NE.AND P0, PT, R8, UR4, PT ;  /* 0x0000000408007c0c */ /* 0x002fda000bf05270 */
[----:B0-----:R-:W0:Y:S08]  /*0eb0*/  @P0 LDC.64 R10, c[0x0][0x3f0] ;  /* 0x0000fc00ff0a0b82 */ /* 0x001e300000000a00 */
[----:B------:R-:W1:Y:S01]  /*0ec0*/  @!P0 LDC.64 R100, c[0x0][0x390] ;  /* 0x0000e400ff648b82 */ /* 0x000e620000000a00 */
[----:B0-----:R-:W-:-:S06]  /*0ed0*/  @P0 IMAD.WIDE.U32 R10, R103, 0x8, R10 ;  /* 0x00000008670a0825 */ /* 0x001fcc00078e000a */
[----:B------:R-:W2:Y:S01]  /*0ee0*/  @P0 LDG.E.64 R10, desc[UR6][R10.64+0x400] ;  /* 0x000400060a0a0981 */ /* 0x000ea2000c1e1b00 */
[----:B-1----:R-:W-:-:S06]  /*0ef0*/  @!P0 IMAD.WIDE.U32 R100, R103, 0x8, R100 ;  /* 0x0000000867648825 */ /* 0x002fcc00078e0064 */
[----:B------:R-:W3:Y:S04]  /*0f00*/  @!P0 LDG.E.64 R100, desc[UR6][R100.64+0x400] ;  /* 0x0004000664648981 */ /* 0x000ee8000c1e1b00 */
[----:B--2---:R1:W-:Y:S04]  /*0f10*/  @P0 STS.64 [R6+0x400], R10 ;  /* 0x0004000a06000388 */ /* 0x0043e80000000a00 */
[----:B---3--:R1:W-:Y:S02]  /*0f20*/  @!P0 STS.64 [R6+0x400], R100 ;  /* 0x0004006406008388 */ /* 0x0083e40000000a00 */
.L_x_269:
[----:B------:R-:W-:Y:S05]  /*0f30*/  BSYNC.RECONVERGENT B0 ;  /* 0x0000000000007941 */ /* 0x000fea0003800200 */
.L_x_268:
[----:B------:R-:W-:Y:S04]  /*0f40*/  BSSY.RECONVERGENT B0, `(.L_x_270) ;  /* 0x000000e000007945 */ /* 0x000fe80003800200 */
[----:B------:R-:W-:Y:S05]  /*0f50*/  @P2 BRA `(.L_x_271) ;  /* 0x0000000000302947 */ /* 0x000fea0003800000 */
[----:B------:R-:W2:Y:S01]  /*0f60*/  LDS R8, [R180] ;  /* 0x00000000b4087984 */ /* 0x000ea20000000800 */
[----:B------:R-:W2:Y:S01]  /*0f70*/  LDCU UR4, c[0x0][0x398] ;  /* 0x00007300ff0477ac */ /* 0x000ea20008000800 */
[----:B------:R-:W-:Y:S01]  /*0f80*/  IMAD R103, R4, 0x4b0, R7 ;  /* 0x000004b004677824 */ /* 0x000fe200078e0207 */
[----:B--2---:R-:W-:-:S13]  /*0f90*/  ISETP.NE.AND P0, PT, R8, UR4, PT ;  /* 0x0000000408007c0c */ /* 0x004fda000bf05270 */
[----:B01----:R-:W0:Y:S08]  /*0fa0*/  @P0 LDC.64 R10, c[0x0][0x3f0] ;  /* 0x0000fc00ff0a0b82 */ /* 0x003e300000000a00 */
[----:B------:R-:W1:Y:S01]  /*0fb0*/  @!P0 LDC.64 R100, c[0x0][0x390] ;  /* 0x0000e400ff648b82 */ /* 0x000e620000000a00 */
[----:B0-----:R-:W-:-:S06]  /*0fc0*/  @P0 IMAD.WIDE.U32 R10, R103, 0x8, R10 ;  /* 0x00000008670a0825 */ /* 0x001fcc00078e000a */
[----:B------:R-:W2:Y:S01]  /*0fd0*/  @P0 LDG.E.64 R10, desc[UR6][R10.64+0x800] ;  /* 0x000800060a0a0981 */ /* 0x000ea2000c1e1b00 */
[----:B-1----:R-:W-:-:S06]  /*0fe0*/  @!P0 IMAD.WIDE.U32 R100, R103, 0x8, R100 ;  /* 0x0000000867648825 */ /* 0x002fcc00078e0064 */
[----:B------:R-:W3:Y:S04]  /*0ff0*/  @!P0 LDG.E.64 R100, desc[UR6][R100.64+0x800] ;  /* 0x0008000664648981 */ /* 0x000ee8000c1e1b00 */
[----:B--2---:R2:W-:Y:S04]  /*1000*/  @P0 STS.64 [R6+0x800], R10 ;  /* 0x0008000a06000388 */ /* 0x0045e80000000a00 */
[----:B---3--:R2:W-:Y:S02]  /*1010*/  @!P0 STS.64 [R6+0x800], R100 ;  /* 0x0008006406008388 */ /* 0x0085e40000000a00 */
.L_x_271:
[----:B------:R-:W-:Y:S05]  /*1020*/  BSYNC.RECONVERGENT B0 ;  /* 0x0000000000007941 */ /* 0x000fea0003800200 */
.L_x_270:
[----:B------:R-:W-:Y:S04]  /*1030*/  BSSY.RECONVERGENT B0, `(.L_x_272) ;  /* 0x000000e000007945 */ /* 0x000fe80003800200 */
[----:B------:R-:W-:Y:S05]  /*1040*/  @P1 BRA `(.L_x_273) ;  /* 0x0000000000301947 */ /* 0x000fea0003800000 */
[----:B------:R-:W3:Y:S01]  /*1050*/  LDS R8, [R180] ;  /* 0x00000000b4087984 */ /* 0x000ee20000000800 */
[----:B------:R-:W3:Y:S01]  /*1060*/  LDCU UR4, c[0x0][0x398] ;  /* 0x00007300ff0477ac */ /* 0x000ee20008000800 */
[----:B------:R-:W-:Y:S01]  /*1070*/  IMAD R103, R4, 0x4b0, R7 ;  /* 0x000004b004677824 */ /* 0x000fe200078e0207 */
[----:B---3--:R-:W-:-:S13]  /*1080*/  ISETP.NE.AND P0, PT, R8, UR4, PT ;  /* 0x0000000408007c0c */ /* 0x008fda000bf05270 */
[----:B012---:R-:W0:Y:S08]  /*1090*/  @P0 LDC.64 R10, c[0x0][0x3f0] ;  /* 0x0000fc00ff0a0b82 */ /* 0x007e300000000a00 */
[----:B------:R-:W1:Y:S01]  /*10a0*/  @!P0 LDC.64 R100, c[0x0][0x390] ;  /* 0x0000e400ff648b82 */ /* 0x000e620000000a00 */
[----:B0-----:R-:W-:-:S06]  /*10b0*/  @P0 IMAD.WIDE.U32 R10, R103, 0x8, R10 ;  /* 0x00000008670a0825 */ /* 0x001fcc00078e000a */
[----:B------:R-:W2:Y:S01]  /*10c0*/  @P0 LDG.E.64 R10, desc[UR6][R10.64+0xc00] ;  /* 0x000c00060a0a0981 */ /* 0x000ea2000c1e1b00 */
[----:B-1----:R-:W-:-:S06]  /*10d0*/  @!P0 IMAD.WIDE.U32 R100, R103, 0x8, R100 ;  /* 0x0000000867648825 */ /* 0x002fcc00078e0064 */
[----:B------:R-:W3:Y:S04]  /*10e0*/  @!P0 LDG.E.64 R100, desc[UR6][R100.64+0xc00] ;  /* 0x000c000664648981 */ /* 0x000ee8000c1e1b00 */
[----:B--2---:R4:W-:Y:S04]  /*10f0*/  @P0 STS.64 [R6+0xc00], R10 ;  /* 0x000c000a06000388 */ /* 0x0049e80000000a00 */
[----:B---3--:R4:W-:Y:S02]  /*1100*/  @!P0 STS.64 [R6+0xc00], R100 ;  /* 0x000c006406008388 */ /* 0x0089e40000000a00 */
.L_x_273:
[----:B------:R-:W-:Y:S05]  /*1110*/  BSYNC.RECONVERGENT B0 ;  /* 0x0000000000007941 */ /* 0x000fea0003800200 */
.L_x_272:
[----:B------:R-:W-:Y:S01]  /*1120*/  BAR.SYNC.DEFER_BLOCKING 0x0 ;  /* 0x0000000000007b1d */ /* 0x000fe20000010000 */
[----:B------:R-:W-:-:S04]  /*1130*/  IMAD R8, R13, 0xc8, R7 ;  /* 0x000000c80d087824 */ /* 0x000fc800078e0207 */
[----:B------:R-:W-:Y:S01]  /*1140*/  IMAD.WIDE.U32 R220, R8, 0x8, R178 ;  /* 0x0000000808dc7825 */ /* 0x000fe200078e00b2 */
[----:B------:R-:W3:Y:S02]  /*1150*/  LDCU UR4, c[0x0][0x388] ;  /* 0x00007100ff0477ac */ /* 0x000ee40008000800 */
[----:B------:R-:W5:Y:S08]  /*1160*/  LDC R12, c[0x0][0x388] ;  /* 0x0000e200ff0c7b82 */ /* 0x000f700000000800 */
[----:B012-4-:R-:W0:Y:S01]  /*1170*/  LDC.64 R10, c[0x0][0x380] ;  /* 0x0000e000ff0a7b82 */ /* 0x017e220000000a00 */
[----:B------:R-:W-:-:S02]  /*1180*/  IMAD R105, R2, 0xc8, R105 ;  /* 0x000000c802697824 */ /* 0x000fc400078e0269 */
[----:B---3--:R-:W-:Y:S01]  /*1190*/  VIADD R219, R8, UR4 ;  /* 0x0000000408db7c36 */ /* 0x008fe20008000000 */
[----:B------:R-:W2:Y:S03]  /*11a0*/  LDG.E.64 R220, desc[UR6][R220.64] ;  /* 0x00000006dcdc7981 */ /* 0x000ea6000c1e1b00 */
[----:B------:R-:W-:Y:S01]  /*11b0*/  IMAD.WIDE.U32 R218, R219, 0x8, R178 ;  /* 0x00000008dbda7825 */ /* 0x000fe200078e00b2 */
[----:B------:R-:W3:Y:S01]  /*11c0*/  LDG.E.64 R212, desc[UR6][R176.64] ;  /* 0x00000006b0d47981 */ /* 0x000ee2000c1e1b00 */
[----:B-----5:R-:W-:-:S03]  /*11d0*/  LEA R105, R12, R105, 0x1 ;  /* 0x000000690c697211 */ /* 0x020fc600078e08ff */
[----:B------:R-:W4:Y:S04]  /*11e0*/  LDG.E.64 R210, desc[UR6][R174.64] ;  /* 0x00000006aed27981 */ /* 0x000f28000c1e1b00 */
[----:B------:R-:W5:Y:S01]  /*11f0*/  LDG.E.64 R218, desc[UR6][R218.64] ;  /* 0x00000006dada7981 */ /* 0x000f62000c1e1b00 */
[C-C-:B0-----:R-:W-:Y:S01]  /*1200*/  IMAD.WIDE.U32 R216, R105.reuse, 0x8, R10.reuse ;  /* 0x0000000869d87825 */ /* 0x141fe200078e000a */
[----:B------:R-:W-:Y:S02]  /*1210*/  IADD3 R105, PT, PT, R105, R12, RZ ;  /* 0x0000000c69697210 */ /* 0x000fe40007ffe0ff */
[----:B------:R-:W4:Y:S04]  /*1220*/  LDG.E.64 R208, desc[UR6][R172.64] ;  /* 0x00000006acd07981 */ /* 0x000f28000c1e1b00 */
[----:B------:R-:W3:Y:S01]  /*1230*/  LDG.E.64 R216, desc[UR6][R216.64] ;  /* 0x00000006d8d87981 */ /* 0x000ee2000c1e1b00 */
[----:B------:R-:W-:-:S03]  /*1240*/  IMAD.WIDE.U32 R10, R105, 0x8, R10 ;  /* 0x00000008690a7825 */ /* 0x000fc600078e000a */
[----:B------:R-:W4:Y:S04]  /*1250*/  LDG.E.64 R206, desc[UR6][R170.64] ;  /* 0x00000006aace7981 */ /* 0x000f28000c1e1b00 */
[----:B------:R0:W4:Y:S04]  /*1260*/  LDG.E.64 R214, desc[UR6][R10.64] ;  /* 0x000000060ad67981 */ /* 0x000128000c1e1b00 */
[----:B------:R-:W4:Y:S04]  /*1270*/  LDG.E.64 R204, desc[UR6][R168.64] ;  /* 0x00000006a8cc7981 */ /* 0x000f28000c1e1b00 */
        /* <DEDUP_REMOVED lines=10> */
[----:B------:R-:W4:Y:S01]  /*1320*/  LDG.E.64 R182, desc[UR6][R146.64] ;  /* 0x0000000692b67981 */ /* 0x000f22000c1e1b00 */
[----:B0-----:R-:W-:-:S05]  /*1330*/  LEA R10, R0, R3, 0x18 ;  /* 0x00000003000a7211 */ /* 0x001fca00078ec0ff */
[----:B------:R-:W2:Y:S04]  /*1340*/  LDS.128 R120, [R10+0xac80] ;  /* 0x00ac80000a787984 */ /* 0x000ea80000000c00 */
[----:B------:R-:W5:Y:S04]  /*1350*/  LDS.128 R104, [R10+0xad20] ;  /* 0x00ad20000a687984 */ /* 0x000f680000000c00 */
[----:B------:R-:W3:Y:S04]  /*1360*/  LDS.128 R108, [R10+0xadc0] ;  /* 0x00adc0000a6c7984 */ /* 0x000ee80000000c00 */
[----:B------:R-:W4:Y:S04]  /*1370*/  LDS.128 R112, [R10+0xae60] ;  /* 0x00ae60000a707984 */ /* 0x000f280000000c00 */
[----:B------:R-:W0:Y:S04]  /*1380*/  LDS.128 R116, [R10+0xaf00] ;  /* 0x00af00000a747984 */ /* 0x000e280000000c00 */
[----:B------:R-:W1:Y:S01]  /*1390*/  LDS.128 R100, [R10+0xafa0] ;  /* 0x00afa0000a647984 */ /* 0x000e620000000c00 */
[----:B------:R-:W-:Y:S01]  /*13a0*/  IMAD R12, R7, 0xa0, R10 ;  /* 0x000000a0070c7824 */ /* 0x000fe200078e020a */
[----:B--2---:R-:W-:-:S02]  /*13b0*/  DFMA R120, R220, R120, RZ ;  /* 0x00000078dc78722b */ /* 0x004fc400000000ff */
[----:B------:R-:W-:-:S06]  /*13c0*/  DFMA R222, R220, R122, RZ ;  /* 0x0000007adcde722b */ /* 0x000fcc00000000ff */
[C---:B-----5:R-:W-:Y:S02]  /*13d0*/  DFMA R104, R218.reuse, R104, R120 ;  /* 0x00000068da68722b */ /* 0x060fe40000000078 */
[----:B------:R-:W2:Y:S01]  /*13e0*/  LDS.128 R120, [R10+0xb040] ;  /* 0x00b040000a787984 */ /* 0x000ea20000000c00 */
[----:B------:R-:W-:-:S05]  /*13f0*/  DFMA R222, R218, R106, R222 ;  /* 0x0000006adade722b */ /* 0x000fca00000000de */
[C---:B---3--:R-:W-:Y:S02]  /*1400*/  DFMA R108, R216.reuse, R108, R104 ;  /* 0x0000006cd86c722b */ /* 0x048fe40000000068 */
[----:B------:R-:W3:Y:S01]  /*1410*/  LDS.128 R104, [R10+0xb0e0] ;  /* 0x00b0e0000a687984 */ /* 0x000ee20000000c00 */
[----:B------:R-:W-:-:S05]  /*1420*/  DFMA R222, R216, R110, R222 ;  /* 0x0000006ed8de722b */ /* 0x000fca00000000de */
[C---:B----4-:R-:W-:Y:S02]  /*1430*/  DFMA R112, R214.reuse, R112, R108 ;  /* 0x00000070d670722b */ /* 0x050fe4000000006c */
[----:B------:R-:W4:Y:S01]  /*1440*/  LDS.128 R108, [R10+0xb180] ;  /* 0x00b180000a6c7984 */ /* 0x000f220000000c00 */
        /* <DEDUP_REMOVED lines=34> */
[----:B-1----:R-:W-:-:S03]  /*1670*/  DFMA R108, R190, R112, R108 ;  /* 0x00000070be6c722b */ /* 0x002fc6000000006c */
[----:B------:R-:W-:-:S05]  /*1680*/  DFMA R110, R190, R114, R110 ;  /* 0x00000072be6e722b */ /* 0x000fca000000006e */
[----:B--2---:R-:W-:-:S03]  /*1690*/  DFMA R108, R188, R116, R108 ;  /* 0x00000074bc6c722b */ /* 0x004fc6000000006c */
[----:B------:R-:W-:-:S05]  /*16a0*/  DFMA R110, R188, R118, R110 ;  /* 0x00000076bc6e722b */ /* 0x000fca000000006e */
[----:B---3--:R-:W-:-:S03]  /*16b0*/  DFMA R100, R186, R100, R108 ;  /* 0x00000064ba64722b */ /* 0x008fc6000000006c */
[----:B------:R-:W-:-:S05]  /*16c0*/  DFMA R102, R186, R102, R110 ;  /* 0x00000066ba66722b */ /* 0x000fca000000006e */
[----:B----4-:R-:W-:-:S03]  /*16d0*/  DFMA R100, R184, R120, R100 ;  /* 0x00000078b864722b */ /* 0x010fc60000000064 */
[----:B------:R-:W-:-:S05]  /*16e0*/  DFMA R102, R184, R122, R102 ;  /* 0x0000007ab866722b */ /* 0x000fca0000000066 */
[----:B0-----:R-:W-:-:S03]  /*16f0*/  DFMA R222, R182, R104, R100 ;  /* 0x00000068b6de722b */ /* 0x001fc60000000064 */
[----:B------:R-:W-:-:S04]  /*1700*/  DFMA R224, R182, R106, R102 ;  /* 0x0000006ab6e0722b */ /* 0x000fc80000000066 */
[----:B------:R-:W-:Y:S04]  /*1710*/  STS.64 [R12], R222 ;  /* 0x000000de0c007388 */ /* 0x000fe80000000a00 */
[----:B------:R-:W-:Y:S04]  /*1720*/  STS.64 [R12+0x8], R224 ;  /* 0x000008e00c007388 */ /* 0x000fe80000000a00 */
[----:B------:R-:W0:Y:S04]  /*1730*/  LDS.128 R120, [R10+0xac90] ;  /* 0x00ac90000a787984 */ /* 0x000e280000000c00 */
[----:B------:R-:W1:Y:S04]  /*1740*/  LDS.128 R104, [R10+0xad30] ;  /* 0x00ad30000a687984 */ /* 0x000e680000000c00 */
[----:B------:R-:W2:Y:S04]  /*1750*/  LDS.128 R108, [R10+0xadd0] ;  /* 0x00add0000a6c7984 */ /* 0x000ea80000000c00 */
[----:B------:R-:W3:Y:S04]  /*1760*/  LDS.128 R112, [R10+0xae70] ;  /* 0x00ae70000a707984 */ /* 0x000ee80000000c00 */
[----:B------:R-:W4:Y:S04]  /*1770*/  LDS.128 R116, [R10+0xaf10] ;  /* 0x00af10000a747984 */ /* 0x000f280000000c00 */
[----:B------:R-:W5:Y:S01]  /*1780*/  LDS.128 R100, [R10+0xafb0] ;  /* 0x00afb0000a647984 */ /* 0x000f620000000c00 */
[----:B0-----:R-:W-:-:S02]  /*1790*/  DFMA R120, R220, R120, RZ ;  /* 0x00000078dc78722b */ /* 0x001fc400000000ff */
[----:B------:R-:W-:-:S06]  /*17a0*/  DFMA R226, R220, R122, RZ ;  /* 0x0000007adce2722b */ /* 0x000fcc00000000ff */
[C---:B-1----:R-:W-:Y:S02]  /*17b0*/  DFMA R104, R218.reuse, R104, R120 ;  /* 0x00000068da68722b */ /* 0x042fe40000000078 */
[----:B------:R-:W0:Y:S01]  /*17c0*/  LDS.128 R120, [R10+0xb050] ;  /* 0x00b050000a787984 */ /* 0x000e220000000c00 */
[----:B------:R-:W-:-:S05]  /*17d0*/  DFMA R226, R218, R106, R226 ;  /* 0x0000006adae2722b */ /* 0x000fca00000000e2 */
[C---:B--2---:R-:W-:Y:S02]  /*17e0*/  DFMA R108, R216.reuse, R108, R104 ;  /* 0x0000006cd86c722b */ /* 0x044fe40000000068 */
[----:B------:R-:W1:Y:S01]  /*17f0*/  LDS.128 R104, [R10+0xb0f0] ;  /* 0x00b0f0000a687984 */ /* 0x000e620000000c00 */
[----:B------:R-:W-:-:S05]  /*1800*/  DFMA R226, R216, R110, R226 ;  /* 0x0000006ed8e2722b */ /* 0x000fca00000000e2 */
[C---:B---3--:R-:W-:Y:S02]  /*1810*/  DFMA R112, R214.reuse, R112, R108 ;  /* 0x00000070d670722b */ /* 0x048fe4000000006c */
[----:B------:R-:W2:Y:S01]  /*1820*/  LDS.128 R108, [R10+0xb190] ;  /* 0x00b190000a6c7984 */ /* 0x000ea20000000c00 */
[----:B------:R-:W-:-:S05]  /*1830*/  DFMA R226, R214, R114, R226 ;  /* 0x00000072d6e2722b */ /* 0x000fca00000000e2 */
[C---:B----4-:R-:W-:Y:S02]  /*1840*/  DFMA R116, R212.reuse, R116, R112 ;  /* 0x00000074d474722b */ /* 0x050fe40000000070 */
[----:B------:R-:W3:Y:S01]  /*1850*/  LDS.128 R112, [R10+0xb230] ;  /* 0x00b230000a707984 */ /* 0x000ee20000000c00 */
[----:B------:R-:W-:-:S05]  /*1860*/  DFMA R226, R212, R118, R226 ;  /* 0x00000076d4e2722b */ /* 0x000fca00000000e2 */
[C---:B-----5:R-:W-:Y:S02]  /*1870*/  DFMA R100, R210.reuse, R100, R116 ;  /* 0x00000064d264722b */ /* 0x060fe40000000074 */
        /* <DEDUP_REMOVED lines=29> */
[----:B----4-:R-:W-:-:S03]  /*1a50*/  DFMA R108, R190, R112, R108 ;  /* 0x00000070be6c722b */ /* 0x010fc6000000006c */
[----:B------:R-:W-:-:S05]  /*1a60*/  DFMA R110, R190, R114, R110 ;  /* 0x00000072be6e722b */ /* 0x000fca000000006e */
[----:B0-----:R-:W-:-:S03]  /*1a70*/  DFMA R108, R188, R116, R108 ;  /* 0x00000074bc6c722b */ /* 0x001fc6000000006c */
[----:B------:R-:W-:-:S05]  /*1a80*/  DFMA R110, R188, R118, R110 ;  /* 0x00000076bc6e722b */ /* 0x000fca000000006e */
[----:B-1----:R-:W-:-:S03]  /*1a90*/  DFMA R100, R186, R100, R108 ;  /* 0x00000064ba64722b */ /* 0x002fc6000000006c */
[----:B------:R-:W-:-:S05]  /*1aa0*/  DFMA R102, R186, R102, R110 ;  /* 0x00000066ba66722b */ /* 0x000fca000000006e */
[----:B--2---:R-:W-:-:S03]  /*1ab0*/  DFMA R100, R184, R120, R100 ;  /* 0x00000078b864722b */ /* 0x004fc60000000064 */
        /* <DEDUP_REMOVED lines=494> */
[----:B------:R-:W-:Y:S01]  /*39a0*/  DFMA R102, R186, R102, R110 ;  /* 0x00000066ba66722b */ /* 0x000fe2000000006e */
[----:B------:R-:W-:-:S04]  /*39b0*/  ISETP.GT.U32.AND P1, PT, R7, 0x47, PT ;  /* 0x000000470700780c */ /* 0x000fc80003f24070 */
[----:B--2---:R-:W-:-:S03]  /*39c0*/  DFMA R100, R184, R120, R100 ;  /* 0x00000078b864722b */ /* 0x004fc60000000064 */
[----:B------:R-:W-:Y:S01]  /*39d0*/  DFMA R102, R184, R122, R102 ;  /* 0x0000007ab866722b */ /* 0x000fe20000000066 */
[----:B------:R-:W-:Y:S02]  /*39e0*/  ISETP.NE.AND P0, PT, R7, RZ, PT ;  /* 0x000000ff0700720c */ /* 0x000fe40003f05270 */
[----:B------:R-:W-:Y:S02]  /*39f0*/  LOP3.LUT R9, R9, 0xfffffff7, RZ, 0xc0, !PT ;  /* 0xfffffff709097812 */ /* 0x000fe400078ec0ff */
[----:B---3--:R-:W-:-:S03]  /*3a00*/  DFMA R100, R182, R104, R100 ;  /* 0x00000068b664722b */ /* 0x008fc60000000064 */
[----:B------:R-:W-:Y:S01]  /*3a10*/  DFMA R102, R182, R106, R102 ;  /* 0x0000006ab666722b */ /* 0x000fe20000000066 */
[----:B------:R-:W-:Y:S01]  /*3a20*/  @P1 LOP3.LUT R9, R9, 0x8, RZ, 0xfc, !PT ;  /* 0x0000000809091812 */ /* 0x000fe200078efcff */
[----:B------:R-:W-:Y:S02]  /*3a30*/  BSSY.RECONVERGENT B0, `(.L_x_274) ;  /* 0x000001f000007945 */ /* 0x000fe40003800200 */
[----:B------:R0:W-:Y:S01]  /*3a40*/  STS.64 [R12+0x90], R100 ;  /* 0x000090640c007388 */ /* 0x0001e20000000a00 */
[----:B------:R-:W-:-:S03]  /*3a50*/  LOP3.LUT R9, R9, 0xfffffffb, RZ, 0xc0, !PT ;  /* 0xfffffffb09097812 */ /* 0x000fc600078ec0ff */
[----:B------:R0:W-:Y:S01]  /*3a60*/  STS.64 [R12+0x98], R102 ;  /* 0x000098660c007388 */ /* 0x0001e20000000a00 */
[----:B------:R-:W-:Y:S01]  /*3a70*/  @P0 LOP3.LUT R9, R9, 0x4, RZ, 0xfc, !PT ;  /* 0x0000000409090812 */ /* 0x000fe200078efcff */
[----:B------:R-:W-:Y:S06]  /*3a80*/  BAR.SYNC.DEFER_BLOCKING 0x0 ;  /* 0x0000000000007b1d */ /* 0x000fec0000010000 */
[----:B------:R-:W-:Y:S05]  /*3a90*/  @P1 BRA `(.L_x_275) ;  /* 0x0000000000601947 */ /* 0x000fea0003800000 */
[----:B------:R-:W-:Y:S01]  /*3aa0*/  IADD3 R221, PT, PT, R8, 0x80, RZ ;  /* 0x0000008008dd7810 */ /* 0x000fe20007ffe0ff */
[----:B------:R1:W5:Y:S03]  /*3ab0*/  LDG.E.64 R216, desc[UR6][R144.64] ;  /* 0x0000000690d87981 */ /* 0x000366000c1e1b00 */
[C---:B------:R-:W-:Y:S01]  /*3ac0*/  IADD3 R11, PT, PT, R221.reuse, UR4, RZ ;  /* 0x00000004dd0b7c10 */ /* 0x040fe2000fffe0ff */
[--C-:B------:R-:W-:Y:S01]  /*3ad0*/  IMAD.WIDE.U32 R220, R221, 0x8, R178.reuse ;  /* 0x00000008dddc7825 */ /* 0x100fe200078e00b2 */
[----:B------:R1:W5:Y:S03]  /*3ae0*/  LDG.E.64 R214, desc[UR6][R142.64] ;  /* 0x000000068ed67981 */ /* 0x000366000c1e1b00 */
[----:B------:R-:W-:Y:S01]  /*3af0*/  IMAD.WIDE.U32 R178, R11, 0x8, R178 ;  /* 0x000000080bb27825 */ /* 0x000fe200078e00b2 */
        /* <DEDUP_REMOVED lines=16> */
[----:B------:R-:W5:Y:S04]  /*3c00*/  LDG.E.64 R220, desc[UR6][R220.64] ;  /* 0x00000006dcdc7981 */ /* 0x000f68000c1e1b00 */
[----:B------:R1:W5:Y:S02]  /*3c10*/  LDG.E.64 R218, desc[UR6][R178.64] ;  /* 0x00000006b2da7981 */ /* 0x000364000c1e1b00 */
.L_x_275:
[----:B------:R-:W-:Y:S05]  /*3c20*/  BSYNC.RECONVERGENT B0 ;  /* 0x0000000000007941 */ /* 0x000fea0003800200 */
.L_x_274:
[----:B------:R-:W-:Y:S08]  /*3c30*/  BAR.SYNC.DEFER_BLOCKING 0x0 ;  /* 0x0000000000007b1d */ /* 0x000ff00000010000 */
[----:B------:R-:W-:Y:S06]  /*3c40*/  BAR.SYNC.DEFER_BLOCKING 0x0 ;  /* 0x0000000000007b1d */ /* 0x000fec0000010000 */
[----:B------:R-:W-:Y:S05]  /*3c50*/  @P0 BRA `(.L_x_276) ;  /* 0x0000000000240947 */ /* 0x000fea0003800000 */
[----:B------:R-:W2:Y:S01]  /*3c60*/  LDC R11, c[0x0][0x3ac] ;  /* 0x0000eb00ff0b7b82 */ /* 0x000ea20000000800 */
[----:B0-----:R-:W-:-:S07]  /*3c70*/  IMAD.MOV.U32 R103, RZ, RZ, 0x1 ;  /* 0x00000001ff677424 */ /* 0x001fce00078e00ff */
[----:B------:R-:W2:Y:S02]  /*3c80*/  LDC.64 R100, c[0x4][RZ] ;  /* 0x01000000ff647b82 */ /* 0x000ea40000000a00 */
[----:B--2---:R-:W-:-:S05]  /*3c90*/  IMAD.WIDE R100, R11, 0x4, R100 ;  /* 0x000000040b647825 */ /* 0x004fca00078e0264 */
[----:B------:R0:W-:Y:S02]  /*3ca0*/  REDG.E.ADD.STRONG.GPU desc[UR6][R100.64], R103 ;  /* 0x000000676400798e */ /* 0x0001e4000c12e106 */
.L_x_277:
[----:B------:R-:W2:Y:S01]  /*3cb0*/  LDG.E.STRONG.SYS R11, desc[UR6][R100.64] ;  /* 0x00000006640b7981 */ /* 0x000ea2000c1f5900 */
[----:B------:R-:W-:Y:S05]  /*3cc0*/  YIELD ;  /* 0x0000000000007946 */ /* 0x000fea0003800000 */
[----:B--2---:R-:W-:-:S13]  /*3cd0*/  ISETP.GE.AND P0, PT, R11, 0x3, PT ;  /* 0x000000030b00780c */ /* 0x004fda0003f06270 */
[----:B------:R-:W-:Y:S05]  /*3ce0*/  @!P0 BRA `(.L_x_277) ;  /* 0xfffffffc00f08947 */ /* 0x000fea000383ffff */
.L_x_276:
[----:B------:R-:W-:Y:S05]  /*3cf0*/  WARPSYNC.ALL ;  /* 0x0000000000007948 */ /* 0x000fea0003800000 */
[----:B------:R-:W-:Y:S01]  /*3d00*/  BAR.SYNC.DEFER_BLOCKING 0x0 ;  /* 0x0000000000007b1d */ /* 0x000fe20000010000 */
[C---:B------:R-:W-:Y:S01]  /*3d10*/  IMAD R11, R7.reuse, -0x98, R12 ;  /* 0xffffff68070b7824 */ /* 0x040fe200078e020c */
[----:B------:R-:W-:Y:S01]  /*3d20*/  ISETP.GT.U32.AND P1, PT, R7, 0x47, PT ;  /* 0x000000470700780c */ /* 0x000fe20003f24070 */
[----:B------:R-:W-:Y:S01]  /*3d30*/  IMAD R13, R13, 0xed8, R8 ;  /* 0x00000ed80d0d7824 */ /* 0x000fe200078e0208 */
[----:B------:R-:W-:-:S04]  /*3d40*/  ISETP.GT.U32.AND P0, PT, R7, 0x39f, PT ;  /* 0x0000039f0700780c */ /* 0x000fc80003f04070 */
[----:B-1----:R-:W1:Y:S01]  /*3d50*/  LDC.64 R178, c[0x0][0x3a0] ;  /* 0x0000e800ffb27b82 */ /* 0x002e620000000a00 */
[C---:B------:R-:W-:Y:S01]  /*3d60*/  VIADD R239, R13.reuse, 0x280 ;  /* 0x000002800def7836 */ /* 0x040fe20000000000 */
[C---:B------:R-:W-:Y:S01]  /*3d70*/  IADD3 R229, PT, PT, R13.reuse, 0x80, RZ ;  /* 0x000000800de57810 */ /* 0x040fe20007ffe0ff */
[----:B------:R-:W-:Y:S01]  /*3d80*/  BSSY.RECONVERGENT B0, `(.L_x_278) ;  /* 0x00002bf000007945 */ /* 0x000fe20003800200 */
[C---:B------:R-:W-:Y:S02]  /*3d90*/  IADD3 R233, PT, PT, R13.reuse, 0x100, RZ ;  /* 0x000001000de97810 */ /* 0x040fe40007ffe0ff */
[C---:B------:R-:W-:Y:S02]  /*3da0*/  IADD3 R235, PT, PT, R13.reuse, 0x180, RZ ;  /* 0x000001800deb7810 */ /* 0x040fe40007ffe0ff */
[C---:B------:R-:W-:Y:S02]  /*3db0*/  IADD3 R237, PT, PT, R13.reuse, 0x200, RZ ;  /* 0x000002000ded7810 */ /* 0x040fe40007ffe0ff */
[----:B------:R-:W-:-:S02]  /*3dc0*/  IADD3 R181, PT, PT, R13, 0x300, RZ ;  /* 0x000003000db57810 */ /* 0x000fc40007ffe0ff */
[C---:B------:R-:W-:Y:S02]  /*3dd0*/  IADD3 R241, PT, PT, R13.reuse, 0x380, RZ ;  /* 0x000003800df17810 */ /* 0x040fe40007ffe0ff */
[C---:B------:R-:W-:Y:S02]  /*3de0*/  IADD3 R243, PT, PT, R13.reuse, 0x400, RZ ;  /* 0x000004000df37810 */ /* 0x040fe40007ffe0ff */
[----:B------:R-:W-:Y:S01]  /*3df0*/  IADD3 R245, PT, PT, R13, 0x480, RZ ;  /* 0x000004800df57810 */ /* 0x000fe20007ffe0ff */
[----:B------:R-:W2:Y:S01]  /*3e00*/  LDS.64 R116, [R11] ;  /* 0x000000000b747984 */ /* 0x000ea20000000a00 */
[----:B------:R-:W-:-:S03]  /*3e10*/  LOP3.LUT R9, R9, 0xfffffffd, RZ, 0xc0, !PT ;  /* 0xfffffffd09097812 */ /* 0x000fc600078ec0ff */
[----:B------:R-:W3:Y:S01]  /*3e20*/  LDS.64 R226, [R11+0x400] ;  /* 0x000400000be27984 */ /* 0x000ee20000000a00 */
[----:B------:R-:W-:Y:S01]  /*3e30*/  @P0 LOP3.LUT R9, R9, 0x2, RZ, 0xfc, !PT ;  /* 0x0000000209090812 */ /* 0x000fe200078efcff */
[--C-:B-1----:R-:W-:Y:S02]  /*3e40*/  IMAD.WIDE.U32 R224, R13, 0x8, R178.reuse ;  /* 0x000000080de07825 */ /* 0x102fe400078e00b2 */
[----:B------:R-:W1:Y:S02]  /*3e50*/  LDS.64 R222, [R11+0x800] ;  /* 0x000800000bde7984 */ /* 0x000e640000000a00 */
[--C-:B------:R-:W-:Y:S02]  /*3e60*/  IMAD.WIDE.U32 R228, R229, 0x8, R178.reuse ;  /* 0x00000008e5e47825 */ /* 0x100fe400078e00b2 */
[----:B------:R-:W4:Y:S02]  /*3e70*/  LDS.64 R118, [R11+0xc00] ;  /* 0x000c00000b767984 */ /* 0x000f240000000a00 */
[----:B------:R-:W-:-:S02]  /*3e80*/  IMAD.WIDE.U32 R232, R233, 0x8, R178 ;  /* 0x00000008e9e87825 */ /* 0x000fc400078e00b2 */
[----:B------:R-:W4:Y:S02]  /*3e90*/  LDS.64 R122, [R11+0x1000] ;  /* 0x001000000b7a7984 */ /* 0x000f240000000a00 */
[--C-:B------:R-:W-:Y:S02]  /*3ea0*/  IMAD.WIDE.U32 R234, R235, 0x8, R178.reuse ;  /* 0x00000008ebea7825 */ /* 0x100fe400078e00b2 */
[----:B------:R-:W4:Y:S02]  /*3eb0*/  LDS.64 R120, [R11+0x1400] ;  /* 0x001400000b787984 */ /* 0x000f240000000a00 */
[--C-:B------:R-:W-:Y:S02]  /*3ec0*/  IMAD.WIDE.U32 R236, R237, 0x8, R178.reuse ;  /* 0x00000008edec7825 */ /* 0x100fe400078e00b2 */
[----:B0-----:R-:W0:Y:S02]  /*3ed0*/  LDS.64 R100, [R11+0x1800] ;  /* 0x001800000b647984 */ /* 0x001e240000000a00 */
[----:B------:R-:W-:-:S02]  /*3ee0*/  IMAD.WIDE.U32 R238, R239, 0x8, R178 ;  /* 0x00000008efee7825 */ /* 0x000fc400078e00b2 */
[----:B------:R-:W0:Y:S04]  /*3ef0*/  LDS.64 R102, [R11+0x1c00] ;  /* 0x001c00000b667984 */ /* 0x000e280000000a00 */
[----:B------:R-:W0:Y:S04]  /*3f00*/  LDS.64 R104, [R11+0x2000] ;  /* 0x002000000b687984 */ /* 0x000e280000000a00 */
[----:B------:R-:W0:Y:S04]  /*3f10*/  LDS.64 R106, [R11+0x2400] ;  /* 0x002400000b6a7984 */ /* 0x000e280000000a00 */
[----:B------:R-:W0:Y:S04]  /*3f20*/  LDS.64 R108, [R11+0x2800] ;  /* 0x002800000b6c7984 */ /* 0x000e280000000a00 */
[----:B------:R-:W0:Y:S04]  /*3f30*/  LDS.64 R110, [R11+0x2c00] ;  /* 0x002c00000b6e7984 */ /* 0x000e280000000a00 */
[----:B------:R-:W0:Y:S04]  /*3f40*/  LDS.64 R112, [R11+0x3000] ;  /* 0x003000000b707984 */ /* 0x000e280000000a00 */
[----:B--2---:R-:W-:Y:S04]  /*3f50*/  STG.E.64 desc[UR6][R224.64], R116 ;  /* 0x00000074e0007986 */ /* 0x004fe8000c101b06 */
[----:B------:R-:W2:Y:S04]  /*3f60*/  LDS.64 R114, [R11+0x3400] ;  /* 0x003400000b727984 */ /* 0x000ea80000000a00 */
[----:B------:R-:W2:Y:S04]  /*3f70*/  LDS.64 R116, [R11+0x3800] ;  /* 0x003800000b747984 */ /* 0x000ea80000000a00 */
[----:B---3--:R-:W-:Y:S04]  /*3f80*/  STG.E.64 desc[UR6][R228.64], R226 ;  /* 0x000000e2e4007986 */ /* 0x008fe8000c101b06 */
[----:B------:R-:W3:Y:S04]  /*3f90*/  LDS.64 R224, [R11+0x3c00] ;  /* 0x003c00000be07984 */ /* 0x000ee80000000a00 */
[----:B------:R-:W3:Y:S04]  /*3fa0*/  LDS.64 R226, [R11+0x4000] ;  /* 0x004000000be27984 */ /* 0x000ee80000000a00 */
[----:B------:R-:W3:Y:S04]  /*3fb0*/  LDS.64 R230, [R11+0x4400] ;  /* 0x004400000be67984 */ /* 0x000ee80000000a00 */
[----:B-1----:R1:W-:Y:S04]  /*3fc0*/  STG.E.64 desc[UR6][R232.64], R222 ;  /* 0x000000dee8007986 */ /* 0x0023e8000c101b06 */
[----:B------:R-:W3:Y:S04]  /*3fd0*/  LDS.64 R228, [R11+0x4800] ;  /* 0x004800000be47984 */ /* 0x000ee80000000a00 */
[----:B------:R-:W3:Y:S04]  /*3fe0*/  LDS.64 R222, [R11+0x4c00] ;  /* 0x004c00000bde7984 */ /* 0x000ee80000000a00 */
[----:B----4-:R4:W-:Y:S01]  /*3ff0*/  STG.E.64 desc[UR6][R234.64], R118 ;  /* 0x00000076ea007986 */ /* 0x0109e2000c101b06 */
[----:B-1----:R-:W-:-:S03]  /*4000*/  IMAD.WIDE.U32 R232, R243, 0x8, R178 ;  /* 0x00000008f3e87825 */ /* 0x002fc600078e00b2 */
[----:B------:R1:W-:Y:S04]  /*4010*/  STG.E.64 desc[UR6][R236.64], R122 ;  /* 0x0000007aec007986 */ /* 0x0003e8000c101b06 */
[----:B------:R2:W-:Y:S01]  /*4020*/  STG.E.64 desc[UR6][R238.64], R120 ;  /* 0x00000078ee007986 */ /* 0x0005e2000c101b06 */
[----:B----4-:R-:W-:Y:S01]  /*4030*/  IMAD.WIDE.U32 R118, R181, 0x8, R178 ;  /* 0x00000008b5767825 */ /* 0x010fe200078e00b2 */
[----:B------:R-:W-:-:S03]  /*4040*/  IADD3 R181, PT, PT, R13, 0x600, RZ ;  /* 0x000006000db57810 */ /* 0x000fc60007ffe0ff */
[----:B------:R-:W-:Y:S01]  /*4050*/  VIADD R235, R13, 0x500 ;  /* 0x000005000deb7836 */ /* 0x000fe20000000000 */
[----:B0-----:R0:W-:Y:S01]  /*4060*/  STG.E.64 desc[UR6][R118.64], R100 ;  /* 0x0000006476007986 */ /* 0x0011e2000c101b06 */
[--C-:B-1----:R-:W-:Y:S01]  /*4070*/  IMAD.WIDE.U32 R122, R241, 0x8, R178.reuse ;  /* 0x00000008f17a7825 */ /* 0x102fe200078e00b2 */
[C---:B------:R-:W-:Y:S02]  /*4080*/  IADD3 R237, PT, PT, R13.reuse, 0x580, RZ ;  /* 0x000005800ded7810 */ /* 0x040fe40007ffe0ff */
[----:B--2---:R-:W-:Y:S01]  /*4090*/  IADD3 R239, PT, PT, R13, 0x680, RZ ;  /* 0x000006800def7810 */ /* 0x004fe20007ffe0ff */
[--C-:B------:R-:W-:Y:S01]  /*40a0*/  IMAD.WIDE.U32 R120, R245, 0x8, R178.reuse ;  /* 0x00000008f5787825 */ /* 0x100fe200078e00b2 */
[----:B------:R1:W-:Y:S01]  /*40b0*/  STG.E.64 desc[UR6][R122.64], R102 ;  /* 0x000000667a007986 */ /* 0x0003e2000c101b06 */
[----:B------:R-:W-:Y:S02]  /*40c0*/  IADD3 R241, PT, PT, R13, 0x700, RZ ;  /* 0x000007000df17810 */ /* 0x000fe40007ffe0ff */
[--C-:B------:R-:W-:Y:S01]  /*40d0*/  IMAD.WIDE.U32 R234, R235, 0x8, R178.reuse ;  /* 0x00000008ebea7825 */ /* 0x100fe200078e00b2 */
[----:B------:R2:W-:Y:S03]  /*40e0*/  STG.E.64 desc[UR6][R232.64], R104 ;  /* 0x00000068e8007986 */ /* 0x0005e6000c101b06 */
[--C-:B------:R-:W-:Y:S01]  /*40f0*/  IMAD.WIDE.U32 R236, R237, 0x8, R178.reuse ;  /* 0x00000008edec7825 */ /* 0x100fe200078e00b2 */
[----:B------:R4:W-:Y:S03]  /*4100*/  STG.E.64 desc[UR6][R120.64], R106 ;  /* 0x0000006a78007986 */ /* 0x0009e6000c101b06 */
[----:B0-----:R-:W-:Y:S01]  /*4110*/  VIADD R119, R13, 0x780 ;  /* 0x000007800d777836 */ /* 0x001fe20000000000 */
[----:B------:R0:W-:Y:S01]  /*4120*/  STG.E.64 desc[UR6][R234.64], R108 ;  /* 0x0000006cea007986 */ /* 0x0001e2000c101b06 */
[----:B------:R-:W-:Y:S01]  /*4130*/  IMAD.WIDE.U32 R100, R181, 0x8, R178 ;  /* 0x00000008b5647825 */ /* 0x000fe200078e00b2 */
[----:B-1----:R-:W-:-:S02]  /*4140*/  IADD3 R123, PT, PT, R13, 0x980, RZ ;  /* 0x000009800d7b7810 */ /* 0x002fc40007ffe0ff */
[----:B------:R1:W-:Y:S01]  /*4150*/  STG.E.64 desc[UR6][R236.64], R110 ;  /* 0x0000006eec007986 */ /* 0x0003e2000c101b06 */
[----:B------:R-:W-:-:S03]  /*4160*/  IMAD.WIDE.U32 R102, R239, 0x8, R178 ;  /* 0x00000008ef667825 */ /* 0x000fc600078e00b2 */
[----:B------:R1:W-:Y:S01]  /*4170*/  STG.E.64 desc[UR6][R100.64], R112 ;  /* 0x0000007064007986 */ /* 0x0003e2000c101b06 */
[--C-:B--2---:R-:W-:Y:S01]  /*4180*/  IMAD.WIDE.U32 R104, R241, 0x8, R178.reuse ;  /* 0x00000008f1687825 */ /* 0x104fe200078e00b2 */
[----:B----4-:R-:W-:Y:S02]  /*4190*/  IADD3 R121, PT, PT, R13, 0x900, RZ ;  /* 0x000009000d797810 */ /* 0x010fe40007ffe0ff */
[----:B------:R2:W-:Y:S01]  /*41a0*/  STG.E.64 desc[UR6][R102.64], R114 ;  /* 0x0000007266007986 */ /* 0x0005e2000c101b06 */
[----:B------:R-:W-:Y:S01]  /*41b0*/  IMAD.WIDE.U32 R106, R119, 0x8, R178 ;  /* 0x00000008776a7825 */ /* 0x000fe200078e00b2 */
[C---:B0-----:R-:W-:Y:S02]  /*41c0*/  IADD3 R109, PT, PT, R13.reuse, 0x800, RZ ;  /* 0x000008000d6d7810 */ /* 0x041fe40007ffe0ff */
[C---:B------:R-:W-:Y:S01]  /*41d0*/  IADD3 R119, PT, PT, R13.reuse, 0x880, RZ ;  /* 0x000008800d777810 */ /* 0x040fe20007ffe0ff */
[----:B------:R0:W-:Y:S01]  /*41e0*/  STG.E.64 desc[UR6][R104.64], R116 ;  /* 0x0000007468007986 */ /* 0x0001e2000c101b06 */
[----:B------:R-:W-:-:S02]  /*41f0*/  VIADD R181, R13, 0xa00 ;  /* 0x00000a000db57836 */ /* 0x000fc40000000000 */
[--C-:B------:R-:W-:Y:S01]  /*4200*/  IMAD.WIDE.U32 R108, R109, 0x8, R178.reuse ;  /* 0x000000086d6c7825 */ /* 0x100fe200078e00b2 */
[----:B---3--:R0:W-:Y:S03]  /*4210*/  STG.E.64 desc[UR6][R106.64], R224 ;  /* 0x000000e06a007986 */ /* 0x0081e6000c101b06 */
[--C-:B-1----:R-:W-:Y:S01]  /*4220*/  IMAD.WIDE.U32 R110, R119, 0x8, R178.reuse ;  /* 0x00000008776e7825 */ /* 0x102fe200078e00b2 */
[----:B------:R0:W-:Y:S03]  /*4230*/  STG.E.64 desc[UR6][R108.64], R226 ;  /* 0x000000e26c007986 */ /* 0x0001e6000c101b06 */
[--C-:B------:R-:W-:Y:S01]  /*4240*/  IMAD.WIDE.U32 R100, R121, 0x8, R178.reuse ;  /* 0x0000000879647825 */ /* 0x100fe200078e00b2 */
[----:B------:R0:W-:Y:S03]  /*4250*/  STG.E.64 desc[UR6][R110.64], R230 ;  /* 0x000000e66e007986 */ /* 0x0001e6000c101b06 */
[----:B--2---:R-:W-:Y:S01]  /*4260*/  IMAD.WIDE.U32 R102, R123, 0x8, R178 ;  /* 0x000000087b667825 */ /* 0x004fe200078e00b2 */
[----:B------:R0:W-:Y:S04]  /*4270*/  STG.E.64 desc[UR6][R100.64], R228 ;  /* 0x000000e464007986 */ /* 0x0001e8000c101b06 */
[----:B------:R0:W-:Y:S01]  /*4280*/  STG.E.64 desc[UR6][R102.64], R222 ;  /* 0x000000de66007986 */ /* 0x0001e2000c101b06 */
[----:B------:R-:W-:Y:S06]  /*4290*/  BAR.SYNC.DEFER_BLOCKING 0x0 ;  /* 0x0000000000007b1d */ /* 0x000fec0000010000 */
[----:B------:R-:W-:Y:S05]  /*42a0*/  @P1 BRA `(.L_x_279) ;  /* 0x0000002400b01947 */ /* 0x000fea0003800000 */
[----:B------:R-:W1:Y:S04]  /*42b0*/  LDS.128 R120, [R10+0xac80] ;  /* 0x00ac80000a787984 */ /* 0x000e680000000c00 */
[----:B0-----:R-:W0:Y:S04]  /*42c0*/  LDS.128 R104, [R10+0xad20] ;  /* 0x00ad20000a687984 */ /* 0x001e280000000c00 */
[----:B------:R-:W2:Y:S04]  /*42d0*/  LDS.128 R108, [R10+0xadc0] ;  /* 0x00adc0000a6c7984 */ /* 0x000ea80000000c00 */
[----:B------:R-:W3:Y:S04]  /*42e0*/  LDS.128 R112, [R10+0xae60] ;  /* 0x00ae60000a707984 */ /* 0x000ee80000000c00 */
[----:B------:R-:W4:Y:S04]  /*42f0*/  LDS.128 R116, [R10+0xaf00] ;  /* 0x00af00000a747984 */ /* 0x000f280000000c00 */
[----:B------:R-:W4:Y:S01]  /*4300*/  LDS.128 R100, [R10+0xafa0] ;  /* 0x00afa0000a647984 */ /* 0x000f220000000c00 */
[----:B-1---5:R-:W-:-:S02]  /*4310*/  DFMA R120, R120, R220, RZ ;  /* 0x000000dc7878722b */ /* 0x022fc400000000ff */
[----:B------:R-:W-:-:S06]  /*4320*/  DFMA R222, R122, R220, RZ ;  /* 0x000000dc7ade722b */ /* 0x000fcc00000000ff */
[-C--:B0-----:R-:W-:Y:S02]  /*4330*/  DFMA R104, R104, R218.reuse, R120 ;  /* 0x000000da6868722b */ /* 0x081fe40000000078 */
[----:B------:R-:W0:Y:S01]  /*4340*/  LDS.128 R120, [R10+0xb040] ;  /* 0x00b040000a787984 */ /* 0x000e220000000c00 */
[----:B------:R-:W-:-:S05]  /*4350*/  DFMA R222, R106, R218, R222 ;  /* 0x000000da6ade722b */ /* 0x000fca00000000de */
[-C--:B--2---:R-:W-:Y:S02]  /*4360*/  DFMA R108, R108, R216.reuse, R104 ;  /* 0x000000d86c6c722b */ /* 0x084fe40000000068 */
[----:B------:R-:W1:Y:S01]  /*4370*/  LDS.128 R104, [R10+0xb0e0] ;  /* 0x00b0e0000a687984 */ /* 0x000e620000000c00 */
[----:B------:R-:W-:-:S05]  /*4380*/  DFMA R222, R110, R216, R222 ;  /* 0x000000d86ede722b */ /* 0x000fca00000000de */
[-C--:B---3--:R-:W-:Y:S02]  /*4390*/  DFMA R112, R112, R214.reuse, R108 ;  /* 0x000000d67070722b */ /* 0x088fe4000000006c */
[----:B------:R-:W2:Y:S01]  /*43a0*/  LDS.128 R108, [R10+0xb180] ;  /* 0x00b180000a6c7984 */ /* 0x000ea20000000c00 */
[----:B------:R-:W-:-:S05]  /*43b0*/  DFMA R222, R114, R214, R222 ;  /* 0x000000d672de722b */ /* 0x000fca00000000de */
[-C--:B----4-:R-:W-:Y:S02]  /*43c0*/  DFMA R116, R116, R212.reuse, R112 ;  /* 0x000000d47474722b */ /* 0x090fe40000000070 */
[----:B------:R-:W3:Y:S01]  /*43d0*/  LDS.128 R112, [R10+0xb220] ;  /* 0x00b220000a707984 */ /* 0x000ee20000000c00 */
[----:B------:R-:W-:-:S05]  /*43e0*/  DFMA R222, R118, R212, R222 ;  /* 0x000000d476de722b */ /* 0x000fca00000000de */
[-C--:B------:R-:W-:Y:S02]  /*43f0*/  DFMA R100, R100, R210.reuse, R116 ;  /* 0x000000d26464722b */ /* 0x080fe40000000074 */
[----:B------:R-:W4:Y:S01]  /*4400*/  LDS.128 R116, [R10+0xb2c0] ;  /* 0x00b2c0000a747984 */ /* 0x000f220000000c00 */
[----:B------:R-:W-:-:S05]  /*4410*/  DFMA R222, R102, R210, R222 ;  /* 0x000000d266de722b */ /* 0x000fca00000000de */
[-C--:B0-----:R-:W-:Y:S02]  /*4420*/  DFMA R120, R120, R208.reuse, R100 ;  /* 0x000000d07878722b */ /* 0x081fe40000000064 */
[----:B------:R-:W0:Y:S01]  /*4430*/  LDS.128 R100, [R10+0xb360] ;  /* 0x00b360000a647984 */ /* 0x000e220000000c00 */
[----:B------:R-:W-:-:S05]  /*4440*/  DFMA R222, R122, R208, R222 ;  /* 0x000000d07ade722b */ /* 0x000fca00000000de */
[-C--:B-1----:R-:W-:Y:S02]  /*4450*/  DFMA R104, R104, R206.reuse, R120 ;  /* 0x000000ce6868722b */ /* 0x082fe40000000078 */
[----:B------:R-:W1:Y:S01]  /*4460*/  LDS.128 R120, [R10+0xb400] ;  /* 0x00b400000a787984 */ /* 0x000e620000000c00 */
[----:B------:R-:W-:-:S05]  /*4470*/  DFMA R222, R106, R206, R222 ;  /* 0x000000ce6ade722b */ /* 0x000fca00000000de */
[-C--:B--2---:R-:W-:Y:S02]  /*4480*/  DFMA R108, R108, R204.reuse, R104 ;  /* 0x000000cc6c6c722b */ /* 0x084fe40000000068 */
[----:B------:R-:W2:Y:S01]  /*4490*/  LDS.128 R104, [R10+0xb4a0] ;  /* 0x00b4a0000a687984 */ /* 0x000ea20000000c00 */
[----:B------:R-:W-:-:S05]  /*44a0*/  DFMA R222, R110, R204, R222 ;  /* 0x000000cc6ede722b */ /* 0x000fca00000000de */
[-C--:B---3--:R-:W-:Y:S02]  /*44b0*/  DFMA R112, R112, R202.reuse, R108 ;  /* 0x000000ca7070722b */ /* 0x088fe4000000006c */
[----:B------:R-:W3:Y:S01]  /*44c0*/  LDS.128 R108, [R10+0xb540] ;  /* 0x00b540000a6c7984 */ /* 0x000ee20000000c00 */
[----:B------:R-:W-:-:S05]  /*44d0*/  DFMA R222, R114, R202, R222 ;  /* 0x000000ca72de722b */ /* 0x000fca00000000de */
[-C--:B----4-:R-:W-:Y:S02]  /*44e0*/  DFMA R116, R116, R200.reuse, R112 ;  /* 0x000000c87474722b */ /* 0x090fe40000000070 */
        /* <DEDUP_REMOVED lines=31> */
[----:B------:R-:W4:Y:S01]  /*46e0*/  LDS.128 R100, [R10+0xafb0] ;  /* 0x00afb0000a647984 */ /* 0x000f220000000c00 */
[----:B0-----:R-:W-:-:S02]  /*46f0*/  DFMA R120, R120, R220, RZ ;  /* 0x000000dc7878722b */ /* 0x001fc400000000ff */
[----:B------:R-:W-:-:S06]  /*4700*/  DFMA R226, R122, R220, RZ ;  /* 0x000000dc7ae2722b */ /* 0x000fcc00000000ff */
[-C--:B-1----:R-:W-:Y:S02]  /*4710*/  DFMA R104, R104, R218.reuse, R120 ;  /* 0x000000da6868722b */ /* 0x082fe40000000078 */
        /* <DEDUP_REMOVED lines=547> */
[----:B------:R1:W-:Y:S04]  /*6950*/  STS.64 [R12+0x90], R100 ;  /* 0x000090640c007388 */ /* 0x0003e80000000a00 */
[----:B------:R1:W-:Y:S03]  /*6960*/  STS.64 [R12+0x98], R102 ;  /* 0x000098660c007388 */ /* 0x0003e60000000a00 */
.L_x_279:
[----:B------:R-:W-:Y:S05]  /*6970*/  BSYNC.RECONVERGENT B0 ;  /* 0x0000000000007941 */ /* 0x000fea0003800200 */
.L_x_278:
[----:B------:R-:W-:Y:S01]  /*6980*/  BAR.SYNC.DEFER_BLOCKING 0x0 ;  /* 0x0000000000007b1d */ /* 0x000fe20000010000 */
[----:B------:R-:W-:Y:S01]  /*6990*/  ISETP.GT.U32.AND P6, PT, R7, 0x31f, PT ;  /* 0x0000031f0700780c */ /* 0x000fe20003fc4070 */
[--C-:B01----:R-:W-:Y:S01]  /*69a0*/  IMAD.WIDE.U32 R102, R181, 0x8, R178.reuse ;  /* 0x00000008b5667825 */ /* 0x103fe200078e00b2 */
[C---:B------:R-:W-:Y:S02]  /*69b0*/  ISETP.GT.U32.AND P1, PT, R7.reuse, 0x21f, PT ;  /* 0x0000021f0700780c */ /* 0x040fe40003f24070 */
[C---:B------:R-:W-:Y:S01]  /*69c0*/  ISETP.GT.U32.AND P2, PT, R7.reuse, 0x19f, PT ;  /* 0x0000019f0700780c */ /* 0x040fe20003f44070 */
[----:B------:R-:W-:Y:S01]  /*69d0*/  IMAD.WIDE.U32 R222, R8, 0x8, R178 ;  /* 0x0000000808de7825 */ /* 0x000fe200078e00b2 */
[C---:B------:R-:W-:Y:S02]  /*69e0*/  ISETP.GT.U32.AND P3, PT, R7.reuse, 0x11f, PT ;  /* 0x0000011f0700780c */ /* 0x040fe40003f64070 */
[C---:B------:R-:W-:Y:S02]  /*69f0*/  ISETP.GT.U32.AND P4, PT, R7.reuse, 0x9f, PT ;  /* 0x0000009f0700780c */ /* 0x040fe40003f84070 */
[----:B------:R-:W-:-:S02]  /*6a00*/  ISETP.GT.U32.AND P5, PT, R7, 0x1f, PT ;  /* 0x0000001f0700780c */ /* 0x000fc40003fa4070 */
[----:B-----5:R-:W-:Y:S01]  /*6a10*/  P2R R184, PR, RZ, 0x2 ;  /* 0x00000002ffb87803 */ /* 0x020fe20000000000 */
[C---:B------:R-:W-:Y:S01]  /*6a20*/  @!P6 VIADD R123, R13.reuse, 0xc80 ;  /* 0x00000c800d7be836 */ /* 0x040fe20000000000 */
[C---:B------:R-:W-:Y:S02]  /*6a30*/  IADD3 R107, PT, PT, R13.reuse, 0xa80, RZ ;  /* 0x00000a800d6b7810 */ /* 0x040fe40007ffe0ff */
[----:B------:R-:W-:Y:S01]  /*6a40*/  IADD3 R111, PT, PT, R13, 0xb00, RZ ;  /* 0x00000b000d6f7810 */ /* 0x000fe20007ffe0ff */
[--C-:B------:R-:W-:Y:S01]  /*6a50*/  @!P6 IMAD.WIDE.U32 R122, R123, 0x8, R178.reuse ;  /* 0x000000087b7ae825 */ /* 0x100fe200078e00b2 */
[----:B------:R-:W-:Y:S02]  /*6a60*/  IADD3 R115, PT, PT, R13, 0xb80, RZ ;  /* 0x00000b800d737810 */ /* 0x000fe40007ffe0ff */
[----:B------:R-:W-:Y:S01]  /*6a70*/  LOP3.LUT R9, R9, 0xfffffffe, RZ, 0xc0, !PT ;  /* 0xfffffffe09097812 */ /* 0x000fe200078ec0ff */
[--C-:B------:R-:W-:Y:S01]  /*6a80*/  IMAD.WIDE.U32 R106, R107, 0x8, R178.reuse ;  /* 0x000000086b6a7825 */ /* 0x100fe200078e00b2 */
[----:B------:R-:W-:Y:S01]  /*6a90*/  IADD3 R185, PT, PT, R8, UR4, RZ ;  /* 0x0000000408b97c10 */ /* 0x000fe2000fffe0ff */
[----:B------:R-:W0:Y:S01]  /*6aa0*/  LDS.64 R100, [R11] ;  /* 0x000000000b647984 */ /* 0x000e220000000a00 */
[----:B------:R-:W-:Y:S01]  /*6ab0*/  @P6 LOP3.LUT R9, R9, 0x1, RZ, 0xfc, !PT ;  /* 0x0000000109096812 */ /* 0x000fe200078efcff */
[----:B------:R-:W-:-:S02]  /*6ac0*/  IMAD.WIDE.U32 R110, R111, 0x8, R178 ;  /* 0x000000086f6e7825 */ /* 0x000fc400078e00b2 */
[----:B------:R-:W1:Y:S02]  /*6ad0*/  LDS.64 R104, [R11+0x400] ;  /* 0x000400000b687984 */ /* 0x000e640000000a00 */
[----:B------:R-:W-:Y:S02]  /*6ae0*/  IMAD.WIDE.U32 R114, R115, 0x8, R178 ;  /* 0x0000000873727825 */ /* 0x000fe400078e00b2 */
[----:B------:R-:W2:Y:S04]  /*6af0*/  LDS.64 R108, [R11+0x800] ;  /* 0x000800000b6c7984 */ /* 0x000ea80000000a00 */
[----:B------:R-:W3:Y:S04]  /*6b00*/  LDS.64 R112, [R11+0xc00] ;  /* 0x000c00000b707984 */ /* 0x000ee80000000a00 */
[----:B------:R-:W4:Y:S01]  /*6b10*/  @!P0 LDS.64 R116, [R11+0x1000] ;  /* 0x001000000b748984 */ /* 0x000f220000000a00 */
[----:B------:R-:W-:-:S03]  /*6b20*/  ISETP.GT.U32.AND P0, PT, R7, 0x29f, PT ;  /* 0x0000029f0700780c */ /* 0x000fc60003f04070 */
[----:B------:R-:W4:Y:S10]  /*6b30*/  @!P6 LDS.64 R120, [R11+0x1400] ;  /* 0x001400000b78e984 */ /* 0x000f340000000a00 */
[----:B------:R-:W4:Y:S01]  /*6b40*/  @!P0 LDS.64 R182, [R11+0x1800] ;  /* 0x001800000bb68984 */ /* 0x000f220000000a00 */
[----:B------:R-:W-:-:S03]  /*6b50*/  @!P0 IADD3 R181, PT, PT, R13, 0xd00, RZ ;  /* 0x00000d000db58810 */ /* 0x000fc60007ffe0ff */
[----:B------:R-:W4:Y:S01]  /*6b60*/  @!P1 LDS.64 R186, [R11+0x1c00] ;  /* 0x001c00000bba9984 */ /* 0x000f220000000a00 */
[----:B------:R-:W-:-:S03]  /*6b70*/  ISETP.GT.U32.AND P1, PT, R7, 0x39f, PT ;  /* 0x0000039f0700780c */ /* 0x000fc60003f24070 */
[----:B------:R-:W4:Y:S04]  /*6b80*/  @!P2 LDS.64 R188, [R11+0x2000] ;  /* 0x002000000bbca984 */ /* 0x000f280000000a00 */
[----:B------:R-:W4:Y:S04]  /*6b90*/  @!P3 LDS.64 R190, [R11+0x2400] ;  /* 0x002400000bbeb984 */ /* 0x000f280000000a00 */
[----:B------:R-:W4:Y:S02]  /*6ba0*/  @!P4 LDS.64 R192, [R11+0x2800] ;  /* 0x002800000bc0c984 */ /* 0x000f240000000a00 */
[----:B------:R-:W-:-:S02]  /*6bb0*/  @!P1 IADD3 R119, PT, PT, R13, 0xc00, RZ ;  /* 0x00000c000d779810 */ /* 0x000fc40007ffe0ff */
[----:B------:R-:W4:Y:S03]  /*6bc0*/  @!P5 LDS.64 R194, [R11+0x2c00] ;  /* 0x002c00000bc2d984 */ /* 0x000f260000000a00 */
[--C-:B------:R-:W-:Y:S01]  /*6bd0*/  @!P1 IMAD.WIDE.U32 R118, R119, 0x8, R178.reuse ;  /* 0x0000000877769825 */ /* 0x100fe200078e00b2 */
[----:B0-----:R0:W-:Y:S04]  /*6be0*/  STG.E.64 desc[UR6][R102.64], R100 ;  /* 0x0000006466007986 */ /* 0x0011e8000c101b06 */
[----:B-1----:R1:W-:Y:S04]  /*6bf0*/  STG.E.64 desc[UR6][R106.64], R104 ;  /* 0x000000686a007986 */ /* 0x0023e8000c101b06 */
[----:B--2---:R2:W-:Y:S04]  /*6c00*/  STG.E.64 desc[UR6][R110.64], R108 ;  /* 0x0000006c6e007986 */ /* 0x0045e8000c101b06 */
[----:B---3--:R3:W-:Y:S01]  /*6c10*/  STG.E.64 desc[UR6][R114.64], R112 ;  /* 0x0000007072007986 */ /* 0x0087e2000c101b06 */
[----:B0-----:R-:W-:-:S03]  /*6c20*/  @!P0 IMAD.WIDE.U32 R100, R181, 0x8, R178 ;  /* 0x00000008b5648825 */ /* 0x001fc600078e00b2 */
[----:B----4-:R3:W-:Y:S01]  /*6c30*/  @!P1 STG.E.64 desc[UR6][R118.64], R116 ;  /* 0x0000007476009986 */ /* 0x0107e2000c101b06 */
[----:B------:R-:W-:Y:S01]  /*6c40*/  ISETP.NE.AND P1, PT, R184, RZ, PT ;  /* 0x000000ffb800720c */ /* 0x000fe20003f25270 */
[C---:B------:R-:W-:Y:S01]  /*6c50*/  @!P4 VIADD R181, R13.reuse, 0xf00 ;  /* 0x00000f000db5c836 */ /* 0x040fe20000000000 */
[C---:B-1----:R-:W-:Y:S01]  /*6c60*/  @!P2 IADD3 R105, PT, PT, R13.reuse, 0xe00, RZ ;  /* 0x00000e000d69a810 */ /* 0x042fe20007ffe0ff */
[----:B------:R3:W-:Y:S01]  /*6c70*/  @!P6 STG.E.64 desc[UR6][R122.64], R120 ;  /* 0x000000787a00e986 */ /* 0x0007e2000c101b06 */
[----:B------:R-:W-:Y:S01]  /*6c80*/  @!P3 IADD3 R107, PT, PT, R13, 0xe80, RZ ;  /* 0x00000e800d6bb810 */ /* 0x000fe20007ffe0ff */
[--C-:B--2---:R-:W-:Y:S01]  /*6c90*/  @!P4 IMAD.WIDE.U32 R108, R181, 0x8, R178.reuse ;  /* 0x00000008b56cc825 */ /* 0x104fe200078e00b2 */
[----:B------:R-:W-:Y:S01]  /*6ca0*/  @!P5 IADD3 R111, PT, PT, R13, 0xf80, RZ ;  /* 0x00000f800d6fd810 */ /* 0x000fe20007ffe0ff */
[----:B------:R3:W-:Y:S01]  /*6cb0*/  @!P0 STG.E.64 desc[UR6][R100.64], R182 ;  /* 0x000000b664008986 */ /* 0x0007e2000c101b06 */
[----:B------:R-:W-:Y:S01]  /*6cc0*/  ISETP.NE.AND P6, PT, R7, RZ, PT ;  /* 0x000000ff0700720c */ /* 0x000fe20003fc5270 */
[----:B------:R-:W-:-:S04]  /*6cd0*/  @!P2 IMAD.WIDE.U32 R104, R105, 0x8, R178 ;  /* 0x000000086968a825 */ /* 0x000fc800078e00b2 */
[----:B------:R-:W-:Y:S01]  /*6ce0*/  @!P1 IADD3 R103, PT, PT, R13, 0xd80, RZ ;  /* 0x00000d800d679810 */ /* 0x000fe20007ffe0ff */
[----:B------:R-:W-:-:S04]  /*6cf0*/  @!P3 IMAD.WIDE.U32 R106, R107, 0x8, R178 ;  /* 0x000000086b6ab825 */ /* 0x000fc800078e00b2 */
[----:B------:R-:W-:-:S04]  /*6d00*/  @!P1 IMAD.WIDE.U32 R102, R103, 0x8, R178 ;  /* 0x0000000867669825 */ /* 0x000fc800078e00b2 */
[----:B------:R-:W-:Y:S01]  /*6d10*/  @!P5 IMAD.WIDE.U32 R110, R111, 0x8, R178 ;  /* 0x000000086f6ed825 */ /* 0x000fe200078e00b2 */
[----:B------:R3:W-:Y:S04]  /*6d20*/  @!P1 STG.E.64 desc[UR6][R102.64], R186 ;  /* 0x000000ba66009986 */ /* 0x0007e8000c101b06 */
[----:B------:R3:W-:Y:S04]  /*6d30*/  @!P2 STG.E.64 desc[UR6][R104.64], R188 ;  /* 0x000000bc6800a986 */ /* 0x0007e8000c101b06 */
[----:B------:R3:W-:Y:S04]  /*6d40*/  @!P3 STG.E.64 desc[UR6][R106.64], R190 ;  /* 0x000000be6a00b986 */ /* 0x0007e8000c101b06 */
[----:B------:R3:W-:Y:S04]  /*6d50*/  @!P4 STG.E.64 desc[UR6][R108.64], R192 ;  /* 0x000000c06c00c986 */ /* 0x0007e8000c101b06 */
[----:B------:R3:W-:Y:S01]  /*6d60*/  @!P5 STG.E.64 desc[UR6][R110.64], R194 ;  /* 0x000000c26e00d986 */ /* 0x0007e2000c101b06 */
[----:B------:R-:W-:Y:S08]  /*6d70*/  BAR.SYNC.DEFER_BLOCKING 0x0 ;  /* 0x0000000000007b1d */ /* 0x000ff00000010000 */
[----:B------:R-:W-:Y:S06]  /*6d80*/  BAR.SYNC.DEFER_BLOCKING 0x0 ;  /* 0x0000000000007b1d */ /* 0x000fec0000010000 */
[----:B---3--:R-:W-:Y:S05]  /*6d90*/  @P6 BRA `(.L_x_280) ;  /* 0x0000000000246947 */ /* 0x008fea0003800000 */
[----:B------:R-:W0:Y:S01]  /*6da0*/  LDC R103, c[0x0][0x3ac] ;  /* 0x0000eb00ff677b82 */ /* 0x000e220000000800 */
[----:B------:R-:W-:-:S07]  /*6db0*/  MOV R105, 0x1 ;  /* 0x0000000100697802 */ /* 0x000fce0000000f00 */
[----:B------:R-:W0:Y:S02]  /*6dc0*/  LDC.64 R100, c[0x4][RZ] ;  /* 0x01000000ff647b82 */ /* 0x000e240000000a00 */
[----:B0-----:R-:W-:-:S05]  /*6dd0*/  IMAD.WIDE R100, R103, 0x4, R100 ;  /* 0x0000000467647825 */ /* 0x001fca00078e0264 */
[----:B------:R0:W-:Y:S02]  /*6de0*/  REDG.E.ADD.STRONG.GPU desc[UR6][R100.64], R105 ;  /* 0x000000696400798e */ /* 0x0001e4000c12e106 */
.L_x_281:
[----:B------:R-:W2:Y:S01]  /*6df0*/  LDG.E.STRONG.SYS R102, desc[UR6][R100.64] ;  /* 0x0000000664667981 */ /* 0x000ea2000c1f5900 */
[----:B------:R-:W-:Y:S05]  /*6e00*/  YIELD ;  /* 0x0000000000007946 */ /* 0x000fea0003800000 */
[----:B--2---:R-:W-:-:S13]  /*6e10*/  ISETP.GE.AND P6, PT, R102, 0x6, PT ;  /* 0x000000066600780c */ /* 0x004fda0003fc6270 */
[----:B------:R-:W-:Y:S05]  /*6e20*/  @!P6 BRA `(.L_x_281) ;  /* 0xfffffffc00f0e947 */ /* 0x000fea000383ffff */
.L_x_280:
[----:B------:R-:W-:Y:S01]  /*6e30*/  ISETP.GT.U32.AND P6, PT, R7, 0x18f, PT ;  /* 0x0000018f0700780c */ /* 0x000fe20003fc4070 */
[----:B------:R-:W-:Y:S05]  /*6e40*/  WARPSYNC.ALL ;  /* 0x0000000000007948 */ /* 0x000fea0003800000 */
[----:B------:R-:W-:Y:S06]  /*6e50*/  BAR.SYNC.DEFER_BLOCKING 0x0 ;  /* 0x0000000000007b1d */ /* 0x000fec0000010000 */
[----:B------:R-:W-:Y:S04]  /*6e60*/  BSSY.RECONVERGENT B0, `(.L_x_282) ;  /* 0x000000e000007945 */ /* 0x000fe80003800200 */
[----:B------:R-:W-:Y:S05]  /*6e70*/  @P6 BRA `(.L_x_283) ;  /* 0x0000000000306947 */ /* 0x000fea0003800000 */
[----:B0-----:R-:W0:Y:S01]  /*6e80*/  LDS R100, [R180+0x4] ;  /* 0x00000400b4647984 */ /* 0x001e220000000800 */
        /* <DEDUP_REMOVED lines=11> */
.L_x_283:
[----:B------:R-:W-:Y:S05]  /*6f40*/  BSYNC.RECONVERGENT B0 ;  /* 0x0000000000007941 */ /* 0x000fea0003800200 */
.L_x_282:
[----:B------:R-:W-:Y:S01]  /*6f50*/  ISETP.GT.U32.AND P6, PT, R7, 0x10f, PT ;  /* 0x0000010f0700780c */ /* 0x000fe20003fc4070 */
[----:B------:R-:W-:-:S12]  /*6f60*/  BSSY.RECONVERGENT B0, `(.L_x_284) ;  /* 0x000000e000007945 */ /* 0x000fd80003800200 */
[----:B------:R-:W-:Y:S05]  /*6f70*/  @P6 BRA `(.L_x_285) ;  /* 0x0000000000306947 */ /* 0x000fea0003800000 */
[----:B01----:R-:W0:Y:S01]  /*6f80*/  LDS R100, [R180+0x4] ;  /* 0x00000400b4647984 */ /* 0x003e220000000800 */
[----:B------:R-:W0:Y:S01]  /*6f90*/  LDCU UR5, c[0x0][0x398] ;  /* 0x00007300ff0577ac */ /* 0x000e220008000800 */
[----:B------:R-:W-:Y:S01]  /*6fa0*/  IMAD R105, R4, 0x4b0, R7 ;  /* 0x000004b004697824 */ /* 0x000fe200078e0207 */
[----:B0-----:R-:W-:-:S13]  /*6fb0*/  ISETP.NE.AND P6, PT, R100, UR5, PT ;  /* 0x0000000564007c0c */ /* 0x001fda000bfc5270 */
[----:B------:R-:W0:Y:S08]  /*6fc0*/  @P6 LDC.64 R100, c[0x0][0x3f0] ;  /* 0x0000fc00ff646b82 */ /* 0x000e300000000a00 */
[----:B------:R-:W1:Y:S01]  /*6fd0*/  @!P6 LDC.64 R102, c[0x0][0x390] ;  /* 0x0000e400ff66eb82 */ /* 0x000e620000000a00 */
[----:B0-----:R-:W-:-:S06]  /*6fe0*/  @P6 IMAD.WIDE.U32 R100, R105, 0x8, R100 ;  /* 0x0000000869646825 */ /* 0x001fcc00078e0064 */
[----:B------:R-:W2:Y:S01]  /*6ff0*/  @P6 LDG.E.64 R100, desc[UR6][R100.64+0x1080] ;  /* 0x0010800664646981 */ /* 0x000ea2000c1e1b00 */
[----:B-1----:R-:W-:-:S06]  /*7000*/  @!P6 IMAD.WIDE.U32 R102, R105, 0x8, R102 ;  /* 0x000000086966e825 */ /* 0x002fcc00078e0066 */
[----:B------:R-:W3:Y:S04]  /*7010*/  @!P6 LDG.E.64 R102, desc[UR6][R102.64+0x1080] ;  /* 0x001080066666e981 */ /* 0x000ee8000c1e1b00 */
[----:B--2---:R2:W-:Y:S04]  /*7020*/  @P6 STS.64 [R6+0x400], R100 ;  /* 0x0004006406006388 */ /* 0x0045e80000000a00 */
[----:B---3--:R2:W-:Y:S02]  /*7030*/  @!P6 STS.64 [R6+0x400], R102 ;  /* 0x000400660600e388 */ /* 0x0085e40000000a00 */
.L_x_285:
[----:B------:R-:W-:Y:S05]  /*7040*/  BSYNC.RECONVERGENT B0 ;  /* 0x0000000000007941 */ /* 0x000fea0003800200 */
.L_x_284:
[----:B------:R-:W-:Y:S01]  /*7050*/  ISETP.GT.U32.AND P6, PT, R7, 0x8f, PT ;  /* 0x0000008f0700780c */ /* 0x000fe20003fc4070 */
[----:B------:R-:W-:-:S12]  /*7060*/  BSSY.RECONVERGENT B0, `(.L_x_286) ;  /* 0x000000e000007945 */ /* 0x000fd80003800200 */
[----:B------:R-:W-:Y:S05]  /*7070*/  @P6 BRA `(.L_x_287) ;  /* 0x0000000000306947 */ /* 0x000fea0003800000 */
[----:B012---:R-:W0:Y:S01]  /*7080*/  LDS R100, [R180+0x4] ;  /* 0x00000400b4647984 */ /* 0x007e220000000800 */
        /* <DEDUP_REMOVED lines=11> */
.L_x_287:
[----:B------:R-:W-:Y:S05]  /*7140*/  BSYNC.RECONVERGENT B0 ;  /* 0x0000000000007941 */ /* 0x000fea0003800200 */
.L_x_286:
[----:B------:R-:W-:Y:S01]  /*7150*/  ISETP.GT.U32.AND P6, PT, R7, 0xf, PT ;  /* 0x0000000f0700780c */ /* 0x000fe20003fc4070 */
[----:B------:R-:W-:-:S12]  /*7160*/  BSSY.RECONVERGENT B0, `(.L_x_288) ;  /* 0x000000e000007945 */ /* 0x000fd80003800200 */
[----:B------:R-:W-:Y:S05]  /*7170*/  @P6 BRA `(.L_x_289) ;  /* 0x0000000000306947 */ /* 0x000fea0003800000 */
[----:B012-4-:R-:W0:Y:S01]  /*7180*/  LDS R100, [R180+0x4] ;  /* 0x00000400b4647984 */ /* 0x017e220000000800 */
        /* <DEDUP_REMOVED lines=11> */
.L_x_289:
[----:B------:R-:W-:Y:S05]  /*7240*/  BSYNC.RECONVERGENT B0 ;  /* 0x0000000000007941 */ /* 0x000fea0003800200 */
.L_x_288:
[----:B------:R-:W-:Y:S01]  /*7250*/  BAR.SYNC.DEFER_BLOCKING 0x0 ;  /* 0x0000000000007b1d */ /* 0x000fe20000010000 */
[----:B------:R-:W-:-:S05]  /*7260*/  IMAD.WIDE.U32 R220, R185, 0x8, R178 ;  /* 0x00000008b9dc7825 */ /* 0x000fca00078e00b2 */
[----:B------:R-:W3:Y:S04]  /*7270*/  LDG.E.64 R222, desc[UR6][R222.64] ;  /* 0x00000006dede7981 */ /* 0x000ee8000c1e1b00 */
        /* <DEDUP_REMOVED lines=19> */
[----:B------:R-:W-:Y:S01]  /*73b0*/  ISETP.GT.U32.AND P6, PT, R7, 0x47, PT ;  /* 0x000000470700780c */ /* 0x000fe20003fc4070 */
[----:B------:R-:W-:Y:S02]  /*73c0*/  BSSY.RECONVERGENT B0, `(.L_x_290) ;  /* 0x0000287000007945 */ /* 0x000fe40003800200 */
[----:B------:R-:W3:Y:S04]  /*73d0*/  LDS.128 R120, [R10+0xac80] ;  /* 0x00ac80000a787984 */ /* 0x000ee80000000c00 */
[----:B0-----:R-:W5:Y:S04]  /*73e0*/  LDS.128 R104, [R10+0xad20] ;  /* 0x00ad20000a687984 */ /* 0x001f680000000c00 */
[----:B------:R-:W0:Y:S04]  /*73f0*/  LDS.128 R108, [R10+0xadc0] ;  /* 0x00adc0000a6c7984 */ /* 0x000e280000000c00 */
[----:B------:R-:W0:Y:S04]  /*7400*/  LDS.128 R112, [R10+0xae60] ;  /* 0x00ae60000a707984 */ /* 0x000e280000000c00 */
[----:B------:R-:W0:Y:S04]  /*7410*/  LDS.128 R116, [R10+0xaf00] ;  /* 0x00af00000a747984 */ /* 0x000e280000000c00 */
[----:B-12-4-:R-:W1:Y:S01]  /*7420*/  LDS.128 R100, [R10+0xafa0] ;  /* 0x00afa0000a647984 */ /* 0x016e620000000c00 */
[----:B---3--:R-:W-:-:S02]  /*7430*/  DFMA R120, R222, R120, RZ ;  /* 0x00000078de78722b */ /* 0x008fc400000000ff */
[----:B------:R-:W-:-:S06]  /*7440*/  DFMA R224, R222, R122, RZ ;  /* 0x0000007adee0722b */ /* 0x000fcc00000000ff */
[C---:B-----5:R-:W-:Y:S02]  /*7450*/  DFMA R104, R220.reuse, R104, R120 ;  /* 0x00000068dc68722b */ /* 0x060fe40000000078 */
[----:B------:R-:W2:Y:S01]  /*7460*/  LDS.128 R120, [R10+0xb040] ;  /* 0x00b040000a787984 */ /* 0x000ea20000000c00 */
[----:B------:R-:W-:-:S05]  /*7470*/  DFMA R224, R220, R106, R224 ;  /* 0x0000006adce0722b */ /* 0x000fca00000000e0 */
[C---:B0-----:R-:W-:Y:S02]  /*7480*/  DFMA R108, R218.reuse, R108, R104 ;  /* 0x0000006cda6c722b */ /* 0x041fe40000000068 */
[----:B------:R-:W0:Y:S01]  /*7490*/  LDS.128 R104, [R10+0xb0e0] ;  /* 0x00b0e0000a687984 */ /* 0x000e220000000c00 */
[----:B------:R-:W-:-:S05]  /*74a0*/  DFMA R224, R218, R110, R224 ;  /* 0x0000006edae0722b */ /* 0x000fca00000000e0 */
[C---:B------:R-:W-:Y:S02]  /*74b0*/  DFMA R112, R216.reuse, R112, R108 ;  /* 0x00000070d870722b */ /* 0x040fe4000000006c */
[----:B------:R-:W3:Y:S01]  /*74c0*/  LDS.128 R108, [R10+0xb180] ;  /* 0x00b180000a6c7984 */ /* 0x000ee20000000c00 */
[----:B------:R-:W-:-:S05]  /*74d0*/  DFMA R224, R216, R114, R224 ;  /* 0x00000072d8e0722b */ /* 0x000fca00000000e0 */
[C---:B------:R-:W-:Y:S02]  /*74e0*/  DFMA R116, R214.reuse, R116, R112 ;  /* 0x00000074d674722b */ /* 0x040fe40000000070 */
[----:B------:R-:W4:Y:S01]  /*74f0*/  LDS.128 R112, [R10+0xb220] ;  /* 0x00b220000a707984 */ /* 0x000f220000000c00 */
[----:B------:R-:W-:-:S05]  /*7500*/  DFMA R224, R214, R118, R224 ;  /* 0x00000076d6e0722b */ /* 0x000fca00000000e0 */
[C---:B-1----:R-:W-:Y:S02]  /*7510*/  DFMA R100, R212.reuse, R100, R116 ;  /* 0x00000064d464722b */ /* 0x042fe40000000074 */
[----:B------:R-:W1:Y:S01]  /*7520*/  LDS.128 R116, [R10+0xb2c0] ;  /* 0x00b2c0000a747984 */ /* 0x000e620000000c00 */
[----:B------:R-:W-:-:S05]  /*7530*/  DFMA R224, R212, R102, R224 ;  /* 0x00000066d4e0722b */ /* 0x000fca00000000e0 */
[C---:B--2---:R-:W-:Y:S02]  /*7540*/  DFMA R120, R210.reuse, R120, R100 ;  /* 0x00000078d278722b */ /* 0x044fe40000000064 */
[----:B------:R-:W2:Y:S01]  /*7550*/  LDS.128 R100, [R10+0xb360] ;  /* 0x00b360000a647984 */ /* 0x000ea20000000c00 */
[----:B------:R-:W-:-:S05]  /*7560*/  DFMA R224, R210, R122, R224 ;  /* 0x0000007ad2e0722b */ /* 0x000fca00000000e0 */
[C---:B0-----:R-:W-:Y:S02]  /*7570*/  DFMA R104, R208.reuse, R104, R120 ;  /* 0x00000068d068722b */ /* 0x041fe40000000078 */
[----:B------:R-:W0:Y:S01]  /*7580*/  LDS.128 R120, [R10+0xb400] ;  /* 0x00b400000a787984 */ /* 0x000e220000000c00 */
[----:B------:R-:W-:-:S05]  /*7590*/  DFMA R224, R208, R106, R224 ;  /* 0x0000006ad0e0722b */ /* 0x000fca00000000e0 */
[C---:B---3--:R-:W-:Y:S02]  /*75a0*/  DFMA R108, R206.reuse, R108, R104 ;  /* 0x0000006cce6c722b */ /* 0x048fe40000000068 */
[----:B------:R-:W3:Y:S01]  /*75b0*/  LDS.128 R104, [R10+0xb4a0] ;  /* 0x00b4a0000a687984 */ /* 0x000ee20000000c00 */
[----:B------:R-:W-:-:S05]  /*75c0*/  DFMA R224, R206, R110, R224 ;  /* 0x0000006ecee0722b */ /* 0x000fca00000000e0 */
[C---:B----4-:R-:W-:Y:S02]  /*75d0*/  DFMA R112, R204.reuse, R112, R108 ;  /* 0x00000070cc70722b */ /* 0x050fe4000000006c */
        /* <DEDUP_REMOVED lines=17> */
[----:B-1----:R-:W-:-:S03]  /*76f0*/  DFMA R108, R192, R112, R108 ;  /* 0x00000070c06c722b */ /* 0x002fc6000000006c */
[----:B------:R-:W-:-:S05]  /*7700*/  DFMA R110, R192, R114, R110 ;  /* 0x00000072c06e722b */ /* 0x000fca000000006e */
[----:B--2---:R-:W-:-:S03]  /*7710*/  DFMA R108, R190, R116, R108 ;  /* 0x00000074be6c722b */ /* 0x004fc6000000006c */
[----:B------:R-:W-:-:S05]  /*7720*/  DFMA R110, R190, R118, R110 ;  /* 0x00000076be6e722b */ /* 0x000fca000000006e */
[----:B0-----:R-:W-:-:S03]  /*7730*/  DFMA R100, R188, R100, R108 ;  /* 0x00000064bc64722b */ /* 0x001fc6000000006c */
[----:B------:R-:W-:-:S05]  /*7740*/  DFMA R102, R188, R102, R110 ;  /* 0x00000066bc66722b */ /* 0x000fca000000006e */
[----:B---3--:R-:W-:-:S03]  /*7750*/  DFMA R100, R186, R120, R100 ;  /* 0x00000078ba64722b */ /* 0x008fc60000000064 */
[----:B------:R-:W-:-:S05]  /*7760*/  DFMA R102, R186, R122, R102 ;  /* 0x0000007aba66722b */ /* 0x000fca0000000066 */
[----:B----4-:R-:W-:-:S03]  /*7770*/  DFMA R224, R182, R104, R100 ;  /* 0x00000068b6e0722b */ /* 0x010fc60000000064 */
        /* <DEDUP_REMOVED lines=560> */
[----:B------:R0:W-:Y:S01]  /*9a80*/  STS.64 [R12+0x98], R102 ;  /* 0x000098660c007388 */ /* 0x0001e20000000a00 */
[----:B------:R-:W-:Y:S06]  /*9a90*/  BAR.SYNC.DEFER_BLOCKING 0x0 ;  /* 0x0000000000007b1d */ /* 0x000fec0000010000 */
[----:B------:R-:W-:Y:S05]  /*9aa0*/  @P6 BRA `(.L_x_291) ;  /* 0x0000000000606947 */ /* 0x000fea0003800000 */
[----:B------:R-:W-:Y:S01]  /*9ab0*/  IADD3 R223, PT, PT, R8, 0x80, RZ ;  /* 0x0000008008df7810 */ /* 0x000fe20007ffe0ff */
[----:B------:R1:W5:Y:S04]  /*9ac0*/  LDG.E.64 R218, desc[UR6][R18.64] ;  /* 0x0000000612da7981 */ /* 0x000368000c1e1b00 */
[C---:B------:R-:W-:Y:S01]  /*9ad0*/  VIADD R221, R223.reuse, UR4 ;  /* 0x00000004dfdd7c36 */ /* 0x040fe20008000000 */
[----:B------:R1:W5:Y:S01]  /*9ae0*/  LDG.E.64 R216, desc[UR6][R22.64] ;  /* 0x0000000616d87981 */ /* 0x000362000c1e1b00 */
[----:B------:R-:W-:-:S03]  /*9af0*/  IMAD.WIDE.U32 R222, R223, 0x8, R178 ;  /* 0x00000008dfde7825 */ /* 0x000fc600078e00b2 */
[----:B------:R1:W5:Y:S01]  /*9b00*/  LDG.E.64 R214, desc[UR6][R26.64] ;  /* 0x000000061ad67981 */ /* 0x000362000c1e1b00 */
[----:B------:R-:W-:-:S03]  /*9b10*/  IMAD.WIDE.U32 R220, R221, 0x8, R178 ;  /* 0x00000008dddc7825 */ /* 0x000fc600078e00b2 */
        /* <DEDUP_REMOVED lines=16> */
[----:B------:R-:W5:Y:S02]  /*9c20*/  LDG.E.64 R220, desc[UR6][R220.64] ;  /* 0x00000006dcdc7981 */ /* 0x000f64000c1e1b00 */
.L_x_291:
[----:B------:R-:W-:Y:S05]  /*9c30*/  BSYNC.RECONVERGENT B0 ;  /* 0x0000000000007941 */ /* 0x000fea0003800200 */
.L_x_290:
[----:B------:R-:W-:Y:S08]  /*9c40*/  BAR.SYNC.DEFER_BLOCKING 0x0 ;  /* 0x0000000000007b1d */ /* 0x000ff00000010000 */
[----:B------:R-:W-:Y:S01]  /*9c50*/  BAR.SYNC.DEFER_BLOCKING 0x0 ;  /* 0x0000000000007b1d */ /* 0x000fe20000010000 */
[----:B------:R-:W-:-:S13]  /*9c60*/  ISETP.NE.AND P6, PT, R7, RZ, PT ;  /* 0x000000ff0700720c */ /* 0x000fda0003fc5270 */
[----:B------:R-:W-:Y:S05]  /*9c70*/  @P6 BRA `(.L_x_292) ;  /* 0x0000000000246947 */ /* 0x000fea0003800000 */
[----:B0-----:R-:W0:Y:S01]  /*9c80*/  LDC R103, c[0x0][0x3ac] ;  /* 0x0000eb00ff677b82 */ /* 0x001e220000000800 */
[----:B------:R-:W-:-:S07]  /*9c90*/  MOV R105, 0x1 ;  /* 0x0000000100697802 */ /* 0x000fce0000000f00 */
[----:B------:R-:W0:Y:S02]  /*9ca0*/  LDC.64 R100, c[0x4][RZ] ;  /* 0x01000000ff647b82 */ /* 0x000e240000000a00 */
[----:B0-----:R-:W-:-:S05]  /*9cb0*/  IMAD.WIDE R100, R103, 0x4, R100 ;  /* 0x0000000467647825 */ /* 0x001fca00078e0264 */
[----:B------:R0:W-:Y:S02]  /*9cc0*/  REDG.E.ADD.STRONG.GPU desc[UR6][R100.64], R105 ;  /* 0x000000696400798e */ /* 0x0001e4000c12e106 */
.L_x_293:
[----:B------:R-:W2:Y:S01]  /*9cd0*/  LDG.E.STRONG.SYS R102, desc[UR6][R100.64] ;  /* 0x0000000664667981 */ /* 0x000ea2000c1f5900 */
[----:B------:R-:W-:Y:S05]  /*9ce0*/  YIELD ;  /* 0x0000000000007946 */ /* 0x000fea0003800000 */
[----:B--2---:R-:W-:-:S13]  /*9cf0*/  ISETP.GE.AND P6, PT, R102, 0x9, PT ;  /* 0x000000096600780c */ /* 0x004fda0003fc6270 */
[----:B------:R-:W-:Y:S05]  /*9d00*/  @!P6 BRA `(.L_x_293) ;  /* 0xfffffffc00f0e947 */ /* 0x000fea000383ffff */
.L_x_292:
[----:B------:R-:W-:Y:S05]  /*9d10*/  WARPSYNC.ALL ;  /* 0x0000000000007948 */ /* 0x000fea0003800000 */
[----:B------:R-:W-:Y:S01]  /*9d20*/  BAR.SYNC.DEFER_BLOCKING 0x0 ;  /* 0x0000000000007b1d */ /* 0x000fe20000010000 */
[C-C-:B------:R-:W-:Y:S01]  /*9d30*/  IMAD.WIDE.U32 R108, R13.reuse, 0x8, R178.reuse ;  /* 0x000000080d6c7825 */ /* 0x140fe200078e00b2 */
[C---:B------:R-:W-:Y:S02]  /*9d40*/  IADD3 R231, PT, PT, R13.reuse, 0x80, RZ ;  /* 0x000000800de77810 */ /* 0x040fe40007ffe0ff */
[C---:B------:R-:W-:Y:S01]  /*9d50*/  IADD3 R237, PT, PT, R13.reuse, 0x100, RZ ;  /* 0x000001000ded7810 */ /* 0x040fe20007ffe0ff */
[C---:B------:R-:W-:Y:S01]  /*9d60*/  VIADD R241, R13.reuse, 0x200 ;  /* 0x000002000df17836 */ /* 0x040fe20000000000 */
[----:B------:R-:W-:Y:S01]  /*9d70*/  IADD3 R239, PT, PT, R13, 0x180, RZ ;  /* 0x000001800def7810 */ /* 0x000fe20007ffe0ff */
[--C-:B------:R-:W-:Y:S01]  /*9d80*/  IMAD.WIDE.U32 R230, R231, 0x8, R178.reuse ;  /* 0x00000008e7e67825 */ /* 0x100fe200078e00b2 */
[C---:B------:R-:W-:Y:S01]  /*9d90*/  IADD3 R243, PT, PT, R13.reuse, 0x280, RZ ;  /* 0x000002800df37810 */ /* 0x040fe20007ffe0ff */
[----:B------:R-:W-:Y:S01]  /*9da0*/  BSSY.RECONVERGENT B0, `(.L_x_294) ;  /* 0x00002b8000007945 */ /* 0x000fe20003800200 */
[----:B------:R-:W-:Y:S01]  /*9db0*/  IADD3 R245, PT, PT, R13, 0x300, RZ ;  /* 0x000003000df57810 */ /* 0x000fe20007ffe0ff */
[----:B------:R-:W-:Y:S01]  /*9dc0*/  IMAD.WIDE.U32 R236, R237, 0x8, R178 ;  /* 0x00000008edec7825 */ /* 0x000fe200078e00b2 */
[----:B------:R-:W-:-:S02]  /*9dd0*/  IADD3 R181, PT, PT, R13, 0x380, RZ ;  /* 0x000003800db57810 */ /* 0x000fc40007ffe0ff */
[----:B------:R-:W-:Y:S01]  /*9de0*/  IADD3 R247, PT, PT, R13, 0x400, RZ ;  /* 0x000004000df77810 */ /* 0x000fe20007ffe0ff */
[----:B------:R-:W-:Y:S01]  /*9df0*/  IMAD.WIDE.U32 R238, R239, 0x8, R178 ;  /* 0x00000008efee7825 */ /* 0x000fe200078e00b2 */
[----:B------:R-:W-:-:S03]  /*9e00*/  ISETP.GT.U32.AND P6, PT, R7, 0x47, PT ;  /* 0x000000470700780c */ /* 0x000fc60003fc4070 */
[----:B------:R-:W-:-:S04]  /*9e10*/  IMAD.WIDE.U32 R240, R241, 0x8, R178 ;  /* 0x00000008f1f07825 */ /* 0x000fc800078e00b2 */
[--C-:B------:R-:W-:Y:S01]  /*9e20*/  IMAD.WIDE.U32 R242, R243, 0x8, R178.reuse ;  /* 0x00000008f3f27825 */ /* 0x100fe200078e00b2 */
        /* <DEDUP_REMOVED lines=10> */
[----:B------:R-:W0:Y:S04]  /*9ed0*/  LDS.64 R110, [R11+0x2800] ;  /* 0x002800000b6e7984 */ /* 0x000e280000000a00 */
[----:B------:R-:W0:Y:S04]  /*9ee0*/  LDS.64 R104, [R11+0x2c00] ;  /* 0x002c00000b687984 */ /* 0x000e280000000a00 */
[----:B--2---:R-:W-:Y:S04]  /*9ef0*/  STG.E.64 desc[UR6][R108.64], R106 ;  /* 0x0000006a6c007986 */ /* 0x004fe8000c101b06 */
[----:B------:R-:W2:Y:S04]  /*9f00*/  LDS.64 R112, [R11+0x3000] ;  /* 0x003000000b707984 */ /* 0x000ea80000000a00 */
[----:B------:R-:W2:Y:S04]  /*9f10*/  LDS.64 R108, [R11+0x3400] ;  /* 0x003400000b6c7984 */ /* 0x000ea80000000a00 */
[----:B------:R-:W2:Y:S04]  /*9f20*/  LDS.64 R106, [R11+0x3800] ;  /* 0x003800000b6a7984 */ /* 0x000ea80000000a00 */
[----:B------:R-:W2:Y:S04]  /*9f30*/  LDS.64 R234, [R11+0x3c00] ;  /* 0x003c00000bea7984 */ /* 0x000ea80000000a00 */
[----:B------:R-:W2:Y:S04]  /*9f40*/  LDS.64 R228, [R11+0x4000] ;  /* 0x004000000be47984 */ /* 0x000ea80000000a00 */
[----:B---3--:R-:W-:Y:S04]  /*9f50*/  STG.E.64 desc[UR6][R230.64], R122 ;  /* 0x0000007ae6007986 */ /* 0x008fe8000c101b06 */
[----:B------:R-:W3:Y:S04]  /*9f60*/  LDS.64 R232, [R11+0x4400] ;  /* 0x004400000be87984 */ /* 0x000ee80000000a00 */
[----:B------:R-:W3:Y:S04]  /*9f70*/  LDS.64 R230, [R11+0x4800] ;  /* 0x004800000be67984 */ /* 0x000ee80000000a00 */
[----:B------:R-:W3:Y:S04]  /*9f80*/  LDS.64 R122, [R11+0x4c00] ;  /* 0x004c00000b7a7984 */ /* 0x000ee80000000a00 */
[----:B----4-:R4:W-:Y:S04]  /*9f90*/  STG.E.64 desc[UR6][R236.64], R224 ;  /* 0x000000e0ec007986 */ /* 0x0109e8000c101b06 */
[----:B-1----:R1:W-:Y:S04]  /*9fa0*/  STG.E.64 desc[UR6][R238.64], R226 ;  /* 0x000000e2ee007986 */ /* 0x0023e8000c101b06 */
[----:B------:R0:W-:Y:S04]  /*9fb0*/  STG.E.64 desc[UR6][R240.64], R120 ;  /* 0x00000078f0007986 */ /* 0x0001e8000c101b06 */
[----:B------:R2:W-:Y:S01]  /*9fc0*/  STG.E.64 desc[UR6][R242.64], R118 ;  /* 0x00000076f2007986 */ /* 0x0005e2000c101b06 */
[----:B----4-:R-:W-:Y:S01]  /*9fd0*/  IMAD.WIDE.U32 R224, R181, 0x8, R178 ;  /* 0x00000008b5e07825 */ /* 0x010fe200078e00b2 */
[----:B------:R-:W-:-:S03]  /*9fe0*/  IADD3 R237, PT, PT, R13, 0x500, RZ ;  /* 0x000005000ded7810 */ /* 0x000fc60007ffe0ff */
[C---:B-1----:R-:W-:Y:S01]  /*9ff0*/  VIADD R227, R13.reuse, 0x480 ;  /* 0x000004800de37836 */ /* 0x042fe20000000000 */
[----:B------:R-:W-:Y:S01]  /*a000*/  IADD3 R239, PT, PT, R13, 0x580, RZ ;  /* 0x000005800def7810 */ /* 0x000fe20007ffe0ff */
[----:B------:R-:W-:Y:S01]  /*a010*/  IMAD.WIDE.U32 R236, R237, 0x8, R178 ;  /* 0x00000008edec7825 */ /* 0x000fe200078e00b2 */
[----:B0-----:R-:W-:-:S03]  /*a020*/  IADD3 R241, PT, PT, R13, 0x600, RZ ;  /* 0x000006000df17810 */ /* 0x001fc60007ffe0ff */
[----:B------:R-:W-:Y:S01]  /*a030*/  IMAD.WIDE.U32 R120, R245, 0x8, R178 ;  /* 0x00000008f5787825 */ /* 0x000fe200078e00b2 */
[----:B--2---:R-:W-:-:S03]  /*a040*/  IADD3 R243, PT, PT, R13, 0x680, RZ ;  /* 0x000006800df37810 */ /* 0x004fc60007ffe0ff */
[--C-:B------:R-:W-:Y:S01]  /*a050*/  IMAD.WIDE.U32 R118, R247, 0x8, R178.reuse ;  /* 0x00000008f7767825 */ /* 0x100fe200078e00b2 */
[----:B------:R0:W-:Y:S03]  /*a060*/  STG.E.64 desc[UR6][R120.64], R114 ;  /* 0x0000007278007986 */ /* 0x0001e6000c101b06 */
[--C-:B------:R-:W-:Y:S01]  /*a070*/  IMAD.WIDE.U32 R226, R227, 0x8, R178.reuse ;  /* 0x00000008e3e27825 */ /* 0x100fe200078e00b2 */
[----:B------:R1:W-:Y:S03]  /*a080*/  STG.E.64 desc[UR6][R224.64], R102 ;  /* 0x00000066e0007986 */ /* 0x0003e6000c101b06 */
[----:B------:R-:W-:Y:S01]  /*a090*/  VIADD R245, R13, 0x700 ;  /* 0x000007000df57836 */ /* 0x000fe20000000000 */
[----:B------:R2:W-:Y:S01]  /*a0a0*/  STG.E.64 desc[UR6][R118.64], R100 ;  /* 0x0000006476007986 */ /* 0x0005e2000c101b06 */
[----:B------:R-:W-:-:S03]  /*a0b0*/  IMAD.WIDE.U32 R238, R239, 0x8, R178 ;  /* 0x00000008efee7825 */ /* 0x000fc600078e00b2 */
[----:B------:R4:W-:Y:S01]  /*a0c0*/  STG.E.64 desc[UR6][R226.64], R116 ;  /* 0x00000074e2007986 */ /* 0x0009e2000c101b06 */
[--C-:B0-----:R-:W-:Y:S01]  /*a0d0*/  IMAD.WIDE.U32 R114, R241, 0x8, R178.reuse ;  /* 0x00000008f1727825 */ /* 0x101fe200078e00b2 */
[----:B------:R-:W-:Y:S02]  /*a0e0*/  IADD3 R121, PT, PT, R13, 0x880, RZ ;  /* 0x000008800d797810 */ /* 0x000fe40007ffe0ff */
[----:B------:R0:W-:Y:S01]  /*a0f0*/  STG.E.64 desc[UR6][R236.64], R110 ;  /* 0x0000006eec007986 */ /* 0x0001e2000c101b06 */
[--C-:B-1----:R-:W-:Y:S01]  /*a100*/  IMAD.WIDE.U32 R102, R243, 0x8, R178.reuse ;  /* 0x00000008f3667825 */ /* 0x102fe200078e00b2 */
[C---:B------:R-:W-:Y:S02]  /*a110*/  IADD3 R225, PT, PT, R13.reuse, 0x900, RZ ;  /* 0x000009000de17810 */ /* 0x040fe40007ffe0ff */
[----:B------:R1:W-:Y:S01]  /*a120*/  STG.E.64 desc[UR6][R238.64], R104 ;  /* 0x00000068ee007986 */ /* 0x0003e2000c101b06 */
[----:B--2---:R-:W-:Y:S01]  /*a130*/  IADD3 R119, PT, PT, R13, 0x800, RZ ;  /* 0x000008000d777810 */ /* 0x004fe20007ffe0ff */
[----:B------:R-:W-:-:S02]  /*a140*/  IMAD.WIDE.U32 R100, R245, 0x8, R178 ;  /* 0x00000008f5647825 */ /* 0x000fc400078e00b2 */
[----:B------:R2:W-:Y:S01]  /*a150*/  STG.E.64 desc[UR6][R114.64], R112 ;  /* 0x0000007072007986 */ /* 0x0005e2000c101b06 */
[C---:B----4-:R-:W-:Y:S01]  /*a160*/  IADD3 R117, PT, PT, R13.reuse, 0x780, RZ ;  /* 0x000007800d757810 */ /* 0x050fe20007ffe0ff */
[----:B------:R-:W-:Y:S02]  /*a170*/  VIADD R227, R13, 0x980 ;  /* 0x000009800de37836 */ /* 0x000fe40000000000 */
[----:B------:R4:W-:Y:S02]  /*a180*/  STG.E.64 desc[UR6][R102.64], R108 ;  /* 0x0000006c66007986 */ /* 0x0009e4000c101b06 */
[--C-:B0-----:R-:W-:Y:S02]  /*a190*/  IMAD.WIDE.U32 R110, R117, 0x8, R178.reuse ;  /* 0x00000008756e7825 */ /* 0x101fe400078e00b2 */
[----:B------:R0:W-:Y:S02]  /*a1a0*/  STG.E.64 desc[UR6][R100.64], R106 ;  /* 0x0000006a64007986 */ /* 0x0001e4000c101b06 */
[----:B------:R-:W-:-:S02]  /*a1b0*/  IMAD.WIDE.U32 R116, R119, 0x8, R178 ;  /* 0x0000000877747825 */ /* 0x000fc400078e00b2 */
[----:B------:R0:W-:Y:S02]  /*a1c0*/  STG.E.64 desc[UR6][R110.64], R234 ;  /* 0x000000ea6e007986 */ /* 0x0001e4000c101b06 */
[--C-:B-1----:R-:W-:Y:S02]  /*a1d0*/  IMAD.WIDE.U32 R104, R121, 0x8, R178.reuse ;  /* 0x0000000879687825 */ /* 0x102fe400078e00b2 */
[----:B------:R0:W-:Y:S02]  /*a1e0*/  STG.E.64 desc[UR6][R116.64], R228 ;  /* 0x000000e474007986 */ /* 0x0001e4000c101b06 */
[--C-:B--2---:R-:W-:Y:S02]  /*a1f0*/  IMAD.WIDE.U32 R112, R225, 0x8, R178.reuse ;  /* 0x00000008e1707825 */ /* 0x104fe400078e00b2 */
[----:B---3--:R0:W-:Y:S02]  /*a200*/  STG.E.64 desc[UR6][R104.64], R232 ;  /* 0x000000e868007986 */ /* 0x0081e4000c101b06 */
[----:B----4-:R-:W-:-:S02]  /*a210*/  IMAD.WIDE.U32 R102, R227, 0x8, R178 ;  /* 0x00000008e3667825 */ /* 0x010fc400078e00b2 */
[----:B------:R0:W-:Y:S04]  /*a220*/  STG.E.64 desc[UR6][R112.64], R230 ;  /* 0x000000e670007986 */ /* 0x0001e8000c101b06 */
[----:B------:R0:W-:Y:S01]  /*a230*/  STG.E.64 desc[UR6][R102.64], R122 ;  /* 0x0000007a66007986 */ /* 0x0001e2000c101b06 */
[----:B------:R-:W-:Y:S06]  /*a240*/  BAR.SYNC.DEFER_BLOCKING 0x0 ;  /* 0x0000000000007b1d */ /* 0x000fec0000010000 */
[----:B------:R-:W-:Y:S05]  /*a250*/  @P6 BRA `(.L_x_295) ;  /* 0x0000002400b06947 */ /* 0x000fea0003800000 */
[----:B0-----:R-:W0:Y:S04]  /*a260*/  LDS.128 R120, [R10+0xac80] ;  /* 0x00ac80000a787984 */ /* 0x001e280000000c00 */
[----:B------:R-:W1:Y:S04]  /*a270*/  LDS.128 R104, [R10+0xad20] ;  /* 0x00ad20000a687984 */ /* 0x000e680000000c00 */
[----:B------:R-:W2:Y:S04]  /*a280*/  LDS.128 R108, [R10+0xadc0] ;  /* 0x00adc0000a6c7984 */ /* 0x000ea80000000c00 */
[----:B------:R-:W3:Y:S04]  /*a290*/  LDS.128 R112, [R10+0xae60] ;  /* 0x00ae60000a707984 */ /* 0x000ee80000000c00 */
[----:B------:R-:W4:Y:S04]  /*a2a0*/  LDS.128 R116, [R10+0xaf00] ;  /* 0x00af00000a747984 */ /* 0x000f280000000c00 */
[----:B------:R-:W4:Y:S01]  /*a2b0*/  LDS.128 R100, [R10+0xafa0] ;  /* 0x00afa0000a647984 */ /* 0x000f220000000c00 */
[----:B0----5:R-:W-:-:S02]  /*a2c0*/  DFMA R120, R120, R222, RZ ;  /* 0x000000de7878722b */ /* 0x021fc400000000ff */
        /* <DEDUP_REMOVED lines=613> */
.L_x_295:
[----:B------:R-:W-:Y:S05]  /*c920*/  BSYNC.RECONVERGENT B0 ;  /* 0x0000000000007941 */ /* 0x000fea0003800200 */
.L_x_294:
[----:B------:R-:W-:Y:S01]  /*c930*/  BAR.SYNC.DEFER_BLOCKING 0x0 ;  /* 0x0000000000007b1d */ /* 0x000fe20000010000 */
[----:B01----:R-:W-:Y:S01]  /*c940*/  P2R R100, PR, RZ, 0x20 ;  /* 0x00000020ff647803 */ /* 0x003fe20000000000 */
[----:B-----5:R-:W-:Y:S01]  /*c950*/  IMAD.WIDE.U32 R222, R8, 0x8, R178 ;  /* 0x0000000808de7825 */ /* 0x020fe200078e00b2 */
[C---:B------:R-:W-:Y:S02]  /*c960*/  ISETP.GT.U32.AND P5, PT, R7.reuse, 0x39f, PT ;  /* 0x0000039f0700780c */ /* 0x040fe40003fa4070 */
[----:B------:R-:W-:Y:S02]  /*c970*/  ISETP.GT.U32.AND P6, PT, R7, 0x31f, PT ;  /* 0x0000031f0700780c */ /* 0x000fe40003fc4070 */
[----:B------:R-:W-:Y:S01]  /*c980*/  P2R R182, PR, RZ, 0x2 ;  /* 0x00000002ffb67803 */ /* 0x000fe20000000000 */
[----:B------:R-:W0:Y:S01]  /*c990*/  S2R R183, SR_TID.X ;  /* 0x0000000000b77919 */ /* 0x000e220000002100 */
[C---:B------:R-:W-:Y:S02]  /*c9a0*/  IADD3 R189, PT, PT, R13.reuse, 0xa00, RZ ;  /* 0x00000a000dbd7810 */ /* 0x040fe40007ffe0ff */
[----:B------:R-:W-:-:S02]  /*c9b0*/  IADD3 R191, PT, PT, R13, 0xa80, RZ ;  /* 0x00000a800dbf7810 */ /* 0x000fc40007ffe0ff */
[----:B------:R-:W-:Y:S01]  /*c9c0*/  IADD3 R193, PT, PT, R13, 0xb00, RZ ;  /* 0x00000b000dc17810 */ /* 0x000fe20007ffe0ff */
[--C-:B------:R-:W-:Y:S01]  /*c9d0*/  IMAD.WIDE.U32 R188, R189, 0x8, R178.reuse ;  /* 0x00000008bdbc7825 */ /* 0x100fe200078e00b2 */
[C---:B------:R-:W-:Y:S02]  /*c9e0*/  IADD3 R195, PT, PT, R13.reuse, 0xb80, RZ ;  /* 0x00000b800dc37810 */ /* 0x040fe40007ffe0ff */
[----:B------:R-:W-:Y:S01]  /*c9f0*/  @!P0 IADD3 R199, PT, PT, R13, 0xd00, RZ ;  /* 0x00000d000dc78810 */ /* 0x000fe20007ffe0ff */
[----:B------:R-:W-:Y:S01]  /*ca00*/  IMAD.WIDE.U32 R190, R191, 0x8, R178 ;  /* 0x00000008bfbe7825 */ /* 0x000fe200078e00b2 */
[----:B------:R-:W-:-:S03]  /*ca10*/  @!P6 IADD3 R197, PT, PT, R13, 0xc80, RZ ;  /* 0x00000c800dc5e810 */ /* 0x000fc60007ffe0ff */
[--C-:B------:R-:W-:Y:S01]  /*ca20*/  IMAD.WIDE.U32 R192, R193, 0x8, R178.reuse ;  /* 0x00000008c1c07825 */ /* 0x100fe200078e00b2 */
[----:B------:R-:W1:Y:S03]  /*ca30*/  LDS.64 R102, [R11] ;  /* 0x000000000b667984 */ /* 0x000e660000000a00 */
[----:B------:R-:W-:Y:S01]  /*ca40*/  IMAD.WIDE.U32 R194, R195, 0x8, R178 ;  /* 0x00000008c3c27825 */ /* 0x000fe200078e00b2 */
[----:B------:R-:W2:Y:S04]  /*ca50*/  LDS.64 R104, [R11+0x400] ;  /* 0x000400000b687984 */ /* 0x000ea80000000a00 */
[----:B------:R-:W3:Y:S04]  /*ca60*/  LDS.64 R106, [R11+0x800] ;  /* 0x000800000b6a7984 */ /* 0x000ee80000000a00 */
[----:B------:R-:W4:Y:S04]  /*ca70*/  LDS.64 R108, [R11+0xc00] ;  /* 0x000c00000b6c7984 */ /* 0x000f280000000a00 */
[----:B------:R-:W0:Y:S01]  /*ca80*/  @!P5 LDS.64 R110, [R11+0x1000] ;  /* 0x001000000b6ed984 */ /* 0x000e220000000a00 */
[----:B------:R-:W-:-:S03]  /*ca90*/  ISETP.NE.AND P5, PT, R100, RZ, PT ;  /* 0x000000ff6400720c */ /* 0x000fc60003fa5270 */
[----:B------:R-:W0:Y:S04]  /*caa0*/  @!P6 LDS.64 R112, [R11+0x1400] ;  /* 0x001400000b70e984 */ /* 0x000e280000000a00 */
[----:B------:R-:W0:Y:S04]  /*cab0*/  @!P0 LDS.64 R114, [R11+0x1800] ;  /* 0x001800000b728984 */ /* 0x000e280000000a00 */
[----:B------:R-:W0:Y:S01]  /*cac0*/  @!P1 LDS.64 R116, [R11+0x1c00] ;  /* 0x001c00000b749984 */ /* 0x000e220000000a00 */
[----:B------:R-:W-:-:S03]  /*cad0*/  ISETP.GT.U32.AND P1, PT, R7, 0x39f, PT ;  /* 0x0000039f0700780c */ /* 0x000fc60003f24070 */
[----:B------:R-:W0:Y:S04]  /*cae0*/  @!P2 LDS.64 R118, [R11+0x2000] ;  /* 0x002000000b76a984 */ /* 0x000e280000000a00 */
[----:B------:R-:W0:Y:S04]  /*caf0*/  @!P3 LDS.64 R120, [R11+0x2400] ;  /* 0x002400000b78b984 */ /* 0x000e280000000a00 */
[----:B------:R-:W0:Y:S02]  /*cb00*/  @!P4 LDS.64 R122, [R11+0x2800] ;  /* 0x002800000b7ac984 */ /* 0x000e240000000a00 */
[----:B------:R-:W-:-:S02]  /*cb10*/  @!P1 VIADD R187, R13, 0xc00 ;  /* 0x00000c000dbb9836 */ /* 0x000fc40000000000 */
[----:B------:R-:W0:Y:S02]  /*cb20*/  @!P5 LDS.64 R100, [R11+0x2c00] ;  /* 0x002c00000b64d984 */ /* 0x000e240000000a00 */
[--C-:B------:R-:W-:Y:S02]  /*cb30*/  @!P1 IMAD.WIDE.U32 R186, R187, 0x8, R178.reuse ;  /* 0x00000008bbba9825 */ /* 0x100fe400078e00b2 */
[----:B-1----:R1:W-:Y:S04]  /*cb40*/  STG.E.64 desc[UR6][R188.64], R102 ;  /* 0x00000066bc007986 */ /* 0x0023e8000c101b06 */
[----:B--2---:R2:W-:Y:S04]  /*cb50*/  STG.E.64 desc[UR6][R190.64], R104 ;  /* 0x00000068be007986 */ /* 0x0045e8000c101b06 */
[----:B---3--:R3:W-:Y:S04]  /*cb60*/  STG.E.64 desc[UR6][R192.64], R106 ;  /* 0x0000006ac0007986 */ /* 0x0087e8000c101b06 */
[----:B----4-:R4:W-:Y:S01]  /*cb70*/  STG.E.64 desc[UR6][R194.64], R108 ;  /* 0x0000006cc2007986 */ /* 0x0109e2000c101b06 */
[----:B-1----:R-:W-:-:S03]  /*cb80*/  @!P6 IMAD.WIDE.U32 R102, R197, 0x8, R178 ;  /* 0x00000008c566e825 */ /* 0x002fc600078e00b2 */
[----:B0-----:R0:W-:Y:S01]  /*cb90*/  @!P1 STG.E.64 desc[UR6][R186.64], R110 ;  /* 0x0000006eba009986 */ /* 0x0011e2000c101b06 */
[----:B------:R-:W-:Y:S01]  /*cba0*/  ISETP.NE.AND P1, PT, R182, RZ, PT ;  /* 0x000000ffb600720c */ /* 0x000fe20003f25270 */
[--C-:B--2---:R-:W-:Y:S01]  /*cbb0*/  @!P0 IMAD.WIDE.U32 R104, R199, 0x8, R178.reuse ;  /* 0x00000008c7688825 */ /* 0x104fe200078e00b2 */
[C---:B------:R-:W-:Y:S01]  /*cbc0*/  @!P2 IADD3 R191, PT, PT, R13.reuse, 0xe00, RZ ;  /* 0x00000e000dbfa810 */ /* 0x040fe20007ffe0ff */
[----:B------:R1:W-:Y:S01]  /*cbd0*/  @!P6 STG.E.64 desc[UR6][R102.64], R112 ;  /* 0x000000706600e986 */ /* 0x0003e2000c101b06 */
[C---:B------:R-:W-:Y:S01]  /*cbe0*/  @!P4 IADD3 R199, PT, PT, R13.reuse, 0xf00, RZ ;  /* 0x00000f000dc7c810 */ /* 0x040fe20007ffe0ff */
[C---:B------:R-:W-:Y:S01]  /*cbf0*/  @!P3 VIADD R197, R13.reuse, 0xe80 ;  /* 0x00000e800dc5b836 */ /* 0x040fe20000000000 */
[----:B---3--:R-:W-:Y:S01]  /*cc00*/  @!P5 IADD3 R193, PT, PT, R13, 0xf80, RZ ;  /* 0x00000f800dc1d810 */ /* 0x008fe20007ffe0ff */
[----:B------:R-:W-:Y:S01]  /*cc10*/  @!P2 IMAD.WIDE.U32 R106, R191, 0x8, R178 ;  /* 0x00000008bf6aa825 */ /* 0x000fe200078e00b2 */
[----:B------:R2:W-:Y:S01]  /*cc20*/  @!P0 STG.E.64 desc[UR6][R104.64], R114 ;  /* 0x0000007268008986 */ /* 0x0005e2000c101b06 */
[----:B------:R-:W-:-:S02]  /*cc30*/  ISETP.NE.AND P6, PT, R7, RZ, PT ;  /* 0x000000ff0700720c */ /* 0x000fc40003fc5270 */
[--C-:B----4-:R-:W-:Y:S02]  /*cc40*/  @!P3 IMAD.WIDE.U32 R108, R197, 0x8, R178.reuse ;  /* 0x00000008c56cb825 */ /* 0x110fe400078e00b2 */
[----:B------:R-:W-:Y:S02]  /*cc50*/  @!P1 IADD3 R189, PT, PT, R13, 0xd80, RZ ;  /* 0x00000d800dbd9810 */ /* 0x000fe40007ffe0ff */
[----:B0-----:R-:W-:-:S04]  /*cc60*/  @!P4 IMAD.WIDE.U32 R110, R199, 0x8, R178 ;  /* 0x00000008c76ec825 */ /* 0x001fc800078e00b2 */
[----:B------:R-:W-:-:S04]  /*cc70*/  @!P1 IMAD.WIDE.U32 R188, R189, 0x8, R178 ;  /* 0x00000008bdbc9825 */ /* 0x000fc800078e00b2 */
[----:B-1----:R-:W-:Y:S01]  /*cc80*/  @!P5 IMAD.WIDE.U32 R102, R193, 0x8, R178 ;  /* 0x00000008c166d825 */ /* 0x002fe200078e00b2 */
[----:B------:R2:W-:Y:S04]  /*cc90*/  @!P1 STG.E.64 desc[UR6][R188.64], R116 ;  /* 0x00000074bc009986 */ /* 0x0005e8000c101b06 */
[----:B------:R2:W-:Y:S04]  /*cca0*/  @!P2 STG.E.64 desc[UR6][R106.64], R118 ;  /* 0x000000766a00a986 */ /* 0x0005e8000c101b06 */
[----:B------:R2:W-:Y:S04]  /*ccb0*/  @!P3 STG.E.64 desc[UR6][R108.64], R120 ;  /* 0x000000786c00b986 */ /* 0x0005e8000c101b06 */
[----:B------:R2:W-:Y:S04]  /*ccc0*/  @!P4 STG.E.64 desc[UR6][R110.64], R122 ;  /* 0x0000007a6e00c986 */ /* 0x0005e8000c101b06 */
[----:B------:R2:W-:Y:S01]  /*ccd0*/  @!P5 STG.E.64 desc[UR6][R102.64], R100 ;  /* 0x000000646600d986 */ /* 0x0005e2000c101b06 */
[----:B------:R-:W-:Y:S08]  /*cce0*/  BAR.SYNC.DEFER_BLOCKING 0x0 ;  /* 0x0000000000007b1d */ /* 0x000ff00000010000 */
[----:B------:R-:W-:Y:S06]  /*ccf0*/  BAR.SYNC.DEFER_BLOCKING 0x0 ;  /* 0x0000000000007b1d */ /* 0x000fec0000010000 */
[----:B--2---:R-:W-:Y:S05]  /*cd00*/  @P6 BRA `(.L_x_296) ;  /* 0x0000000000246947 */ /* 0x004fea0003800000 */
[----:B------:R-:W0:Y:S01]  /*cd10*/  LDC R103, c[0x0][0x3ac] ;  /* 0x0000eb00ff677b82 */ /* 0x000e220000000800 */
[----:B------:R-:W-:-:S07]  /*cd20*/  MOV R105, 0x1 ;  /* 0x0000000100697802 */ /* 0x000fce0000000f00 */
[----:B------:R-:W0:Y:S02]  /*cd30*/  LDC.64 R100, c[0x4][RZ] ;  /* 0x01000000ff647b82 */ /* 0x000e240000000a00 */
[----:B0-----:R-:W-:-:S05]  /*cd40*/  IMAD.WIDE R100, R103, 0x4, R100 ;  /* 0x0000000467647825 */ /* 0x001fca00078e0264 */
[----:B------:R0:W-:Y:S02]  /*cd50*/  REDG.E.ADD.STRONG.GPU desc[UR6][R100.64], R105 ;  /* 0x000000696400798e */ /* 0x0001e4000c12e106 */
.L_x_297:
[----:B------:R-:W2:Y:S01]  /*cd60*/  LDG.E.STRONG.SYS R102, desc[UR6][R100.64] ;  /* 0x0000000664667981 */ /* 0x000ea2000c1f5900 */
[----:B------:R-:W-:Y:S05]  /*cd70*/  YIELD ;  /* 0x0000000000007946 */ /* 0x000fea0003800000 */
[----:B--2---:R-:W-:-:S13]  /*cd80*/  ISETP.GE.AND P6, PT, R102, 0xc, PT ;  /* 0x0000000c6600780c */ /* 0x004fda0003fc6270 */
[----:B------:R-:W-:Y:S05]  /*cd90*/  @!P6 BRA `(.L_x_297) ;  /* 0xfffffffc00f0e947 */ /* 0x000fea000383ffff */
.L_x_296:
        /* <DEDUP_REMOVED lines=17> */
.L_x_299:
[----:B------:R-:W-:Y:S05]  /*ceb0*/  BSYNC.RECONVERGENT B0 ;  /* 0x0000000000007941 */ /* 0x000fea0003800200 */
.L_x_298:
        /* <DEDUP_REMOVED lines=15> */
.L_x_301:
[----:B------:R-:W-:Y:S05]  /*cfb0*/  BSYNC.RECONVERGENT B0 ;  /* 0x0000000000007941 */ /* 0x000fea0003800200 */
.L_x_300:
        /* <DEDUP_REMOVED lines=15> */
.L_x_303:
[----:B------:R-:W-:Y:S05]  /*d0b0*/  BSYNC.RECONVERGENT B0 ;  /* 0x0000000000007941 */ /* 0x000fea0003800200 */
.L_x_302:
[----:B------:R-:W-:Y:S01]  /*d0c0*/  ISETP.GT.U32.AND P6, PT, R7, 0xf, PT ;  /* 0x0000000f0700780c */ /* 0x000fe20003fc4070 */
[----:B------:R-:W-:-:S12]  /*d0d0*/  BSSY.RECONVERGENT B0, `(.L_x_304) ;  /* 0x000000e000007945 */ /* 0x000fd80003800200 */
[----:B------:R-:W-:Y:S05]  /*d0e0*/  @P6 BRA `(.L_x_305) ;  /* 0x0000000000306947 */ /* 0x000fea0003800000 */
[----:B------:R-:W3:Y:S01]  /*d0f0*/  LDS R180, [R180+0x8] ;  /* 0x00000800b4b47984 */ /* 0x000ee20000000800 */
[----:B------:R-:W3:Y:S01]  /*d100*/  LDCU UR5, c[0x0][0x398] ;  /* 0x00007300ff0577ac */ /* 0x000ee20008000800 */
[----:B0-----:R-:W-:Y:S01]  /*d110*/  IMAD R105, R4, 0x4b0, R183 ;  /* 0x000004b004697824 */ /* 0x001fe200078e02b7 */
[----:B---3--:R-:W-:-:S13]  /*d120*/  ISETP.NE.AND P6, PT, R180, UR5, PT ;  /* 0x00000005b4007c0c */ /* 0x008fda000bfc5270 */
[----:B-12-4-:R-:W0:Y:S08]  /*d130*/  @P6 LDC.64 R100, c[0x0][0x3f0] ;  /* 0x0000fc00ff646b82 */ /* 0x016e300000000a00 */
[----:B------:R-:W1:Y:S01]  /*d140*/  @!P6 LDC.64 R102, c[0x0][0x390] ;  /* 0x0000e400ff66eb82 */ /* 0x000e620000000a00 */
[----:B0-----:R-:W-:-:S06]  /*d150*/  @P6 IMAD.WIDE.U32 R100, R105, 0x8, R100 ;  /* 0x0000000869646825 */ /* 0x001fcc00078e0064 */
[----:B------:R-:W2:Y:S01]  /*d160*/  @P6 LDG.E.64 R100, desc[UR6][R100.64+0x2500] ;  /* 0x0025000664646981 */ /* 0x000ea2000c1e1b00 */
[----:B-1----:R-:W-:-:S06]  /*d170*/  @!P6 IMAD.WIDE.U32 R102, R105, 0x8, R102 ;  /* 0x000000086966e825 */ /* 0x002fcc00078e0066 */
[----:B------:R-:W3:Y:S04]  /*d180*/  @!P6 LDG.E.64 R102, desc[UR6][R102.64+0x2500] ;  /* 0x002500066666e981 */ /* 0x000ee8000c1e1b00 */
[----:B--2---:R0:W-:Y:S04]  /*d190*/  @P6 STS.64 [R6+0xc00], R100 ;  /* 0x000c006406006388 */ /* 0x0041e80000000a00 */
[----:B---3--:R0:W-:Y:S02]  /*d1a0*/  @!P6 STS.64 [R6+0xc00], R102 ;  /* 0x000c00660600e388 */ /* 0x0081e40000000a00 */
.L_x_305:
[----:B------:R-:W-:Y:S05]  /*d1b0*/  BSYNC.RECONVERGENT B0 ;  /* 0x0000000000007941 */ /* 0x000fea0003800200 */
.L_x_304:
        /* <DEDUP_REMOVED lines=670> */
.L_x_307:
[----:B------:R-:W-:Y:S05]  /*fba0*/  BSYNC.RECONVERGENT B0 ;  /* 0x0000000000007941 */ /* 0x000fea0003800200 */
.L_x_306:
[----:B------:R-:W-:Y:S08]  /*fbb0*/  BAR.SYNC.DEFER_BLOCKING 0x0 ;  /* 0x0000000000007b1d */ /* 0x000ff00000010000 */
[----:B------:R-:W-:Y:S01]  /*fbc0*/  BAR.SYNC.DEFER_BLOCKING 0x0 ;  /* 0x0000000000007b1d */ /* 0x000fe20000010000 */
[----:B------:R-:W-:-:S13]  /*fbd0*/  ISETP.NE.AND P6, PT, R7, RZ, PT ;  /* 0x000000ff0700720c */ /* 0x000fda0003fc5270 */
[----:B------:R-:W-:Y:S05]  /*fbe0*/  @P6 BRA `(.L_x_308) ;  /* 0x0000000000246947 */ /* 0x000fea0003800000 */
[----:B0-----:R-:W0:Y:S01]  /*fbf0*/  LDC R103, c[0x0][0x3ac] ;  /* 0x0000eb00ff677b82 */ /* 0x001e220000000800 */
[----:B------:R-:W-:-:S07]  /*fc00*/  IMAD.MOV.U32 R105, RZ, RZ, 0x1 ;  /* 0x00000001ff697424 */ /* 0x000fce00078e00ff */
[----:B------:R-:W0:Y:S02]  /*fc10*/  LDC.64 R100, c[0x4][RZ] ;  /* 0x01000000ff647b82 */ /* 0x000e240000000a00 */
[----:B0-----:R-:W-:-:S05]  /*fc20*/  IMAD.WIDE R100, R103, 0x4, R100 ;  /* 0x0000000467647825 */ /* 0x001fca00078e0264 */
[----:B------:R0:W-:Y:S02]  /*fc30*/  REDG.E.ADD.STRONG.GPU desc[UR6][R100.64], R105 ;  /* 0x000000696400798e */ /* 0x0001e4000c12e106 */
.L_x_309:
[----:B------:R-:W2:Y:S01]  /*fc40*/  LDG.E.STRONG.SYS R102, desc[UR6][R100.64] ;  /* 0x0000000664667981 */ /* 0x000ea2000c1f5900 */
[----:B------:R-:W-:Y:S05]  /*fc50*/  YIELD ;  /* 0x0000000000007946 */ /* 0x000fea0003800000 */
[----:B--2---:R-:W-:-:S13]  /*fc60*/  ISETP.GE.AND P6, PT, R102, 0xf, PT ;  /* 0x0000000f6600780c */ /* 0x004fda0003fc6270 */
[----:B------:R-:W-:Y:S05]  /*fc70*/  @!P6 BRA `(.L_x_309) ;  /* 0xfffffffc00f0e947 */ /* 0x000fea000383ffff */
.L_x_308:
[----:B------:R-:W-:Y:S05]  /*fc80*/  WARPSYNC.ALL ;  /* 0x0000000000007948 */ /* 0x000fea0003800000 */
[----:B------:R-:W-:Y:S01]  /*fc90*/  BAR.SYNC.DEFER_BLOCKING 0x0 ;  /* 0x0000000000007b1d */ /* 0x000fe20000010000 */
[----:B0-----:R-:W-:-:S04]  /*fca0*/  IADD3 R101, PT, PT, R3, 0x5000, RZ ;  /* 0x0000500003657810 */ /* 0x001fc80007ffe0ff */
[----:B------:R-:W-:-:S04]  /*fcb0*/  LEA R101, R0, R101, 0x18 ;  /* 0x0000006500657211 */ /* 0x000fc800078ec0ff */
[----:B------:R-:W-:-:S05]  /*fcc0*/  IADD3 R182, PT, PT, R101, R4, RZ ;  /* 0x0000000465b67210 */ /* 0x000fca0007ffe0ff */
[----:B------:R-:W0:Y:S02]  /*fcd0*/  LDS.U8 R100, [R182] ;  /* 0x00000000b6647984 */ /* 0x000e240000000000 */
[----:B0-----:R-:W-:-:S13]  /*fce0*/  ISETP.NE.AND P6, PT, R100, RZ, PT ;  /* 0x000000ff6400720c */ /* 0x001fda0003fc5270 */
[----:B------:R-:W-:Y:S05]  /*fcf0*/  @P6 BRA `(.L_x_310) ;  /* 0x0000000400a86947 */ /* 0x000fea0003800000 */
[----:B------:R-:W-:Y:S01]  /*fd00*/  IADD3 R101, PT, PT, R3, 0x5480, RZ ;  /* 0x0000548003657810 */ /* 0x000fe20007ffe0ff */
[----:B------:R-:W-:Y:S03]  /*fd10*/  LDS.64 R104, [R12] ;  /* 0x000000000c687984 */ /* 0x000fe60000000a00 */
[----:B------:R-:W-:Y:S01]  /*fd20*/  LEA R100, R0, R101, 0x18 ;  /* 0x0000006500647211 */ /* 0x000fe200078ec0ff */
[----:B------:R-:W-:Y:S03]  /*fd30*/  LDS.64 R106, [R5] ;  /* 0x00000000056a7984 */ /* 0x000fe60000000a00 */
[----:B------:R-:W-:-:S05]  /*fd40*/  LEA R100, R183, R100, 0x3 ;  /* 0x00000064b7647211 */ /* 0x000fca00078e18ff */
[----:B------:R-:W-:-:S05]  /*fd50*/  IMAD R100, R183, 0x98, R100 ;  /* 0x00000098b7647824 */ /* 0x000fca00078e0264 */
[----:B------:R-:W0:Y:S02]  /*fd60*/  LDS.64 R102, [R100] ;  /* 0x0000000064667984 */ /* 0x000e240000000a00 */
[----:B0-----:R-:W-:Y:S02]  /*fd70*/  DFMA R102, R104, R106, R102 ;  /* 0x0000006a6866722b */ /* 0x001fe40000000066 */
[----:B------:R-:W-:Y:S05]  /*fd80*/  LDS.64 R104, [R100+0x8] ;  /* 0x0000080064687984 */ /* 0x000fea0000000a00 */
[----:B------:R-:W-:Y:S04]  /*fd90*/  STS.64 [R100], R102 ;  /* 0x0000006664007388 */ /* 0x000fe80000000a00 */
[----:B------:R-:W-:Y:S04]  /*fda0*/  LDS.64 R106, [R12+0x8] ;  /* 0x000008000c6a7984 */ /* 0x000fe80000000a00 */
[----:B------:R-:W0:Y:S02]  /*fdb0*/  LDS.64 R108, [R5] ;  /* 0x00000000056c7984 */ /* 0x000e240000000a00 */
[----:B0-----:R-:W-:-:S02]  /*fdc0*/  DFMA R104, R106, R108, R104 ;  /* 0x0000006c6a68722b */ /* 0x001fc40000000068 */
[----:B------:R-:W-:Y:S05]  /*fdd0*/  LDS.64 R106, [R100+0x10] ;  /* 0x00001000646a7984 */ /* 0x000fea0000000a00 */
[----:B------:R-:W-:Y:S04]  /*fde0*/  STS.64 [R100+0x8], R104 ;  /* 0x0000086864007388 */ /* 0x000fe80000000a00 */
        /* <DEDUP_REMOVED lines=87> */
[----:B0-----:R-:W-:-:S07]  /*10360*/  DFMA R104, R104, R110, R108 ;  /* 0x0000006e6868722b */ /* 0x001fce000000006c */
[----:B------:R0:W-:Y:S01]  /*10370*/  STS.64 [R100+0x98], R104 ;  /* 0x0000986864007388 */ /* 0x0001e20000000a00 */
[----:B------:R-:W-:Y:S06]  /*10380*/  BAR.SYNC.DEFER_BLOCKING 0x0 ;  /* 0x0000000000007b1d */ /* 0x000fec0000010000 */
[----:B------:R-:W-:Y:S05]  /*10390*/  BRA `(.L_x_311) ;  /* 0x00000004003c7947 */ /* 0x000fea0003800000 */
.L_x_310:
[----:B------:R-:W0:Y:S01]  /*103a0*/  LDS.64 R106, [R11] ;  /* 0x000000000b6a7984 */ /* 0x000e220000000a00 */
[C---:B------:R-:W-:Y:S01]  /*103b0*/  IADD3 R231, PT, PT, R13.reuse, 0x80, RZ ;  /* 0x000000800de77810 */ /* 0x040fe20007ffe0ff */
[C-C-:B------:R-:W-:Y:S01]  /*103c0*/  IMAD.WIDE.U32 R228, R13.reuse, 0x8, R178.reuse ;  /* 0x000000080de47825 */ /* 0x140fe200078e00b2 */
[C---:B------:R-:W-:Y:S01]  /*103d0*/  IADD3 R239, PT, PT, R13.reuse, 0x180, RZ ;  /* 0x000001800def7810 */ /* 0x040fe20007ffe0ff */
[----:B------:R-:W2:Y:S01]  /*103e0*/  LDS.64 R118, [R11+0x400] ;  /* 0x000400000b767984 */ /* 0x000ea20000000a00 */
[----:B------:R-:W-:Y:S01]  /*103f0*/  IADD3 R237, PT, PT, R13, 0x200, RZ ;  /* 0x000002000ded7810 */ /* 0x000fe20007ffe0ff */
[--C-:B------:R-:W-:Y:S01]  /*10400*/  IMAD.WIDE.U32 R230, R231, 0x8, R178.reuse ;  /* 0x00000008e7e67825 */ /* 0x100fe200078e00b2 */
[C---:B------:R-:W-:Y:S01]  /*10410*/  IADD3 R243, PT, PT, R13.reuse, 0x280, RZ ;  /* 0x000002800df37810 */ /* 0x040fe20007ffe0ff */
[----:B------:R-:W3:Y:S01]  /*10420*/  LDS.64 R120, [R11+0x800] ;  /* 0x000800000b787984 */ /* 0x000ee20000000a00 */
[C---:B------:R-:W-:Y:S01]  /*10430*/  IADD3 R247, PT, PT, R13.reuse, 0x300, RZ ;  /* 0x000003000df77810 */ /* 0x040fe20007ffe0ff */
[C---:B------:R-:W-:Y:S01]  /*10440*/  VIADD R241, R13.reuse, 0x100 ;  /* 0x000001000df17836 */ /* 0x040fe20000000000 */
[----:B------:R-:W-:Y:S01]  /*10450*/  IADD3 R245, PT, PT, R13, 0x400, RZ ;  /* 0x000004000df57810 */ /* 0x000fe20007ffe0ff */
[----:B------:R-:W4:Y:S01]  /*10460*/  LDS.64 R122, [R11+0xc00] ;  /* 0x000c00000b7a7984 */ /* 0x000f220000000a00 */
[----:B------:R-:W-:-:S03]  /*10470*/  IMAD.WIDE.U32 R238, R239, 0x8, R178 ;  /* 0x00000008efee7825 */ /* 0x000fc600078e00b2 */
[----:B------:R-:W1:Y:S01]  /*10480*/  LDS.64 R224, [R11+0x1000] ;  /* 0x001000000be07984 */ /* 0x000e620000000a00 */
[----:B------:R-:W-:-:S03]  /*10490*/  IMAD.WIDE.U32 R240, R241, 0x8, R178 ;  /* 0x00000008f1f07825 */ /* 0x000fc600078e00b2 */
[----:B------:R-:W1:Y:S01]  /*104a0*/  LDS.64 R226, [R11+0x1400] ;  /* 0x001400000be27984 */ /* 0x000e620000000a00 */
[----:B------:R-:W-:-:S03]  /*104b0*/  IMAD.WIDE.U32 R236, R237, 0x8, R178 ;  /* 0x00000008edec7825 */ /* 0x000fc600078e00b2 */
[----:B------:R-:W1:Y:S01]  /*104c0*/  LDS.64 R100, [R11+0x1800] ;  /* 0x001800000b647984 */ /* 0x000e620000000a00 */
[----:B------:R-:W-:-:S03]  /*104d0*/  IMAD.WIDE.U32 R242, R243, 0x8, R178 ;  /* 0x00000008f3f27825 */ /* 0x000fc600078e00b2 */
[----:B------:R-:W1:Y:S04]  /*104e0*/  LDS.64 R104, [R11+0x1c00] ;  /* 0x001c00000b687984 */ /* 0x000e680000000a00 */
[----:B------:R-:W1:Y:S04]  /*104f0*/  LDS.64 R116, [R11+0x2000] ;  /* 0x002000000b747984 */ /* 0x000e680000000a00 */
[----:B------:R-:W1:Y:S04]  /*10500*/  LDS.64 R114, [R11+0x2400] ;  /* 0x002400000b727984 */ /* 0x000e680000000a00 */
[----:B------:R-:W1:Y:S04]  /*10510*/  LDS.64 R110, [R11+0x2800] ;  /* 0x002800000b6e7984 */ /* 0x000e680000000a00 */
[----:B------:R-:W1:Y:S04]  /*10520*/  LDS.64 R102, [R11+0x2c00] ;  /* 0x002c00000b667984 */ /* 0x000e680000000a00 */
[----:B------:R-:W1:Y:S04]  /*10530*/  LDS.64 R112, [R11+0x3000] ;  /* 0x003000000b707984 */ /* 0x000e680000000a00 */
[----:B0-----:R-:W-:Y:S04]  /*10540*/  STG.E.64 desc[UR6][R228.64], R106 ;  /* 0x0000006ae4007986 */ /* 0x001fe8000c101b06 */
        /* <DEDUP_REMOVED lines=8> */
[----:B---3--:R3:W-:Y:S04]  /*105d0*/  STG.E.64 desc[UR6][R240.64], R120 ;  /* 0x00000078f0007986 */ /* 0x0087e8000c101b06 */
[----:B----4-:R4:W-:Y:S04]  /*105e0*/  STG.E.64 desc[UR6][R238.64], R122 ;  /* 0x0000007aee007986 */ /* 0x0109e8000c101b06 */
[----:B-1----:R1:W-:Y:S04]  /*105f0*/  STG.E.64 desc[UR6][R236.64], R224 ;  /* 0x000000e0ec007986 */ /* 0x0023e8000c101b06 */
[----:B------:R0:W-:Y:S01]  /*10600*/  STG.E.64 desc[UR6][R242.64], R226 ;  /* 0x000000e2f2007986 */ /* 0x0001e2000c101b06 */
[----:B---3--:R-:W-:-:S02]  /*10610*/  VIADD R241, R13, 0x480 ;  /* 0x000004800df17836 */ /* 0x008fc40000000000 */
[----:B------:R-:W-:Y:S01]  /*10620*/  IMAD.WIDE.U32 R120, R247, 0x8, R178 ;  /* 0x00000008f7787825 */ /* 0x000fe200078e00b2 */
[----:B----4-:R-:W-:-:S03]  /*10630*/  IADD3 R239, PT, PT, R13, 0x600, RZ ;  /* 0x000006000def7810 */ /* 0x010fc60007ffe0ff */
[--C-:B------:R-:W-:Y:S01]  /*10640*/  IMAD.WIDE.U32 R122, R181, 0x8, R178.reuse ;  /* 0x00000008b57a7825 */ /* 0x100fe200078e00b2 */
[----:B------:R3:W-:Y:S01]  /*10650*/  STG.E.64 desc[UR6][R120.64], R100 ;  /* 0x0000006478007986 */ /* 0x0007e2000c101b06 */
[----:B-1----:R-:W-:Y:S02]  /*10660*/  IADD3 R237, PT, PT, R13, 0x580, RZ ;  /* 0x000005800ded7810 */ /* 0x002fe40007ffe0ff */
[--C-:B------:R-:W-:Y:S01]  /*10670*/  IMAD.WIDE.U32 R180, R245, 0x8, R178.reuse ;  /* 0x00000008f5b47825 */ /* 0x100fe200078e00b2 */
[----:B------:R1:W-:Y:S01]  /*10680*/  STG.E.64 desc[UR6][R122.64], R104 ;  /* 0x000000687a007986 */ /* 0x0003e2000c101b06 */
[----:B0-----:R-:W-:Y:S02]  /*10690*/  IADD3 R227, PT, PT, R13, 0x500, RZ ;  /* 0x000005000de37810 */ /* 0x001fe40007ffe0ff */
[--C-:B------:R-:W-:Y:S01]  /*106a0*/  IMAD.WIDE.U32 R224, R241, 0x8, R178.reuse ;  /* 0x00000008f1e07825 */ /* 0x100fe200078e00b2 */
[C---:B------:R-:W-:Y:S01]  /*106b0*/  IADD3 R241, PT, PT, R13.reuse, 0x680, RZ ;  /* 0x000006800df17810 */ /* 0x040fe20007ffe0ff */
[----:B------:R0:W-:Y:S01]  /*106c0*/  STG.E.64 desc[UR6][R180.64], R116 ;  /* 0x00000074b4007986 */ /* 0x0001e2000c101b06 */
[----:B------:R-:W-:Y:S01]  /*106d0*/  IADD3 R243, PT, PT, R13, 0x700, RZ ;  /* 0x000007000df37810 */ /* 0x000fe20007ffe0ff */
[----:B------:R-:W-:-:S02]  /*106e0*/  IMAD.WIDE.U32 R226, R227, 0x8, R178 ;  /* 0x00000008e3e27825 */ /* 0x000fc400078e00b2 */
[----:B------:R4:W-:Y:S01]  /*106f0*/  STG.E.64 desc[UR6][R224.64], R114 ;  /* 0x00000072e0007986 */ /* 0x0009e2000c101b06 */
[----:B---3--:R-:W-:Y:S01]  /*10700*/  IADD3 R121, PT, PT, R13, 0x800, RZ ;  /* 0x000008000d797810 */ /* 0x008fe20007ffe0ff */
[--C-:B------:R-:W-:Y:S02]  /*10710*/  IMAD.WIDE.U32 R236, R237, 0x8, R178.reuse ;  /* 0x00000008edec7825 */ /* 0x100fe400078e00b2 */
[----:B------:R3:W-:Y:S01]  /*10720*/  STG.E.64 desc[UR6][R226.64], R110 ;  /* 0x0000006ee2007986 */ /* 0x0007e2000c101b06 */
[----:B-1----:R-:W-:Y:S01]  /*10730*/  IADD3 R123, PT, PT, R13, 0x880, RZ ;  /* 0x000008800d7b7810 */ /* 0x002fe20007ffe0ff */
[--C-:B------:R-:W-:Y:S02]  /*10740*/  IMAD.WIDE.U32 R100, R239, 0x8, R178.reuse ;  /* 0x00000008ef647825 */ /* 0x100fe400078e00b2 */
[----:B------:R1:W-:Y:S02]  /*10750*/  STG.E.64 desc[UR6][R236.64], R102 ;  /* 0x00000066ec007986 */ /* 0x0003e4000c101b06 */
[--C-:B------:R-:W-:Y:S01]  /*10760*/  IMAD.WIDE.U32 R104, R241, 0x8, R178.reuse ;  /* 0x00000008f1687825 */ /* 0x100fe200078e00b2 */
[C---:B0-----:R-:W-:Y:S01]  /*10770*/  IADD3 R181, PT, PT, R13.reuse, 0x900, RZ ;  /* 0x000009000db57810 */ /* 0x041fe20007ffe0ff */
[----:B------:R0:W-:Y:S02]  /*10780*/  STG.E.64 desc[UR6][R100.64], R112 ;  /* 0x0000007064007986 */ /* 0x0001e4000c101b06 */
[C---:B----4-:R-:W-:Y:S01]  /*10790*/  VIADD R115, R13.reuse, 0x780 ;  /* 0x000007800d737836 */ /* 0x050fe20000000000 */
[----:B------:R-:W-:Y:S01]  /*107a0*/  IADD3 R225, PT, PT, R13, 0x980, RZ ;  /* 0x000009800de17810 */ /* 0x000fe20007ffe0ff */
[--C-:B------:R-:W-:Y:S01]  /*107b0*/  IMAD.WIDE.U32 R116, R243, 0x8, R178.reuse ;  /* 0x00000008f3747825 */ /* 0x100fe200078e00b2 */
[----:B------:R4:W-:Y:S03]  /*107c0*/  STG.E.64 desc[UR6][R104.64], R108 ;  /* 0x0000006c68007986 */ /* 0x0009e6000c101b06 */
[--C-:B---3--:R-:W-:Y:S01]  /*107d0*/  IMAD.WIDE.U32 R110, R115, 0x8, R178.reuse ;  /* 0x00000008736e7825 */ /* 0x108fe200078e00b2 */
[----:B------:R3:W-:Y:S03]  /*107e0*/  STG.E.64 desc[UR6][R116.64], R106 ;  /* 0x0000006a74007986 */ /* 0x0007e6000c101b06 */
[--C-:B------:R-:W-:Y:S01]  /*107f0*/  IMAD.WIDE.U32 R114, R121, 0x8, R178.reuse ;  /* 0x0000000879727825 */ /* 0x100fe200078e00b2 */
[----:B------:R3:W-:Y:S03]  /*10800*/  STG.E.64 desc[UR6][R110.64], R234 ;  /* 0x000000ea6e007986 */ /* 0x0007e6000c101b06 */
[--C-:B-1----:R-:W-:Y:S01]  /*10810*/  IMAD.WIDE.U32 R102, R123, 0x8, R178.reuse ;  /* 0x000000087b667825 */ /* 0x102fe200078e00b2 */
[----:B------:R3:W-:Y:S03]  /*10820*/  STG.E.64 desc[UR6][R114.64], R228 ;  /* 0x000000e472007986 */ /* 0x0007e6000c101b06 */
[--C-:B0-----:R-:W-:Y:S01]  /*10830*/  IMAD.WIDE.U32 R100, R181, 0x8, R178.reuse ;  /* 0x00000008b5647825 */ /* 0x101fe200078e00b2 */
[----:B--2---:R3:W-:Y:S03]  /*10840*/  STG.E.64 desc[UR6][R102.64], R232 ;  /* 0x000000e866007986 */ /* 0x0047e6000c101b06 */
[----:B----4-:R-:W-:Y:S01]  /*10850*/  IMAD.WIDE.U32 R104, R225, 0x8, R178 ;  /* 0x00000008e1687825 */ /* 0x010fe200078e00b2 */
[----:B------:R3:W-:Y:S04]  /*10860*/  STG.E.64 desc[UR6][R100.64], R230 ;  /* 0x000000e664007986 */ /* 0x0007e8000c101b06 */
[----:B------:R3:W-:Y:S01]  /*10870*/  STG.E.64 desc[UR6][R104.64], R118 ;  /* 0x0000007668007986 */ /* 0x0007e2000c101b06 */
[----:B------:R-:W-:Y:S06]  /*10880*/  BAR.SYNC.DEFER_BLOCKING 0x0 ;  /* 0x0000000000007b1d */ /* 0x000fec0000010000 */
.L_x_311:
[----:B------:R-:W-:Y:S01]  /*10890*/  ISETP.GT.U32.AND P6, PT, R7, 0x47, PT ;  /* 0x000000470700780c */ /* 0x000fe20003fc4070 */
[----:B------:R-:W-:-:S12]  /*108a0*/  BSSY.RECONVERGENT B0, `(.L_x_312) ;  /* 0x000026e000007945 */ /* 0x000fd80003800200 */
[----:B------:R-:W-:Y:S05]  /*108b0*/  @P6 BRA `(.L_x_313) ;  /* 0x0000002400b06947 */ /* 0x000fea0003800000 */
[----:B------:R-:W2:Y:S04]  /*108c0*/  LDS.128 R120, [R10+0xac80] ;  /* 0x00ac80000a787984 */ /* 0x000ea80000000c00 */
[----:B0--3--:R-:W0:Y:S04]  /*108d0*/  LDS.128 R104, [R10+0xad20] ;  /* 0x00ad20000a687984 */ /* 0x009e280000000c00 */
[----:B------:R-:W3:Y:S04]  /*108e0*/  LDS.128 R108, [R10+0xadc0] ;  /* 0x00adc0000a6c7984 */ /* 0x000ee80000000c00 */
[----:B------:R-:W4:Y:S04]  /*108f0*/  LDS.128 R112, [R10+0xae60] ;  /* 0x00ae60000a707984 */ /* 0x000f280000000c00 */
[----:B------:R-:W1:Y:S04]  /*10900*/  LDS.128 R116, [R10+0xaf00] ;  /* 0x00af00000a747984 */ /* 0x000e680000000c00 */
[----:B------:R-:W1:Y:S01]  /*10910*/  LDS.128 R100, [R10+0xafa0] ;  /* 0x00afa0000a647984 */ /* 0x000e620000000c00 */
[----:B--2--5:R-:W-:-:S02]  /*10920*/  DFMA R120, R120, R222, RZ ;  /* 0x000000de7878722b */ /* 0x024fc400000000ff */
[----:B------:R-:W-:-:S06]  /*10930*/  DFMA R180, R122, R222, RZ ;  /* 0x000000de7ab4722b */ /* 0x000fcc00000000ff */
[-C--:B0-----:R-:W-:Y:S02]  /*10940*/  DFMA R104, R104, R220.reuse, R120 ;  /* 0x000000dc6868722b */ /* 0x081fe40000000078 */
[----:B------:R-:W0:Y:S01]  /*10950*/  LDS.128 R120, [R10+0xb040] ;  /* 0x00b040000a787984 */ /* 0x000e220000000c00 */
[----:B------:R-:W-:-:S05]  /*10960*/  DFMA R180, R106, R220, R180 ;  /* 0x000000dc6ab4722b */ /* 0x000fca00000000b4 */
[-C--:B---3--:R-:W-:Y:S02]  /*10970*/  DFMA R108, R108, R218.reuse, R104 ;  /* 0x000000da6c6c722b */ /* 0x088fe40000000068 */
[----:B------:R-:W2:Y:S01]  /*10980*/  LDS.128 R104, [R10+0xb0e0] ;  /* 0x00b0e0000a687984 */ /* 0x000ea20000000c00 */
[----:B------:R-:W-:-:S05]  /*10990*/  DFMA R180, R110, R218, R180 ;  /* 0x000000da6eb4722b */ /* 0x000fca00000000b4 */
[-C--:B----4-:R-:W-:Y:S02]  /*109a0*/  DFMA R112, R112, R216.reuse, R108 ;  /* 0x000000d87070722b */ /* 0x090fe4000000006c */
[----:B------:R-:W3:Y:S01]  /*109b0*/  LDS.128 R108, [R10+0xb180] ;  /* 0x00b180000a6c7984 */ /* 0x000ee20000000c00 */
[----:B------:R-:W-:-:S05]  /*109c0*/  DFMA R180, R114, R216, R180 ;  /* 0x000000d872b4722b */ /* 0x000fca00000000b4 */
[-C--:B-1----:R-:W-:Y:S02]  /*109d0*/  DFMA R116, R116, R214.reuse, R112 ;  /* 0x000000d67474722b */ /* 0x082fe40000000070 */
[----:B------:R-:W1:Y:S01]  /*109e0*/  LDS.128 R112, [R10+0xb220] ;  /* 0x00b220000a707984 */ /* 0x000e620000000c00 */
[----:B------:R-:W-:-:S05]  /*109f0*/  DFMA R180, R118, R214, R180 ;  /* 0x000000d676b4722b */ /* 0x000fca00000000b4 */
[-C--:B------:R-:W-:Y:S02]  /*10a00*/  DFMA R100, R100, R212.reuse, R116 ;  /* 0x000000d46464722b */ /* 0x080fe40000000074 */
[----:B------:R-:W4:Y:S01]  /*10a10*/  LDS.128 R116, [R10+0xb2c0] ;  /* 0x00b2c0000a747984 */ /* 0x000f220000000c00 */
[----:B------:R-:W-:-:S05]  /*10a20*/  DFMA R180, R102, R212, R180 ;  /* 0x000000d466b4722b */ /* 0x000fca00000000b4 */
[-C--:B0-----:R-:W-:Y:S02]  /*10a30*/  DFMA R120, R120, R210.reuse, R100 ;  /* 0x000000d27878722b */ /* 0x081fe40000000064 */
[----:B------:R-:W0:Y:S01]  /*10a40*/  LDS.128 R100, [R10+0xb360] ;  /* 0x00b360000a647984 */ /* 0x000e220000000c00 */
[----:B------:R-:W-:-:S05]  /*10a50*/  DFMA R180, R122, R210, R180 ;  /* 0x000000d27ab4722b */ /* 0x000fca00000000b4 */
[-C--:B--2---:R-:W-:Y:S02]  /*10a60*/  DFMA R104, R104, R208.reuse, R120 ;  /* 0x000000d06868722b */ /* 0x084fe40000000078 */
[----:B------:R-:W2:Y:S01]  /*10a70*/  LDS.128 R120, [R10+0xb400] ;  /* 0x00b400000a787984 */ /* 0x000ea20000000c00 */
[----:B------:R-:W-:-:S05]  /*10a80*/  DFMA R180, R106, R208, R180 ;  /* 0x000000d06ab4722b */ /* 0x000fca00000000b4 */
[-C--:B---3--:R-:W-:Y:S02]  /*10a90*/  DFMA R108, R108, R206.reuse, R104 ;  /* 0x000000ce6c6c722b */ /* 0x088fe40000000068 */
[----:B------:R-:W3:Y:S01]  /*10aa0*/  LDS.128 R104, [R10+0xb4a0] ;  /* 0x00b4a0000a687984 */ /* 0x000ee20000000c00 */
[----:B------:R-:W-:-:S05]  /*10ab0*/  DFMA R180, R110, R206, R180 ;  /* 0x000000ce6eb4722b */ /* 0x000fca00000000b4 */
[-C--:B-1----:R-:W-:Y:S02]  /*10ac0*/  DFMA R112, R112, R204.reuse, R108 ;  /* 0x000000cc7070722b */ /* 0x082fe4000000006c */
[----:B------:R-:W1:Y:S01]  /*10ad0*/  LDS.128 R108, [R10+0xb540] ;  /* 0x00b540000a6c7984 */ /* 0x000e620000000c00 */
[----:B------:R-:W-:-:S05]  /*10ae0*/  DFMA R180, R114, R204, R180 ;  /* 0x000000cc72b4722b */ /* 0x000fca00000000b4 */
[-C--:B----4-:R-:W-:Y:S02]  /*10af0*/  DFMA R116, R116, R202.reuse, R112 ;  /* 0x000000ca7474722b */ /* 0x090fe40000000070 */
        /* <DEDUP_REMOVED lines=14> */
[----:B----4-:R-:W-:-:S03]  /*10be0*/  DFMA R108, R112, R192, R108 ;  /* 0x000000c0706c722b */ /* 0x010fc6000000006c */
[----:B------:R-:W-:-:S05]  /*10bf0*/  DFMA R110, R114, R192, R110 ;  /* 0x000000c0726e722b */ /* 0x000fca000000006e */
[----:B0-----:R-:W-:-:S03]  /*10c00*/  DFMA R108, R116, R190, R108 ;  /* 0x000000be746c722b */ /* 0x001fc6000000006c */
[----:B------:R-:W-:-:S05]  /*10c10*/  DFMA R110, R118, R190, R110 ;  /* 0x000000be766e722b */ /* 0x000fca000000006e */
[----:B--2---:R-:W-:-:S03]  /*10c20*/  DFMA R100, R100, R188, R108 ;  /* 0x000000bc6464722b */ /* 0x004fc6000000006c */
[----:B------:R-:W-:-:S05]  /*10c30*/  DFMA R102, R102, R188, R110 ;  /* 0x000000bc6666722b */ /* 0x000fca000000006e */
[----:B---3--:R-:W-:-:S03]  /*10c40*/  DFMA R100, R120, R186, R100 ;  /* 0x000000ba7864722b */ /* 0x008fc60000000064 */
        /* <DEDUP_REMOVED lines=563> */
.L_x_313:
[----:B------:R-:W-:Y:S05]  /*12f80*/  BSYNC.RECONVERGENT B0 ;  /* 0x0000000000007941 */ /* 0x000fea0003800200 */
.L_x_312:
[----:B------:R-:W-:Y:S08]  /*12f90*/  BAR.SYNC.DEFER_BLOCKING 0x0 ;  /* 0x0000000000007b1d */ /* 0x000ff00000010000 */
[----:B--23--:R-:W2:Y:S08]  /*12fa0*/  LDC R101, c[0x0][0x3ac] ;  /* 0x0000eb00ff657b82 */ /* 0x00ceb00000000800 */
[----:B------:R-:W2:Y:S01]  /*12fb0*/  LDC.64 R180, c[0x4][RZ] ;  /* 0x01000000ffb47b82 */ /* 0x000ea20000000a00 */
[----:B0-----:R-:W0:Y:S01]  /*12fc0*/  LDS.U8 R100, [R182] ;  /* 0x00000000b6647984 */ /* 0x001e220000000000 */
[----:B--2---:R-:W-:Y:S01]  /*12fd0*/  IMAD.WIDE R180, R101, 0x4, R180 ;  /* 0x0000000465b47825 */ /* 0x004fe200078e02b4 */
[----:B0-----:R-:W-:-:S13]  /*12fe0*/  ISETP.NE.AND P6, PT, R100, RZ, PT ;  /* 0x000000ff6400720c */ /* 0x001fda0003fc5270 */
[----:B------:R-:W-:Y:S05]  /*12ff0*/  @!P6 BRA `(.L_x_314) ;  /* 0x0000000000e0e947 */ /* 0x000fea0003800000 */
[----:B------:R-:W-:Y:S01]  /*13000*/  P2R R110, PR, RZ, 0x20 ;  /* 0x00000020ff6e7803 */ /* 0x000fe20000000000 */
[----:B------:R-:W0:Y:S01]  /*13010*/  LDS.64 R100, [R11] ;  /* 0x000000000b647984 */ /* 0x000e220000000a00 */
[----:B------:R-:W-:Y:S01]  /*13020*/  ISETP.GT.U32.AND P5, PT, R7, 0x39f, PT ;  /* 0x0000039f0700780c */ /* 0x000fe20003fa4070 */
[----:B-----5:R-:W-:Y:S01]  /*13030*/  VIADD R191, R13, 0xa80 ;  /* 0x00000a800dbf7836 */ /* 0x020fe20000000000 */
[----:B------:R-:W-:Y:S01]  /*13040*/  ISETP.GT.U32.AND P6, PT, R7, 0x31f, PT ;  /* 0x0000031f0700780c */ /* 0x000fe20003fc4070 */
[----:B------:R-:W2:Y:S01]  /*13050*/  LDS.64 R102, [R11+0x400] ;  /* 0x000400000b667984 */ /* 0x000ea20000000a00 */
[----:B------:R-:W-:Y:S01]  /*13060*/  P2R R196, PR, RZ, 0x2 ;  /* 0x00000002ffc47803 */ /* 0x000fe20000000000 */
[----:B------:R-:W-:Y:S01]  /*13070*/  IMAD.WIDE.U32 R190, R191, 0x8, R178 ;  /* 0x00000008bfbe7825 */ /* 0x000fe200078e00b2 */
[C---:B------:R-:W-:Y:S01]  /*13080*/  IADD3 R193, PT, PT, R13.reuse, 0xa00, RZ ;  /* 0x00000a000dc17810 */ /* 0x040fe20007ffe0ff */
[----:B------:R-:W3:Y:S01]  /*13090*/  LDS.64 R104, [R11+0x800] ;  /* 0x000800000b687984 */ /* 0x000ee20000000a00 */
[----:B------:R-:W-:-:S02]  /*130a0*/  IADD3 R195, PT, PT, R13, 0xb00, RZ ;  /* 0x00000b000dc37810 */ /* 0x000fc40007ffe0ff */
[----:B------:R-:W-:Y:S01]  /*130b0*/  IADD3 R189, PT, PT, R13, 0xb80, RZ ;  /* 0x00000b800dbd7810 */ /* 0x000fe20007ffe0ff */
[----:B------:R-:W4:Y:S01]  /*130c0*/  LDS.64 R106, [R11+0xc00] ;  /* 0x000c00000b6a7984 */ /* 0x000f220000000a00 */
[--C-:B------:R-:W-:Y:S01]  /*130d0*/  IMAD.WIDE.U32 R192, R193, 0x8, R178.reuse ;  /* 0x00000008c1c07825 */ /* 0x100fe200078e00b2 */
[----:B------:R-:W-:Y:S02]  /*130e0*/  @!P0 IADD3 R197, PT, PT, R13, 0xd00, RZ ;  /* 0x00000d000dc58810 */ /* 0x000fe40007ffe0ff */
[----:B------:R-:W1:Y:S01]  /*130f0*/  @!P5 LDS.64 R108, [R11+0x1000] ;  /* 0x001000000b6cd984 */ /* 0x000e620000000a00 */
[----:B------:R-:W-:Y:S01]  /*13100*/  ISETP.NE.AND P5, PT, R110, RZ, PT ;  /* 0x000000ff6e00720c */ /* 0x000fe20003fa5270 */
[--C-:B------:R-:W-:Y:S01]  /*13110*/  IMAD.WIDE.U32 R194, R195, 0x8, R178.reuse ;  /* 0x00000008c3c27825 */ /* 0x100fe200078e00b2 */
[----:B------:R-:W-:Y:S01]  /*13120*/  @!P6 IADD3 R187, PT, PT, R13, 0xc80, RZ ;  /* 0x00000c800dbbe810 */ /* 0x000fe20007ffe0ff */
[----:B------:R-:W1:Y:S02]  /*13130*/  @!P6 LDS.64 R110, [R11+0x1400] ;  /* 0x001400000b6ee984 */ /* 0x000e640000000a00 */
[----:B------:R-:W-:-:S02]  /*13140*/  IMAD.WIDE.U32 R188, R189, 0x8, R178 ;  /* 0x00000008bdbc7825 */ /* 0x000fc400078e00b2 */
[----:B------:R-:W1:Y:S02]  /*13150*/  @!P0 LDS.64 R112, [R11+0x1800] ;  /* 0x001800000b708984 */ /* 0x000e640000000a00 */
[----:B------:R-:W-:Y:S02]  /*13160*/  @!P6 IMAD.WIDE.U32 R186, R187, 0x8, R178 ;  /* 0x00000008bbbae825 */ /* 0x000fe400078e00b2 */
[----:B------:R-:W1:Y:S01]  /*13170*/  @!P1 LDS.64 R114, [R11+0x1c00] ;  /* 0x001c00000b729984 */ /* 0x000e620000000a00 */
[----:B------:R-:W-:Y:S02]  /*13180*/  ISETP.GT.U32.AND P1, PT, R7, 0x39f, PT ;  /* 0x0000039f0700780c */ /* 0x000fe40003f24070 */
[C---:B------:R-:W-:Y:S01]  /*13190*/  @!P5 IADD3 R199, PT, PT, R13.reuse, 0xf80, RZ ;  /* 0x00000f800dc7d810 */ /* 0x040fe20007ffe0ff */
[----:B------:R-:W1:Y:S04]  /*131a0*/  @!P2 LDS.64 R116, [R11+0x2000] ;  /* 0x002000000b74a984 */ /* 0x000e680000000a00 */
[----:B------:R-:W1:Y:S04]  /*131b0*/  @!P3 LDS.64 R118, [R11+0x2400] ;  /* 0x002400000b76b984 */ /* 0x000e680000000a00 */
[----:B------:R-:W1:Y:S02]  /*131c0*/  @!P4 LDS.64 R120, [R11+0x2800] ;  /* 0x002800000b78c984 */ /* 0x000e640000000a00 */
[----:B------:R-:W-:-:S02]  /*131d0*/  @!P1 IADD3 R185, PT, PT, R13, 0xc00, RZ ;  /* 0x00000c000db99810 */ /* 0x000fc40007ffe0ff */
[----:B------:R-:W1:Y:S03]  /*131e0*/  @!P5 LDS.64 R122, [R11+0x2c00] ;  /* 0x002c00000b7ad984 */ /* 0x000e660000000a00 */
[--C-:B------:R-:W-:Y:S01]  /*131f0*/  @!P1 IMAD.WIDE.U32 R184, R185, 0x8, R178.reuse ;  /* 0x00000008b9b89825 */ /* 0x100fe200078e00b2 */
[----:B0-----:R0:W-:Y:S04]  /*13200*/  STG.E.64 desc[UR6][R192.64], R100 ;  /* 0x00000064c0007986 */ /* 0x0011e8000c101b06 */
[----:B--2---:R2:W-:Y:S04]  /*13210*/  STG.E.64 desc[UR6][R190.64], R102 ;  /* 0x00000066be007986 */ /* 0x0045e8000c101b06 */
[----:B---3--:R3:W-:Y:S04]  /*13220*/  STG.E.64 desc[UR6][R194.64], R104 ;  /* 0x00000068c2007986 */ /* 0x0087e8000c101b06 */
[----:B----4-:R4:W-:Y:S01]  /*13230*/  STG.E.64 desc[UR6][R188.64], R106 ;  /* 0x0000006abc007986 */ /* 0x0109e2000c101b06 */
[----:B0-----:R-:W-:Y:S01]  /*13240*/  @!P0 IMAD.WIDE.U32 R100, R197, 0x8, R178 ;  /* 0x00000008c5648825 */ /* 0x001fe200078e00b2 */
[----:B------:R-:W-:-:S02]  /*13250*/  @!P3 IADD3 R193, PT, PT, R13, 0xe80, RZ ;  /* 0x00000e800dc1b810 */ /* 0x000fc40007ffe0ff */
[----:B-1----:R0:W-:Y:S01]  /*13260*/  @!P1 STG.E.64 desc[UR6][R184.64], R108 ;  /* 0x0000006cb8009986 */ /* 0x0021e2000c101b06 */
[----:B------:R-:W-:Y:S02]  /*13270*/  ISETP.NE.AND P1, PT, R196, RZ, PT ;  /* 0x000000ffc400720c */ /* 0x000fe40003f25270 */
[C---:B--2---:R-:W-:Y:S01]  /*13280*/  @!P2 IADD3 R191, PT, PT, R13.reuse, 0xe00, RZ ;  /* 0x00000e000dbfa810 */ /* 0x044fe20007ffe0ff */
[----:B------:R1:W-:Y:S01]  /*13290*/  @!P6 STG.E.64 desc[UR6][R186.64], R110 ;  /* 0x0000006eba00e986 */ /* 0x0003e2000c101b06 */
[----:B------:R-:W-:-:S03]  /*132a0*/  @!P4 IADD3 R197, PT, PT, R13, 0xf00, RZ ;  /* 0x00000f000dc5c810 */ /* 0x000fc60007ffe0ff */
[--C-:B---3--:R-:W-:Y:S01]  /*132b0*/  @!P2 IMAD.WIDE.U32 R104, R191, 0x8, R178.reuse ;  /* 0x00000008bf68a825 */ /* 0x108fe200078e00b2 */
[----:B------:R2:W-:Y:S03]  /*132c0*/  @!P0 STG.E.64 desc[UR6][R100.64], R112 ;  /* 0x0000007064008986 */ /* 0x0005e6000c101b06 */
[----:B----4-:R-:W-:-:S04]  /*132d0*/  @!P3 IMAD.WIDE.U32 R106, R193, 0x8, R178 ;  /* 0x00000008c16ab825 */ /* 0x010fc800078e00b2 */
[----:B------:R-:W-:Y:S02]  /*132e0*/  @!P1 VIADD R103, R13, 0xd80 ;  /* 0x00000d800d679836 */ /* 0x000fe40000000000 */
        /* <DEDUP_REMOVED lines=8> */
[----:B------:R-:W-:Y:S06]  /*13370*/  BAR.SYNC.DEFER_BLOCKING 0x0 ;  /* 0x0000000000007b1d */ /* 0x000fec0000010000 */
.L_x_314:
[----:B------:R-:W-:Y:S01]  /*13380*/  BAR.SYNC.DEFER_BLOCKING 0x0 ;  /* 0x0000000000007b1d */ /* 0x000fe20000010000 */
[----:B------:R-:W-:-:S13]  /*13390*/  ISETP.NE.AND P6, PT, R7, RZ, PT ;  /* 0x000000ff0700720c */ /* 0x000fda0003fc5270 */
[----:B------:R-:W-:Y:S05]  /*133a0*/  @P6 BRA `(.L_x_315) ;  /* 0x0000000000186947 */ /* 0x000fea0003800000 */
[----:B--2---:R-:W-:-:S05]  /*133b0*/  MOV R101, 0x1 ;  /* 0x0000000100657802 */ /* 0x004fca0000000f00 */
[----:B------:R0:W-:Y:S02]  /*133c0*/  REDG.E.ADD.STRONG.GPU desc[UR6][R180.64], R101 ;  /* 0x00000065b400798e */ /* 0x0001e4000c12e106 */
.L_x_316:
[----:B------:R-:W2:Y:S01]  /*133d0*/  LDG.E.STRONG.SYS R100, desc[UR6][R180.64] ;  /* 0x00000006b4647981 */ /* 0x000ea2000c1f5900 */
[----:B------:R-:W-:Y:S05]  /*133e0*/  YIELD ;  /* 0x0000000000007946 */ /* 0x000fea0003800000 */
[----:B--2---:R-:W-:-:S13]  /*133f0*/  ISETP.GE.AND P6, PT, R100, 0x12, PT ;  /* 0x000000126400780c */ /* 0x004fda0003fc6270 */
[----:B------:R-:W-:Y:S05]  /*13400*/  @!P6 BRA `(.L_x_316) ;  /* 0xfffffffc00f0e947 */ /* 0x000fea000383ffff */
.L_x_315:
[----:B------:R-:W-:Y:S01]  /*13410*/  ISETP.NE.AND P6, PT, R7, RZ, PT ;  /* 0x000000ff0700720c */ /* 0x000fe20003fc5270 */
[----:B------:R-:W-:Y:S05]  /*13420*/  WARPSYNC.ALL ;  /* 0x0000000000007948 */ /* 0x000fea0003800000 */
[----:B------:R-:W-:Y:S06]  /*13430*/  BAR.SYNC.DEFER_BLOCKING 0x0 ;  /* 0x0000000000007b1d */ /* 0x000fec0000010000 */
[----:B------:R-:W-:Y:S04]  /*13440*/  BSSY.RECONVERGENT B0, `(.L_x_317) ;  /* 0x0000005000007945 */ /* 0x000fe80003800200 */
[----:B------:R-:W-:Y:S05]  /*13450*/  @P6 BRA `(.L_x_318) ;  /* 0x00000000000c6947 */ /* 0x000fea0003800000 */
[----:B--2---:R-:W2:Y:S02]  /*13460*/  LDG.E.STRONG.SYS R100, desc[UR6][R180.64] ;  /* 0x00000006b4647981 */ /* 0x004ea4000c1f5900 */
[----:B--2---:R-:W-:-:S13]  /*13470*/  ISETP.NE.AND P6, PT, R100, 0xc, PT ;  /* 0x0000000c6400780c */ /* 0x004fda0003fc5270 */
[----:B------:R3:W-:Y:S02]  /*13480*/  @!P6 STG.E.STRONG.SYS desc[UR6][R180.64], RZ ;  /* 0x000000ffb400e986 */ /* 0x0007e4000c115906 */
.L_x_318:
[----:B------:R-:W-:Y:S05]  /*13490*/  BSYNC.RECONVERGENT B0 ;  /* 0x0000000000007941 */ /* 0x000fea0003800200 */
.L_x_317:
[----:B------:R-:W-:Y:S06]  /*134a0*/  BAR.SYNC.DEFER_BLOCKING 0x0 ;  /* 0x0000000000007b1d */ /* 0x000fec0000010000 */
[----:B------:R-:W4:Y:S02]  /*134b0*/  LDS.U8 R182, [R182] ;  /* 0x00000000b6b67984 */ /* 0x000f240000000000 */
[----:B----4-:R-:W-:-:S13]  /*134c0*/  ISETP.NE.AND P6, PT, R182, RZ, PT ;  /* 0x000000ffb600720c */ /* 0x010fda0003fc5270 */
[----:B------:R-:W-:Y:S05]  /*134d0*/  @!P6 BRA `(.L_x_319) ;  /* 0x0000011000ece947 */ /* 0x000fea0003800000 */
[----:B0-2---:R-:W0:Y:S01]  /*134e0*/  LDC.64 R100, c[0x0][0x3c0] ;  /* 0x0000f000ff647b82 */ /* 0x005e220000000a00 */
[----:B------:R-:W-:Y:S01]  /*134f0*/  P2R R110, PR, RZ, 0x4 ;  /* 0x00000004ff6e7803 */ /* 0x000fe20000000000 */
[----:B------:R-:W-:Y:S01]  /*13500*/  IMAD R183, R4, 0x4b0, R183 ;  /* 0x000004b004b77824 */ /* 0x000fe200078e02b7 */
[----:B------:R-:W-:Y:S02]  /*13510*/  P2R R111, PR, RZ, 0x2 ;  /* 0x00000002ff6f7803 */ /* 0x000fe40000000000 */
[----:B------:R-:W-:Y:S02]  /*13520*/  P2R R112, PR, RZ, 0x1 ;  /* 0x00000001ff707803 */ /* 0x000fe40000000000 */
[C---:B------:R-:W-:Y:S02]  /*13530*/  ISETP.GT.U32.AND P2, PT, R7.reuse, 0x18f, PT ;  /* 0x0000018f0700780c */ /* 0x040fe40003f44070 */
[C---:B------:R-:W-:Y:S02]  /*13540*/  ISETP.GT.U32.AND P1, PT, R7.reuse, 0x10f, PT ;  /* 0x0000010f0700780c */ /* 0x040fe40003f24070 */
[----:B------:R-:W-:-:S02]  /*13550*/  ISETP.GT.U32.AND P0, PT, R7, 0x8f, PT ;  /* 0x0000008f0700780c */ /* 0x000fc40003f04070 */
[----:B------:R-:W-:Y:S01]  /*13560*/  ISETP.GT.U32.AND P6, PT, R7, 0xf, PT ;  /* 0x0000000f0700780c */ /* 0x000fe20003fc4070 */
[----:B0-----:R-:W-:-:S06]  /*13570*/  IMAD.WIDE.U32 R100, R183, 0x8, R100 ;  /* 0x00000008b7647825 */ /* 0x001fcc00078e0064 */
[----:B------:R-:W2:Y:S04]  /*13580*/  @!P2 LDG.E.64 R102, desc[UR6][R100.64] ;  /* 0x000000066466a981 */ /* 0x000ea8000c1e1b00 */
[----:B------:R-:W4:Y:S04]  /*13590*/  @!P1 LDG.E.64 R104, desc[UR6][R100.64+0x400] ;  /* 0x0004000664689981 */ /* 0x000f28000c1e1b00 */
[----:B------:R-:W3:Y:S04]  /*135a0*/  @!P0 LDG.E.64 R106, desc[UR6][R100.64+0x800] ;  /* 0x00080006646a8981 */ /* 0x000ee8000c1e1b00 */
[----:B------:R-:W3:Y:S01]  /*135b0*/  @!P6 LDG.E.64 R108, desc[UR6][R100.64+0xc00] ;  /* 0x000c0006646ce981 */ /* 0x000ee2000c1e1b00 */
[----:B-----5:R-:W-:-:S04]  /*135c0*/  IMAD.WIDE.U32 R220, R8, 0x8, R178 ;  /* 0x0000000808dc7825 */ /* 0x020fc800078e00b2 */
[----:B------:R-:W-:-:S04]  /*135d0*/  VIADD R219, R8, UR4 ;  /* 0x0000000408db7c36 */ /* 0x000fc80008000000 */
[----:B------:R-:W-:Y:S01]  /*135e0*/  IMAD.WIDE.U32 R218, R219, 0x8, R178 ;  /* 0x00000008dbda7825 */ /* 0x000fe200078e00b2 */
[----:B--2---:R-:W-:Y:S01]  /*135f0*/  @!P2 STS.64 [R6], R102 ;  /* 0x000000660600a388 */ /* 0x004fe20000000a00 */
[----:B------:R-:W-:-:S03]  /*13600*/  ISETP.NE.AND P2, PT, R110, RZ, PT ;  /* 0x000000ff6e00720c */ /* 0x000fc60003f45270 */
[----:B----4-:R-:W-:Y:S01]  /*13610*/  @!P1 STS.64 [R6+0x400], R104 ;  /* 0x0004006806009388 */ /* 0x010fe20000000a00 */
[----:B------:R-:W-:-:S03]  /*13620*/  ISETP.NE.AND P1, PT, R111, RZ, PT ;  /* 0x000000ff6f00720c */ /* 0x000fc60003f25270 */
[----:B---3--:R-:W-:Y:S01]  /*13630*/  @!P0 STS.64 [R6+0x800], R106 ;  /* 0x0008006a06008388 */ /* 0x008fe20000000a00 */
[----:B------:R-:W-:-:S03]  /*13640*/  ISETP.NE.AND P0, PT, R112, RZ, PT ;  /* 0x000000ff7000720c */ /* 0x000fc60003f05270 */
[----:B------:R-:W-:Y:S01]  /*13650*/  @!P6 STS.64 [R6+0xc00], R108 ;  /* 0x000c006c0600e388 */ /* 0x000fe20000000a00 */
[----:B------:R-:W-:Y:S06]  /*13660*/  BAR.SYNC.DEFER_BLOCKING 0x0 ;  /* 0x0000000000007b1d */ /* 0x000fec0000010000 */
[----:B------:R-:W2:Y:S04]  /*13670*/  LDG.E.64 R220, desc[UR6][R220.64] ;  /* 0x00000006dcdc7981 */ /* 0x000ea8000c1e1b00 */
[----:B------:R-:W3:Y:S04]  /*13680*/  LDG.E.64 R218, desc[UR6][R218.64] ;  /* 0x00000006dada7981 */ /* 0x000ee8000c1e1b00 */
        /* <DEDUP_REMOVED lines=18> */
[----:B------:R-:W-:Y:S01]  /*137b0*/  ISETP.GT.U32.AND P6, PT, R7, 0x47, PT ;  /* 0x000000470700780c */ /* 0x000fe20003fc4070 */
[----:B------:R-:W-:Y:S02]  /*137c0*/  BSSY.RECONVERGENT B0, `(.L_x_320) ;  /* 0x0000287000007945 */ /* 0x000fe40003800200 */
[----:B------:R-:W2:Y:S04]  /*137d0*/  LDS.128 R120, [R10+0xac80] ;  /* 0x00ac80000a787984 */ /* 0x000ea80000000c00 */
[----:B------:R-:W3:Y:S04]  /*137e0*/  LDS.128 R104, [R10+0xad20] ;  /* 0x00ad20000a687984 */ /* 0x000ee80000000c00 */
[----:B------:R-:W4:Y:S04]  /*137f0*/  LDS.128 R108, [R10+0xadc0] ;  /* 0x00adc0000a6c7984 */ /* 0x000f280000000c00 */
[----:B------:R-:W0:Y:S04]  /*13800*/  LDS.128 R112, [R10+0xae60] ;  /* 0x00ae60000a707984 */ /* 0x000e280000000c00 */
[----:B------:R-:W1:Y:S04]  /*13810*/  LDS.128 R116, [R10+0xaf00] ;  /* 0x00af00000a747984 */ /* 0x000e680000000c00 */
[----:B------:R-:W1:Y:S01]  /*13820*/  LDS.128 R100, [R10+0xafa0] ;  /* 0x00afa0000a647984 */ /* 0x000e620000000c00 */
[----:B--2---:R-:W-:-:S02]  /*13830*/  DFMA R120, R220, R120, RZ ;  /* 0x00000078dc78722b */ /* 0x004fc400000000ff */
[----:B------:R-:W-:-:S06]  /*13840*/  DFMA R222, R220, R122, RZ ;  /* 0x0000007adcde722b */ /* 0x000fcc00000000ff */
[C---:B---3--:R-:W-:Y:S02]  /*13850*/  DFMA R104, R218.reuse, R104, R120 ;  /* 0x00000068da68722b */ /* 0x048fe40000000078 */
[----:B------:R-:W2:Y:S01]  /*13860*/  LDS.128 R120, [R10+0xb040] ;  /* 0x00b040000a787984 */ /* 0x000ea20000000c00 */
[----:B------:R-:W-:-:S05]  /*13870*/  DFMA R222, R218, R106, R222 ;  /* 0x0000006adade722b */ /* 0x000fca00000000de */
[C---:B----4-:R-:W-:Y:S02]  /*13880*/  DFMA R108, R216.reuse, R108, R104 ;  /* 0x0000006cd86c722b */ /* 0x050fe40000000068 */
[----:B------:R-:W3:Y:S01]  /*13890*/  LDS.128 R104, [R10+0xb0e0] ;  /* 0x00b0e0000a687984 */ /* 0x000ee20000000c00 */
[----:B------:R-:W-:-:S05]  /*138a0*/  DFMA R222, R216, R110, R222 ;  /* 0x0000006ed8de722b */ /* 0x000fca00000000de */
[C---:B0-----:R-:W-:Y:S02]  /*138b0*/  DFMA R112, R214.reuse, R112, R108 ;  /* 0x00000070d670722b */ /* 0x041fe4000000006c */
[----:B------:R-:W0:Y:S01]  /*138c0*/  LDS.128 R108, [R10+0xb180] ;  /* 0x00b180000a6c7984 */ /* 0x000e220000000c00 */
[----:B------:R-:W-:-:S05]  /*138d0*/  DFMA R222, R214, R114, R222 ;  /* 0x00000072d6de722b */ /* 0x000fca00000000de */
[C---:B-1----:R-:W-:Y:S02]  /*138e0*/  DFMA R116, R212.reuse, R116, R112 ;  /* 0x00000074d474722b */ /* 0x042fe40000000070 */
[----:B------:R-:W1:Y:S01]  /*138f0*/  LDS.128 R112, [R10+0xb220] ;  /* 0x00b220000a707984 */ /* 0x000e620000000c00 */
[----:B------:R-:W-:-:S05]  /*13900*/  DFMA R222, R212, R118, R222 ;  /* 0x00000076d4de722b */ /* 0x000fca00000000de */
[C---:B------:R-:W-:Y:S02]  /*13910*/  DFMA R100, R210.reuse, R100, R116 ;  /* 0x00000064d264722b */ /* 0x040fe40000000074 */
[----:B------:R-:W4:Y:S01]  /*13920*/  LDS.128 R116, [R10+0xb2c0] ;  /* 0x00b2c0000a747984 */ /* 0x000f220000000c00 */
[----:B------:R-:W-:-:S05]  /*13930*/  DFMA R222, R210, R102, R222 ;  /* 0x00000066d2de722b */ /* 0x000fca00000000de */
[C---:B--2---:R-:W-:Y:S02]  /*13940*/  DFMA R120, R208.reuse, R120, R100 ;  /* 0x00000078d078722b */ /* 0x044fe40000000064 */
[----:B------:R-:W2:Y:S01]  /*13950*/  LDS.128 R100, [R10+0xb360] ;  /* 0x00b360000a647984 */ /* 0x000ea20000000c00 */
[----:B------:R-:W-:-:S05]  /*13960*/  DFMA R222, R208, R122, R222 ;  /* 0x0000007ad0de722b */ /* 0x000fca00000000de */
[C---:B---3--:R-:W-:Y:S02]  /*13970*/  DFMA R104, R206.reuse, R104, R120 ;  /* 0x00000068ce68722b */ /* 0x048fe40000000078 */
        /* <DEDUP_REMOVED lines=8> */
[C---:B----4-:R-:W-:Y:S02]  /*13a00*/  DFMA R116, R200.reuse, R116, R112 ;  /* 0x00000074c874722b */ /* 0x050fe40000000070 */
        /* <DEDUP_REMOVED lines=14> */
[----:B----4-:R-:W-:-:S03]  /*13af0*/  DFMA R108, R190, R112, R108 ;  /* 0x00000070be6c722b */ /* 0x010fc6000000006c */
[----:B------:R-:W-:-:S05]  /*13b00*/  DFMA R110, R190, R114, R110 ;  /* 0x00000072be6e722b */ /* 0x000fca000000006e */
[----:B--2---:R-:W-:-:S03]  /*13b10*/  DFMA R108, R188, R116, R108 ;  /* 0x00000074bc6c722b */ /* 0x004fc6000000006c */
[----:B------:R-:W-:-:S05]  /*13b20*/  DFMA R110, R188, R118, R110 ;  /* 0x00000076bc6e722b */ /* 0x000fca000000006e */
[----:B---3--:R-:W-:-:S03]  /*13b30*/  DFMA R100, R186, R100, R108 ;  /* 0x00000064ba64722b */ /* 0x008fc6000000006c */
[----:B------:R-:W-:-:S05]  /*13b40*/  DFMA R102, R186, R102, R110 ;  /* 0x00000066ba66722b */ /* 0x000fca000000006e */
[----:B0-----:R-:W-:-:S03]  /*13b50*/  DFMA R100, R184, R120, R100 ;  /* 0x00000078b864722b */ /* 0x001fc60000000064 */
        /* <DEDUP_REMOVED lines=25> */
[C---:B------:R-:W-:Y:S02]  /*13cf0*/  DFMA R100, R210.reuse, R100, R116 ;  /* 0x00000064d264722b */ /* 0x040fe40000000074 */
        /* <DEDUP_REMOVED lines=563> */
.L_x_321:
[----:B------:R-:W-:Y:S05]  /*16030*/  BSYNC.RECONVERGENT B0 ;  /* 0x0000000000007941 */ /* 0x000fea0003800200 */
.L_x_320:
[----:B------:R-:W-:Y:S08]  /*16040*/  BAR.SYNC.DEFER_BLOCKING 0x0 ;  /* 0x0000000000007b1d */ /* 0x000ff00000010000 */
[----:B------:R-:W-:Y:S01]  /*16050*/  BAR.SYNC.DEFER_BLOCKING 0x0 ;  /* 0x0000000000007b1d */ /* 0x000fe20000010000 */
[----:B------:R-:W-:-:S13]  /*16060*/  ISETP.NE.AND P6, PT, R7, RZ, PT ;  /* 0x000000ff0700720c */ /* 0x000fda0003fc5270 */
[----:B------:R-:W-:Y:S05]  /*16070*/  @P6 BRA `(.L_x_322) ;  /* 0x0000000000186947 */ /* 0x000fea0003800000 */
[----:B0-----:R-:W-:-:S05]  /*16080*/  MOV R101, 0x1 ;  /* 0x0000000100657802 */ /* 0x001fca0000000f00 */
[----:B------:R0:W-:Y:S02]  /*16090*/  REDG.E.ADD.STRONG.GPU desc[UR6][R180.64], R101 ;  /* 0x00000065b400798e */ /* 0x0001e4000c12e106 */
.L_x_323:
[----:B------:R-:W2:Y:S01]  /*160a0*/  LDG.E.STRONG.SYS R100, desc[UR6][R180.64] ;  /* 0x00000006b4647981 */ /* 0x000ea2000c1f5900 */
[----:B------:R-:W-:Y:S05]  /*160b0*/  YIELD ;  /* 0x0000000000007946 */ /* 0x000fea0003800000 */
[----:B--2---:R-:W-:-:S13]  /*160c0*/  ISETP.GE.AND P6, PT, R100, 0x3, PT ;  /* 0x000000036400780c */ /* 0x004fda0003fc6270 */
[----:B------:R-:W-:Y:S05]  /*160d0*/  @!P6 BRA `(.L_x_323) ;  /* 0xfffffffc00f0e947 */ /* 0x000fea000383ffff */
.L_x_322:
[----:B------:R-:W-:Y:S05]  /*160e0*/  WARPSYNC.ALL ;  /* 0x0000000000007948 */ /* 0x000fea0003800000 */
[----:B------:R-:W-:Y:S01]  /*160f0*/  BAR.SYNC.DEFER_BLOCKING 0x0 ;  /* 0x0000000000007b1d */ /* 0x000fe20000010000 */
[C---:B------:R-:W-:Y:S01]  /*16100*/  IADD3 R229, PT, PT, R13.reuse, 0x80, RZ ;  /* 0x000000800de57810 */ /* 0x040fe20007ffe0ff */
[C-C-:B------:R-:W-:Y:S01]  /*16110*/  IMAD.WIDE.U32 R116, R13.reuse, 0x8, R178.reuse ;  /* 0x000000080d747825 */ /* 0x140fe200078e00b2 */
[C---:B------:R-:W-:Y:S02]  /*16120*/  IADD3 R233, PT, PT, R13.reuse, 0x100, RZ ;  /* 0x000001000de97810 */ /* 0x040fe40007ffe0ff */
[----:B------:R-:W-:Y:S01]  /*16130*/  IADD3 R237, PT, PT, R13, 0x200, RZ ;  /* 0x000002000ded7810 */ /* 0x000fe20007ffe0ff */
[--C-:B------:R-:W-:Y:S01]  /*16140*/  IMAD.WIDE.U32 R228, R229, 0x8, R178.reuse ;  /* 0x00000008e5e47825 */ /* 0x100fe200078e00b2 */
[C---:B------:R-:W-:Y:S01]  /*16150*/  IADD3 R239, PT, PT, R13.reuse, 0x280, RZ ;  /* 0x000002800def7810 */ /* 0x040fe20007ffe0ff */
[----:B------:R-:W-:Y:S01]  /*16160*/  BSSY.RECONVERGENT B0, `(.L_x_324) ;  /* 0x00002b9000007945 */ /* 0x000fe20003800200 */
[----:B------:R-:W-:Y:S01]  /*16170*/  IADD3 R241, PT, PT, R13, 0x300, RZ ;  /* 0x000003000df17810 */ /* 0x000fe20007ffe0ff */
[----:B------:R-:W-:Y:S01]  /*16180*/  IMAD.WIDE.U32 R232, R233, 0x8, R178 ;  /* 0x00000008e9e87825 */ /* 0x000fe200078e00b2 */
[----:B------:R-:W-:-:S02]  /*16190*/  IADD3 R243, PT, PT, R13, 0x380, RZ ;  /* 0x000003800df37810 */ /* 0x000fc40007ffe0ff */
[C---:B------:R-:W-:Y:S01]  /*161a0*/  IADD3 R245, PT, PT, R13.reuse, 0x400, RZ ;  /* 0x000004000df57810 */ /* 0x040fe20007ffe0ff */
[----:B------:R-:W-:Y:S01]  /*161b0*/  VIADD R235, R13, 0x180 ;  /* 0x000001800deb7836 */ /* 0x000fe20000000000 */
[----:B------:R-:W-:Y:S01]  /*161c0*/  ISETP.GT.U32.AND P6, PT, R7, 0x47, PT ;  /* 0x000000470700780c */ /* 0x000fe20003fc4070 */
[----:B------:R-:W-:-:S04]  /*161d0*/  IMAD.WIDE.U32 R236, R237, 0x8, R178 ;  /* 0x00000008edec7825 */ /* 0x000fc800078e00b2 */
[--C-:B------:R-:W-:Y:S01]  /*161e0*/  IMAD.WIDE.U32 R234, R235, 0x8, R178.reuse ;  /* 0x00000008ebea7825 */ /* 0x100fe200078e00b2 */
[----:B------:R-:W2:Y:S03]  /*161f0*/  LDS.64 R114, [R11] ;  /* 0x000000000b727984 */ /* 0x000ea60000000a00 */
[----:B------:R-:W-:Y:S01]  /*16200*/  IMAD.WIDE.U32 R238, R239, 0x8, R178 ;  /* 0x00000008efee7825 */ /* 0x000fe200078e00b2 */
[----:B------:R-:W3:Y:S04]  /*16210*/  LDS.64 R226, [R11+0x400] ;  /* 0x000400000be27984 */ /* 0x000ee80000000a00 */
[----:B------:R-:W4:Y:S04]  /*16220*/  LDS.64 R222, [R11+0x800] ;  /* 0x000800000bde7984 */ /* 0x000f280000000a00 */
        /* <DEDUP_REMOVED lines=14> */
[----:B---3--:R-:W-:Y:S04]  /*16310*/  STG.E.64 desc[UR6][R228.64], R226 ;  /* 0x000000e2e4007986 */ /* 0x008fe8000c101b06 */
[----:B------:R-:W3:Y:S04]  /*16320*/  LDS.64 R224, [R11+0x4000] ;  /* 0x004000000be07984 */ /* 0x000ee80000000a00 */
[----:B------:R-:W3:Y:S04]  /*16330*/  LDS.64 R228, [R11+0x4400] ;  /* 0x004400000be47984 */ /* 0x000ee80000000a00 */
[----:B----4-:R4:W-:Y:S04]  /*16340*/  STG.E.64 desc[UR6][R232.64], R222 ;  /* 0x000000dee8007986 */ /* 0x0109e8000c101b06 */
[----:B------:R-:W3:Y:S04]  /*16350*/  LDS.64 R226, [R11+0x4800] ;  /* 0x004800000be27984 */ /* 0x000ee80000000a00 */
[----:B------:R-:W3:Y:S04]  /*16360*/  LDS.64 R222, [R11+0x4c00] ;  /* 0x004c00000bde7984 */ /* 0x000ee80000000a00 */
[----:B-1----:R1:W-:Y:S01]  /*16370*/  STG.E.64 desc[UR6][R234.64], R122 ;  /* 0x0000007aea007986 */ /* 0x0023e2000c101b06 */
[----:B----4-:R-:W-:-:S03]  /*16380*/  VIADD R233, R13, 0x480 ;  /* 0x000004800de97836 */ /* 0x010fc60000000000 */
[----:B------:R4:W-:Y:S01]  /*16390*/  STG.E.64 desc[UR6][R236.64], R120 ;  /* 0x00000078ec007986 */ /* 0x0009e2000c101b06 */
[----:B------:R-:W-:-:S03]  /*163a0*/  IMAD.WIDE.U32 R232, R233, 0x8, R178 ;  /* 0x00000008e9e87825 */ /* 0x000fc600078e00b2 */
[----:B------:R0:W-:Y:S01]  /*163b0*/  STG.E.64 desc[UR6][R238.64], R118 ;  /* 0x00000076ee007986 */ /* 0x0001e2000c101b06 */
[--C-:B-1----:R-:W-:Y:S01]  /*163c0*/  IMAD.WIDE.U32 R122, R243, 0x8, R178.reuse ;  /* 0x00000008f37a7825 */ /* 0x102fe200078e00b2 */
[C---:B------:R-:W-:Y:S02]  /*163d0*/  IADD3 R235, PT, PT, R13.reuse, 0x500, RZ ;  /* 0x000005000deb7810 */ /* 0x040fe40007ffe0ff */
[----:B------:R-:W-:Y:S01]  /*163e0*/  IADD3 R243, PT, PT, R13, 0x700, RZ ;  /* 0x000007000df37810 */ /* 0x000fe20007ffe0ff */
[--C-:B----4-:R-:W-:Y:S01]  /*163f0*/  IMAD.WIDE.U32 R120, R241, 0x8, R178.reuse ;  /* 0x00000008f1787825 */ /* 0x110fe200078e00b2 */
[C---:B------:R-:W-:Y:S02]  /*16400*/  IADD3 R237, PT, PT, R13.reuse, 0x580, RZ ;  /* 0x000005800ded7810 */ /* 0x040fe40007ffe0ff */
[----:B------:R-:W-:Y:S01]  /*16410*/  IADD3 R241, PT, PT, R13, 0x680, RZ ;  /* 0x000006800df17810 */ /* 0x000fe20007ffe0ff */
[----:B0-----:R-:W-:Y:S01]  /*16420*/  IMAD.WIDE.U32 R118, R245, 0x8, R178 ;  /* 0x00000008f5767825 */ /* 0x001fe200078e00b2 */
[----:B------:R0:W-:Y:S01]  /*16430*/  STG.E.64 desc[UR6][R120.64], R100 ;  /* 0x0000006478007986 */ /* 0x0001e2000c101b06 */
[----:B------:R-:W-:-:S02]  /*16440*/  IADD3 R239, PT, PT, R13, 0x600, RZ ;  /* 0x000006000def7810 */ /* 0x000fc40007ffe0ff */
[--C-:B------:R-:W-:Y:S01]  /*16450*/  IMAD.WIDE.U32 R234, R235, 0x8, R178.reuse ;  /* 0x00000008ebea7825 */ /* 0x100fe200078e00b2 */
[----:B------:R1:W-:Y:S03]  /*16460*/  STG.E.64 desc[UR6][R122.64], R104 ;  /* 0x000000687a007986 */ /* 0x0003e6000c101b06 */
[--C-:B------:R-:W-:Y:S01]  /*16470*/  IMAD.WIDE.U32 R236, R237, 0x8, R178.reuse ;  /* 0x00000008edec7825 */ /* 0x100fe200078e00b2 */
[----:B------:R4:W-:Y:S04]  /*16480*/  STG.E.64 desc[UR6][R118.64], R106 ;  /* 0x0000006a76007986 */ /* 0x0009e8000c101b06 */
[----:B------:R3:W-:Y:S01]  /*16490*/  STG.E.64 desc[UR6][R232.64], R102 ;  /* 0x00000066e8007986 */ /* 0x0007e2000c101b06 */
[----:B0-----:R-:W-:Y:S01]  /*164a0*/  IMAD.WIDE.U32 R100, R239, 0x8, R178 ;  /* 0x00000008ef647825 */ /* 0x001fe200078e00b2 */
[----:B------:R-:W-:-:S02]  /*164b0*/  IADD3 R121, PT, PT, R13, 0x880, RZ ;  /* 0x000008800d797810 */ /* 0x000fc40007ffe0ff */
[----:B------:R0:W-:Y:S01]  /*164c0*/  STG.E.64 desc[UR6][R234.64], R108 ;  /* 0x0000006cea007986 */ /* 0x0001e2000c101b06 */
[--C-:B-1----:R-:W-:Y:S01]  /*164d0*/  IMAD.WIDE.U32 R104, R241, 0x8, R178.reuse ;  /* 0x00000008f1687825 */ /* 0x102fe200078e00b2 */
[C---:B------:R-:W-:Y:S02]  /*164e0*/  IADD3 R123, PT, PT, R13.reuse, 0x900, RZ ;  /* 0x000009000d7b7810 */ /* 0x040fe40007ffe0ff */
[----:B------:R1:W-:Y:S01]  /*164f0*/  STG.E.64 desc[UR6][R236.64], R110 ;  /* 0x0000006eec007986 */ /* 0x0003e2000c101b06 */
[----:B----4-:R-:W-:Y:S01]  /*16500*/  IADD3 R119, PT, PT, R13, 0x800, RZ ;  /* 0x000008000d777810 */ /* 0x010fe20007ffe0ff */
[----:B------:R-:W-:Y:S02]  /*16510*/  IMAD.WIDE.U32 R106, R243, 0x8, R178 ;  /* 0x00000008f36a7825 */ /* 0x000fe400078e00b2 */
[----:B--2---:R2:W-:Y:S01]  /*16520*/  STG.E.64 desc[UR6][R100.64], R112 ;  /* 0x0000007064007986 */ /* 0x0045e2000c101b06 */
[C---:B---3--:R-:W-:Y:S01]  /*16530*/  IADD3 R233, PT, PT, R13.reuse, 0x980, RZ ;  /* 0x000009800de97810 */ /* 0x048fe20007ffe0ff */
[----:B------:R-:W-:-:S02]  /*16540*/  VIADD R103, R13, 0x780 ;  /* 0x000007800d677836 */ /* 0x000fc40000000000 */
[----:B------:R3:W-:Y:S01]  /*16550*/  STG.E.64 desc[UR6][R104.64], R114 ;  /* 0x0000007268007986 */ /* 0x0007e2000c101b06 */
[----:B0-----:R-:W-:-:S03]  /*16560*/  IMAD.WIDE.U32 R108, R119, 0x8, R178 ;  /* 0x00000008776c7825 */ /* 0x001fc600078e00b2 */
[----:B------:R0:W-:Y:S01]  /*16570*/  STG.E.64 desc[UR6][R106.64], R116 ;  /* 0x000000746a007986 */ /* 0x0001e2000c101b06 */
[----:B------:R-:W-:-:S04]  /*16580*/  IMAD.WIDE.U32 R102, R103, 0x8, R178 ;  /* 0x0000000867667825 */ /* 0x000fc800078e00b2 */
[--C-:B-1----:R-:W-:Y:S01]  /*16590*/  IMAD.WIDE.U32 R110, R121, 0x8, R178.reuse ;  /* 0x00000008796e7825 */ /* 0x102fe200078e00b2 */
[----:B------:R0:W-:Y:S03]  /*165a0*/  STG.E.64 desc[UR6][R102.64], R230 ;  /* 0x000000e666007986 */ /* 0x0001e6000c101b06 */
[--C-:B--2---:R-:W-:Y:S01]  /*165b0*/  IMAD.WIDE.U32 R100, R123, 0x8, R178.reuse ;  /* 0x000000087b647825 */ /* 0x104fe200078e00b2 */
[----:B------:R0:W-:Y:S03]  /*165c0*/  STG.E.64 desc[UR6][R108.64], R224 ;  /* 0x000000e06c007986 */ /* 0x0001e6000c101b06 */
[----:B---3--:R-:W-:Y:S01]  /*165d0*/  IMAD.WIDE.U32 R104, R233, 0x8, R178 ;  /* 0x00000008e9687825 */ /* 0x008fe200078e00b2 */
[----:B------:R0:W-:Y:S04]  /*165e0*/  STG.E.64 desc[UR6][R110.64], R228 ;  /* 0x000000e46e007986 */ /* 0x0001e8000c101b06 */
        /* <DEDUP_REMOVED lines=624> */
.L_x_325:
[----:B------:R-:W-:Y:S05]  /*18cf0*/  BSYNC.RECONVERGENT B0 ;  /* 0x0000000000007941 */ /* 0x000fea0003800200 */
.L_x_324:
[----:B------:R-:W-:Y:S01]  /*18d00*/  BAR.SYNC.DEFER_BLOCKING 0x0 ;  /* 0x0000000000007b1d */ /* 0x000fe20000010000 */
[----:B01----:R-:W-:Y:S01]  /*18d10*/  P2R R100, PR, RZ, 0x20 ;  /* 0x00000020ff647803 */ /* 0x003fe20000000000 */
[----:B-----5:R-:W-:Y:S01]  /*18d20*/  VIADD R191, R13, 0xa80 ;  /* 0x00000a800dbf7836 */ /* 0x020fe20000000000 */
[C---:B------:R-:W-:Y:S02]  /*18d30*/  ISETP.GT.U32.AND P5, PT, R7.reuse, 0x39f, PT ;  /* 0x0000039f0700780c */ /* 0x040fe40003fa4070 */
[----:B------:R-:W-:Y:S01]  /*18d40*/  ISETP.GT.U32.AND P6, PT, R7, 0x31f, PT ;  /* 0x0000031f0700780c */ /* 0x000fe20003fc4070 */
[----:B------:R-:W-:Y:S01]  /*18d50*/  IMAD.WIDE.U32 R190, R191, 0x8, R178 ;  /* 0x00000008bfbe7825 */ /* 0x000fe200078e00b2 */
[----:B------:R-:W-:Y:S01]  /*18d60*/  P2R R196, PR, RZ, 0x4 ;  /* 0x00000004ffc47803 */ /* 0x000fe20000000000 */
[----:B------:R-:W0:Y:S01]  /*18d70*/  S2R R199, SR_TID.X ;  /* 0x0000000000c77919 */ /* 0x000e220000002100 */
[C---:B------:R-:W-:Y:S01]  /*18d80*/  IADD3 R189, PT, PT, R13.reuse, 0xa00, RZ ;  /* 0x00000a000dbd7810 */ /* 0x040fe20007ffe0ff */
[----:B------:R-:W1:Y:S01]  /*18d90*/  LDC.64 R194, c[0x0][0x3c0] ;  /* 0x0000f000ffc27b82 */ /* 0x000e620000000a00 */
[----:B------:R-:W-:-:S02]  /*18da0*/  IADD3 R193, PT, PT, R13, 0xb00, RZ ;  /* 0x00000b000dc17810 */ /* 0x000fc40007ffe0ff */
[----:B------:R-:W-:Y:S01]  /*18db0*/  IADD3 R187, PT, PT, R13, 0xb80, RZ ;  /* 0x00000b800dbb7810 */ /* 0x000fe20007ffe0ff */
[----:B------:R-:W-:Y:S01]  /*18dc0*/  IMAD.WIDE.U32 R188, R189, 0x8, R178 ;  /* 0x00000008bdbc7825 */ /* 0x000fe200078e00b2 */
[----:B------:R-:W-:-:S03]  /*18dd0*/  @!P0 IADD3 R197, PT, PT, R13, 0xd00, RZ ;  /* 0x00000d000dc58810 */ /* 0x000fc60007ffe0ff */
[----:B------:R-:W-:Y:S01]  /*18de0*/  IMAD.WIDE.U32 R192, R193, 0x8, R178 ;  /* 0x00000008c1c07825 */ /* 0x000fe200078e00b2 */
[----:B------:R-:W-:-:S03]  /*18df0*/  @!P6 IADD3 R185, PT, PT, R13, 0xc80, RZ ;  /* 0x00000c800db9e810 */ /* 0x000fc60007ffe0ff */
[--C-:B------:R-:W-:Y:S01]  /*18e00*/  IMAD.WIDE.U32 R186, R187, 0x8, R178.reuse ;  /* 0x00000008bbba7825 */ /* 0x100fe200078e00b2 */
[----:B------:R-:W2:Y:S03]  /*18e10*/  LDS.64 R102, [R11] ;  /* 0x000000000b667984 */ /* 0x000ea60000000a00 */
[----:B------:R-:W-:Y:S01]  /*18e20*/  @!P6 IMAD.WIDE.U32 R184, R185, 0x8, R178 ;  /* 0x00000008b9b8e825 */ /* 0x000fe200078e00b2 */
[----:B------:R-:W3:Y:S04]  /*18e30*/  LDS.64 R104, [R11+0x400] ;  /* 0x000400000b687984 */ /* 0x000ee80000000a00 */
[----:B------:R-:W4:Y:S04]  /*18e40*/  LDS.64 R106, [R11+0x800] ;  /* 0x000800000b6a7984 */ /* 0x000f280000000a00 */
[----:B------:R-:W4:Y:S04]  /*18e50*/  LDS.64 R108, [R11+0xc00] ;  /* 0x000c00000b6c7984 */ /* 0x000f280000000a00 */
[----:B------:R-:W4:Y:S01]  /*18e60*/  @!P5 LDS.64 R110, [R11+0x1000] ;  /* 0x001000000b6ed984 */ /* 0x000f220000000a00 */
[----:B------:R-:W-:Y:S01]  /*18e70*/  ISETP.NE.AND P5, PT, R100, RZ, PT ;  /* 0x000000ff6400720c */ /* 0x000fe20003fa5270 */
[----:B0-----:R-:W-:-:S02]  /*18e80*/  IMAD R199, R4, 0x4b0, R199 ;  /* 0x000004b004c77824 */ /* 0x001fc400078e02c7 */
[----:B------:R-:W0:Y:S02]  /*18e90*/  @!P6 LDS.64 R112, [R11+0x1400] ;  /* 0x001400000b70e984 */ /* 0x000e240000000a00 */
[----:B-1----:R-:W-:Y:S02]  /*18ea0*/  IMAD.WIDE.U32 R194, R199, 0x8, R194 ;  /* 0x00000008c7c27825 */ /* 0x002fe400078e00c2 */
[----:B------:R-:W1:Y:S04]  /*18eb0*/  @!P0 LDS.64 R114, [R11+0x1800] ;  /* 0x001800000b728984 */ /* 0x000e680000000a00 */
[----:B------:R-:W1:Y:S04]  /*18ec0*/  @!P1 LDS.64 R116, [R11+0x1c00] ;  /* 0x001c00000b749984 */ /* 0x000e680000000a00 */
[----:B------:R-:W1:Y:S01]  /*18ed0*/  @!P2 LDS.64 R118, [R11+0x2000] ;  /* 0x002000000b76a984 */ /* 0x000e620000000a00 */
[----:B------:R-:W-:-:S03]  /*18ee0*/  ISETP.GT.U32.AND P2, PT, R7, 0x39f, PT ;  /* 0x0000039f0700780c */ /* 0x000fc60003f44070 */
[----:B------:R-:W1:Y:S04]  /*18ef0*/  @!P3 LDS.64 R120, [R11+0x2400] ;  /* 0x002400000b78b984 */ /* 0x000e680000000a00 */
[----:B------:R-:W1:Y:S04]  /*18f00*/  @!P4 LDS.64 R122, [R11+0x2800] ;  /* 0x002800000b7ac984 */ /* 0x000e680000000a00 */
[----:B------:R-:W1:Y:S02]  /*18f10*/  @!P5 LDS.64 R100, [R11+0x2c00] ;  /* 0x002c00000b64d984 */ /* 0x000e640000000a00 */
[----:B------:R-:W-:-:S02]  /*18f20*/  @!P2 IADD3 R183, PT, PT, R13, 0xc00, RZ ;  /* 0x00000c000db7a810 */ /* 0x000fc40007ffe0ff */
[----:B--2---:R2:W-:Y:S03]  /*18f30*/  STG.E.64 desc[UR6][R188.64], R102 ;  /* 0x00000066bc007986 */ /* 0x0045e6000c101b06 */
[----:B------:R-:W-:Y:S01]  /*18f40*/  @!P2 IMAD.WIDE.U32 R182, R183, 0x8, R178 ;  /* 0x00000008b7b6a825 */ /* 0x000fe200078e00b2 */
[----:B---3--:R3:W-:Y:S04]  /*18f50*/  STG.E.64 desc[UR6][R190.64], R104 ;  /* 0x00000068be007986 */ /* 0x0087e8000c101b06 */
[----:B----4-:R4:W-:Y:S04]  /*18f60*/  STG.E.64 desc[UR6][R192.64], R106 ;  /* 0x0000006ac0007986 */ /* 0x0109e8000c101b06 */
[----:B------:R1:W-:Y:S01]  /*18f70*/  STG.E.64 desc[UR6][R186.64], R108 ;  /* 0x0000006cba007986 */ /* 0x0003e2000c101b06 */
[----:B--2---:R-:W-:-:S03]  /*18f80*/  @!P1 VIADD R189, R13, 0xd80 ;  /* 0x00000d800dbd9836 */ /* 0x004fc60000000000 */
[----:B------:R2:W-:Y:S01]  /*18f90*/  @!P2 STG.E.64 desc[UR6][R182.64], R110 ;  /* 0x0000006eb600a986 */ /* 0x0005e2000c101b06 */
[----:B------:R-:W-:Y:S01]  /*18fa0*/  ISETP.NE.AND P2, PT, R196, RZ, PT ;  /* 0x000000ffc400720c */ /* 0x000fe20003f45270 */
[--C-:B---3--:R-:W-:Y:S01]  /*18fb0*/  @!P1 IMAD.WIDE.U32 R104, R189, 0x8, R178.reuse ;  /* 0x00000008bd689825 */ /* 0x108fe200078e00b2 */
[C---:B------:R-:W-:Y:S01]  /*18fc0*/  @!P3 IADD3 R189, PT, PT, R13.reuse, 0xe80, RZ ;  /* 0x00000e800dbdb810 */ /* 0x040fe20007ffe0ff */
[----:B0-----:R0:W-:Y:S01]  /*18fd0*/  @!P6 STG.E.64 desc[UR6][R184.64], R112 ;  /* 0x00000070b800e986 */ /* 0x0011e2000c101b06 */
[----:B------:R-:W-:Y:S01]  /*18fe0*/  @!P4 IADD3 R191, PT, PT, R13, 0xf00, RZ ;  /* 0x00000f000dbfc810 */ /* 0x000fe20007ffe0ff */
[--C-:B------:R-:W-:Y:S01]  /*18ff0*/  @!P0 IMAD.WIDE.U32 R102, R197, 0x8, R178.reuse ;  /* 0x00000008c5668825 */ /* 0x100fe200078e00b2 */
[----:B----4-:R-:W-:Y:S02]  /*19000*/  @!P5 IADD3 R193, PT, PT, R13, 0xf80, RZ ;  /* 0x00000f800dc1d810 */ /* 0x010fe40007ffe0ff */
[----:B------:R-:W-:Y:S01]  /*19010*/  ISETP.NE.AND P6, PT, R7, RZ, PT ;  /* 0x000000ff0700720c */ /* 0x000fe20003fc5270 */
[--C-:B-1----:R-:W-:Y:S01]  /*19020*/  @!P3 IMAD.WIDE.U32 R108, R189, 0x8, R178.reuse ;  /* 0x00000008bd6cb825 */ /* 0x102fe200078e00b2 */
[----:B------:R1:W-:Y:S03]  /*19030*/  @!P0 STG.E.64 desc[UR6][R102.64], R114 ;  /* 0x0000007266008986 */ /* 0x0003e6000c101b06 */
[----:B------:R-:W-:Y:S01]  /*19040*/  @!P2 IADD3 R107, PT, PT, R13, 0xe00, RZ ;  /* 0x00000e000d6ba810 */ /* 0x000fe20007ffe0ff */
[--C-:B--2---:R-:W-:Y:S01]  /*19050*/  @!P4 IMAD.WIDE.U32 R110, R191, 0x8, R178.reuse ;  /* 0x00000008bf6ec825 */ /* 0x104fe200078e00b2 */
[----:B------:R1:W-:Y:S03]  /*19060*/  @!P1 STG.E.64 desc[UR6][R104.64], R116 ;  /* 0x0000007468009986 */ /* 0x0003e6000c101b06 */
[----:B------:R-:W-:-:S04]  /*19070*/  @!P2 IMAD.WIDE.U32 R106, R107, 0x8, R178 ;  /* 0x000000086b6aa825 */ /* 0x000fc800078e00b2 */
[----:B0-----:R-:W-:Y:S01]  /*19080*/  @!P5 IMAD.WIDE.U32 R112, R193, 0x8, R178 ;  /* 0x00000008c170d825 */ /* 0x001fe200078e00b2 */
[----:B------:R1:W-:Y:S04]  /*19090*/  @!P2 STG.E.64 desc[UR6][R106.64], R118 ;  /* 0x000000766a00a986 */ /* 0x0003e8000c101b06 */
[----:B------:R1:W-:Y:S04]  /*190a0*/  @!P3 STG.E.64 desc[UR6][R108.64], R120 ;  /* 0x000000786c00b986 */ /* 0x0003e8000c101b06 */
[----:B------:R1:W-:Y:S04]  /*190b0*/  @!P4 STG.E.64 desc[UR6][R110.64], R122 ;  /* 0x0000007a6e00c986 */ /* 0x0003e8000c101b06 */
[----:B------:R1:W-:Y:S01]  /*190c0*/  @!P5 STG.E.64 desc[UR6][R112.64], R100 ;  /* 0x000000647000d986 */ /* 0x0003e2000c101b06 */
[----:B------:R-:W-:Y:S08]  /*190d0*/  BAR.SYNC.DEFER_BLOCKING 0x0 ;  /* 0x0000000000007b1d */ /* 0x000ff00000010000 */
[----:B------:R-:W-:Y:S06]  /*190e0*/  BAR.SYNC.DEFER_BLOCKING 0x0 ;  /* 0x0000000000007b1d */ /* 0x000fec0000010000 */
[----:B------:R-:W-:Y:S05]  /*190f0*/  @P6 BRA `(.L_x_326) ;  /* 0x0000000000186947 */ /* 0x000fea0003800000 */
[----:B-1----:R-:W-:-:S05]  /*19100*/  MOV R101, 0x1 ;  /* 0x0000000100657802 */ /* 0x002fca0000000f00 */
[----:B------:R0:W-:Y:S02]  /*19110*/  REDG.E.ADD.STRONG.GPU desc[UR6][R180.64], R101 ;  /* 0x00000065b400798e */ /* 0x0001e4000c12e106 */
.L_x_327:
[----:B------:R-:W2:Y:S01]  /*19120*/  LDG.E.STRONG.SYS R100, desc[UR6][R180.64] ;  /* 0x00000006b4647981 */ /* 0x000ea2000c1f5900 */
[----:B------:R-:W-:Y:S05]  /*19130*/  YIELD ;  /* 0x0000000000007946 */ /* 0x000fea0003800000 */
[----:B--2---:R-:W-:-:S13]  /*19140*/  ISETP.GE.AND P6, PT, R100, 0x6, PT ;  /* 0x000000066400780c */ /* 0x004fda0003fc6270 */
[----:B------:R-:W-:Y:S05]  /*19150*/  @!P6 BRA `(.L_x_327) ;  /* 0xfffffffc00f0e947 */ /* 0x000fea000383ffff */
.L_x_326:
[----:B------:R-:W-:Y:S05]  /*19160*/  WARPSYNC.ALL ;  /* 0x0000000000007948 */ /* 0x000fea0003800000 */
[----:B------:R-:W-:Y:S01]  /*19170*/  BAR.SYNC.DEFER_BLOCKING 0x0 ;  /* 0x0000000000007b1d */ /* 0x000fe20000010000 */
[----:B-1----:R-:W-:Y:S02]  /*19180*/  P2R R108, PR, RZ, 0x4 ;  /* 0x00000004ff6c7803 */ /* 0x002fe40000000000 */
[----:B------:R-:W-:Y:S02]  /*19190*/  P2R R109, PR, RZ, 0x2 ;  /* 0x00000002ff6d7803 */ /* 0x000fe40000000000 */
[----:B------:R-:W-:-:S02]  /*191a0*/  P2R R110, PR, RZ, 0x1 ;  /* 0x00000001ff6e7803 */ /* 0x000fc40000000000 */
[C---:B------:R-:W-:Y:S02]  /*191b0*/  ISETP.GT.U32.AND P2, PT, R7.reuse, 0x18f, PT ;  /* 0x0000018f0700780c */ /* 0x040fe40003f44070 */
[C---:B------:R-:W-:Y:S02]  /*191c0*/  ISETP.GT.U32.AND P1, PT, R7.reuse, 0x10f, PT ;  /* 0x0000010f0700780c */ /* 0x040fe40003f24070 */
[C---:B------:R-:W-:Y:S02]  /*191d0*/  ISETP.GT.U32.AND P0, PT, R7.reuse, 0x8f, PT ;  /* 0x0000008f0700780c */ /* 0x040fe40003f04070 */
[----:B------:R-:W-:-:S07]  /*191e0*/  ISETP.GT.U32.AND P6, PT, R7, 0xf, PT ;  /* 0x0000000f0700780c */ /* 0x000fce0003fc4070 */
[----:B0-----:R-:W2:Y:S04]  /*191f0*/  @!P2 LDG.E.64 R100, desc[UR6][R194.64+0xc80] ;  /* 0x000c8006c264a981 */ /* 0x001ea8000c1e1b00 */
[----:B------:R-:W3:Y:S04]  /*19200*/  @!P1 LDG.E.64 R102, desc[UR6][R194.64+0x1080] ;  /* 0x00108006c2669981 */ /* 0x000ee8000c1e1b00 */
[----:B------:R-:W4:Y:S04]  /*19210*/  @!P0 LDG.E.64 R104, desc[UR6][R194.64+0x1480] ;  /* 0x00148006c2688981 */ /* 0x000f28000c1e1b00 */
[----:B------:R-:W5:Y:S01]  /*19220*/  @!P6 LDG.E.64 R106, desc[UR6][R194.64+0x1880] ;  /* 0x00188006c26ae981 */ /* 0x000f62000c1e1b00 */
[----:B------:R-:W-:-:S04]  /*19230*/  IMAD.WIDE.U32 R220, R8, 0x8, R178 ;  /* 0x0000000808dc7825 */ /* 0x000fc800078e00b2 */
[----:B------:R-:W-:-:S04]  /*19240*/  VIADD R219, R8, UR4 ;  /* 0x0000000408db7c36 */ /* 0x000fc80008000000 */
[----:B------:R-:W-:Y:S01]  /*19250*/  IMAD.WIDE.U32 R218, R219, 0x8, R178 ;  /* 0x00000008dbda7825 */ /* 0x000fe200078e00b2 */
[----:B--2---:R-:W-:Y:S01]  /*19260*/  @!P2 STS.64 [R6], R100 ;  /* 0x000000640600a388 */ /* 0x004fe20000000a00 */
[----:B------:R-:W-:-:S03]  /*19270*/  ISETP.NE.AND P2, PT, R108, RZ, PT ;  /* 0x000000ff6c00720c */ /* 0x000fc60003f45270 */
[----:B---3--:R-:W-:Y:S01]  /*19280*/  @!P1 STS.64 [R6+0x400], R102 ;  /* 0x0004006606009388 */ /* 0x008fe20000000a00 */
[----:B------:R-:W-:-:S03]  /*19290*/  ISETP.NE.AND P1, PT, R109, RZ, PT ;  /* 0x000000ff6d00720c */ /* 0x000fc60003f25270 */
[----:B----4-:R-:W-:Y:S01]  /*192a0*/  @!P0 STS.64 [R6+0x800], R104 ;  /* 0x0008006806008388 */ /* 0x010fe20000000a00 */
[----:B------:R-:W-:-:S03]  /*192b0*/  ISETP.NE.AND P0, PT, R110, RZ, PT ;  /* 0x000000ff6e00720c */ /* 0x000fc60003f05270 */
[----:B-----5:R-:W-:Y:S01]  /*192c0*/  @!P6 STS.64 [R6+0xc00], R106 ;  /* 0x000c006a0600e388 */ /* 0x020fe20000000a00 */
[----:B------:R-:W-:Y:S06]  /*192d0*/  BAR.SYNC.DEFER_BLOCKING 0x0 ;  /* 0x0000000000007b1d */ /* 0x000fec0000010000 */
[----:B------:R-:W2:Y:S04]  /*192e0*/  LDG.E.64 R220, desc[UR6][R220.64] ;  /* 0x00000006dcdc7981 */ /* 0x000ea8000c1e1b00 */
[----:B------:R-:W3:Y:S04]  /*192f0*/  LDG.E.64 R218, desc[UR6][R218.64] ;  /* 0x00000006dada7981 */ /* 0x000ee8000c1e1b00 */
        /* <DEDUP_REMOVED lines=20> */
[----:B------:R-:W2:Y:S04]  /*19440*/  LDS.128 R120, [R10+0xac80] ;  /* 0x00ac80000a787984 */ /* 0x000ea80000000c00 */
[----:B------:R-:W3:Y:S04]  /*19450*/  LDS.128 R104, [R10+0xad20] ;  /* 0x00ad20000a687984 */ /* 0x000ee80000000c00 */
[----:B------:R-:W4:Y:S04]  /*19460*/  LDS.128 R108, [R10+0xadc0] ;  /* 0x00adc0000a6c7984 */ /* 0x000f280000000c00 */
[----:B------:R-:W5:Y:S04]  /*19470*/  LDS.128 R112, [R10+0xae60] ;  /* 0x00ae60000a707984 */ /* 0x000f680000000c00 */
[----:B------:R-:W0:Y:S04]  /*19480*/  LDS.128 R116, [R10+0xaf00] ;  /* 0x00af00000a747984 */ /* 0x000e280000000c00 */
        /* <DEDUP_REMOVED lines=641> */
.L_x_329:
[----:B------:R-:W-:Y:S05]  /*1bca0*/  BSYNC.RECONVERGENT B0 ;  /* 0x0000000000007941 */ /* 0x000fea0003800200 */
.L_x_328:
[----:B------:R-:W-:Y:S08]  /*1bcb0*/  BAR.SYNC.DEFER_BLOCKING 0x0 ;  /* 0x0000000000007b1d */ /* 0x000ff00000010000 */
[----:B------:R-:W-:Y:S01]  /*1bcc0*/  BAR.SYNC.DEFER_BLOCKING 0x0 ;  /* 0x0000000000007b1d */ /* 0x000fe20000010000 */
[----:B------:R-:W-:-:S13]  /*1bcd0*/  ISETP.NE.AND P6, PT, R7, RZ, PT ;  /* 0x000000ff0700720c */ /* 0x000fda0003fc5270 */
[----:B------:R-:W-:Y:S05]  /*1bce0*/  @P6 BRA `(.L_x_330) ;  /* 0x0000000000186947 */ /* 0x000fea0003800000 */
[----:B0-----:R-:W-:-:S05]  /*1bcf0*/  MOV R101, 0x1 ;  /* 0x0000000100657802 */ /* 0x001fca0000000f00 */
[----:B------:R0:W-:Y:S02]  /*1bd00*/  REDG.E.ADD.STRONG.GPU desc[UR6][R180.64], R101 ;  /* 0x00000065b400798e */ /* 0x0001e4000c12e106 */
.L_x_331:
[----:B------:R-:W2:Y:S01]  /*1bd10*/  LDG.E.STRONG.SYS R100, desc[UR6][R180.64] ;  /* 0x00000006b4647981 */ /* 0x000ea2000c1f5900 */
[----:B------:R-:W-:Y:S05]  /*1bd20*/  YIELD ;  /* 0x0000000000007946 */ /* 0x000fea0003800000 */
[----:B--2---:R-:W-:-:S13]  /*1bd30*/  ISETP.GE.AND P6, PT, R100, 0x9, PT ;  /* 0x000000096400780c */ /* 0x004fda0003fc6270 */
[----:B------:R-:W-:Y:S05]  /*1bd40*/  @!P6 BRA `(.L_x_331) ;  /* 0xfffffffc00f0e947 */ /* 0x000fea000383ffff */
.L_x_330:
        /* <DEDUP_REMOVED lines=42> */
[----:B----4-:R-:W-:-:S03]  /*1bff0*/  IADD3 R233, PT, PT, R13, 0x580, RZ ;  /* 0x000005800de97810 */ /* 0x010fc60007ffe0ff */
[----:B------:R4:W-:Y:S02]  /*1c000*/  STG.E.64 desc[UR6][R236.64], R228 ;  /* 0x000000e4ec007986 */ /* 0x0009e4000c101b06 */
[--C-:B------:R-:W-:Y:S02]  /*1c010*/  IMAD.WIDE.U32 R232, R233, 0x8, R178.reuse ;  /* 0x00000008e9e87825 */ /* 0x100fe400078e00b2 */
[----:B------:R0:W-:Y:S02]  /*1c020*/  STG.E.64 desc[UR6][R238.64], R226 ;  /* 0x000000e2ee007986 */ /* 0x0001e4000c101b06 */
[----:B-1----:R-:W-:Y:S02]  /*1c030*/  VIADD R235, R13, 0x480 ;  /* 0x000004800deb7836 */ /* 0x002fe40000000000 */
[----:B------:R-:W-:Y:S01]  /*1c040*/  IMAD.WIDE.U32 R230, R241, 0x8, R178 ;  /* 0x00000008f1e67825 */ /* 0x000fe200078e00b2 */
[----:B------:R-:W-:-:S03]  /*1c050*/  IADD3 R241, PT, PT, R13, 0x700, RZ ;  /* 0x000007000df17810 */ /* 0x000fc60007ffe0ff */
[--C-:B----4-:R-:W-:Y:S01]  /*1c060*/  IMAD.WIDE.U32 R228, R243, 0x8, R178.reuse ;  /* 0x00000008f3e47825 */ /* 0x110fe200078e00b2 */
[C---:B------:R-:W-:Y:S02]  /*1c070*/  IADD3 R243, PT, PT, R13.reuse, 0x680, RZ ;  /* 0x000006800df37810 */ /* 0x040fe40007ffe0ff */
[----:B0-----:R-:W-:Y:S01]  /*1c080*/  IADD3 R227, PT, PT, R13, 0x500, RZ ;  /* 0x000005000de37810 */ /* 0x001fe20007ffe0ff */
[--C-:B------:R-:W-:Y:S01]  /*1c090*/  IMAD.WIDE.U32 R236, R245, 0x8, R178.reuse ;  /* 0x00000008f5ec7825 */ /* 0x100fe200078e00b2 */
[----:B------:R0:W-:Y:S01]  /*1c0a0*/  STG.E.64 desc[UR6][R228.64], R100 ;  /* 0x00000064e4007986 */ /* 0x0001e2000c101b06 */
[----:B------:R-:W-:Y:S02]  /*1c0b0*/  IADD3 R239, PT, PT, R13, 0x600, RZ ;  /* 0x000006000def7810 */ /* 0x000fe40007ffe0ff */
[--C-:B------:R-:W-:Y:S01]  /*1c0c0*/  IMAD.WIDE.U32 R234, R235, 0x8, R178.reuse ;  /* 0x00000008ebea7825 */ /* 0x100fe200078e00b2 */
[----:B------:R1:W-:Y:S03]  /*1c0d0*/  STG.E.64 desc[UR6][R236.64], R104 ;  /* 0x00000068ec007986 */ /* 0x0003e6000c101b06 */
[----:B------:R-:W-:Y:S01]  /*1c0e0*/  IMAD.WIDE.U32 R226, R227, 0x8, R178 ;  /* 0x00000008e3e27825 */ /* 0x000fe200078e00b2 */
[----:B------:R4:W-:Y:S04]  /*1c0f0*/  STG.E.64 desc[UR6][R230.64], R106 ;  /* 0x0000006ae6007986 */ /* 0x0009e8000c101b06 */
[----:B------:R3:W-:Y:S01]  /*1c100*/  STG.E.64 desc[UR6][R234.64], R102 ;  /* 0x00000066ea007986 */ /* 0x0007e2000c101b06 */
[----:B0-----:R-:W-:-:S02]  /*1c110*/  VIADD R101, R13, 0x780 ;  /* 0x000007800d657836 */ /* 0x001fc40000000000 */
[--C-:B------:R-:W-:Y:S01]  /*1c120*/  IMAD.WIDE.U32 R228, R239, 0x8, R178.reuse ;  /* 0x00000008efe47825 */ /* 0x100fe200078e00b2 */
[----:B------:R0:W-:Y:S01]  /*1c130*/  STG.E.64 desc[UR6][R226.64], R108 ;  /* 0x0000006ce2007986 */ /* 0x0001e2000c101b06 */
[----:B-1----:R-:W-:Y:S02]  /*1c140*/  IADD3 R105, PT, PT, R13, 0x880, RZ ;  /* 0x000008800d697810 */ /* 0x002fe40007ffe0ff */
[--C-:B------:R-:W-:Y:S01]  /*1c150*/  IMAD.WIDE.U32 R236, R243, 0x8, R178.reuse ;  /* 0x00000008f3ec7825 */ /* 0x100fe200078e00b2 */
[----:B------:R1:W-:Y:S01]  /*1c160*/  STG.E.64 desc[UR6][R232.64], R110 ;  /* 0x0000006ee8007986 */ /* 0x0003e2000c101b06 */
[----:B----4-:R-:W-:Y:S02]  /*1c170*/  IADD3 R107, PT, PT, R13, 0x900, RZ ;  /* 0x000009000d6b7810 */ /* 0x010fe40007ffe0ff */
[----:B------:R-:W-:Y:S01]  /*1c180*/  IMAD.WIDE.U32 R230, R241, 0x8, R178 ;  /* 0x00000008f1e67825 */ /* 0x000fe200078e00b2 */
[----:B--2---:R1:W-:Y:S01]  /*1c190*/  STG.E.64 desc[UR6][R228.64], R112 ;  /* 0x00000070e4007986 */ /* 0x0043e2000c101b06 */
[----:B---3--:R-:W-:-:S02]  /*1c1a0*/  IADD3 R103, PT, PT, R13, 0x800, RZ ;  /* 0x000008000d677810 */ /* 0x008fc40007ffe0ff */
[----:B------:R-:W-:Y:S01]  /*1c1b0*/  IADD3 R235, PT, PT, R13, 0x980, RZ ;  /* 0x000009800deb7810 */ /* 0x000fe20007ffe0ff */
[--C-:B------:R-:W-:Y:S01]  /*1c1c0*/  IMAD.WIDE.U32 R100, R101, 0x8, R178.reuse ;  /* 0x0000000865647825 */ /* 0x100fe200078e00b2 */
[----:B------:R1:W-:Y:S03]  /*1c1d0*/  STG.E.64 desc[UR6][R236.64], R114 ;  /* 0x00000072ec007986 */ /* 0x0003e6000c101b06 */
[--C-:B------:R-:W-:Y:S01]  /*1c1e0*/  IMAD.WIDE.U32 R102, R103, 0x8, R178.reuse ;  /* 0x0000000867667825 */ /* 0x100fe200078e00b2 */
[----:B------:R1:W-:Y:S03]  /*1c1f0*/  STG.E.64 desc[UR6][R230.64], R116 ;  /* 0x00000074e6007986 */ /* 0x0003e6000c101b06 */
[--C-:B------:R-:W-:Y:S01]  /*1c200*/  IMAD.WIDE.U32 R104, R105, 0x8, R178.reuse ;  /* 0x0000000869687825 */ /* 0x100fe200078e00b2 */
[----:B------:R1:W-:Y:S03]  /*1c210*/  STG.E.64 desc[UR6][R100.64], R224 ;  /* 0x000000e064007986 */ /* 0x0003e6000c101b06 */
[--C-:B------:R-:W-:Y:S01]  /*1c220*/  IMAD.WIDE.U32 R106, R107, 0x8, R178.reuse ;  /* 0x000000086b6a7825 */ /* 0x100fe200078e00b2 */
[----:B------:R1:W-:Y:S03]  /*1c230*/  STG.E.64 desc[UR6][R102.64], R222 ;  /* 0x000000de66007986 */ /* 0x0003e6000c101b06 */
[----:B0-----:R-:W-:Y:S01]  /*1c240*/  IMAD.WIDE.U32 R108, R235, 0x8, R178 ;  /* 0x00000008eb6c7825 */ /* 0x001fe200078e00b2 */
[----:B------:R1:W-:Y:S04]  /*1c250*/  STG.E.64 desc[UR6][R104.64], R122 ;  /* 0x0000007a68007986 */ /* 0x0003e8000c101b06 */
[----:B------:R1:W-:Y:S04]  /*1c260*/  STG.E.64 desc[UR6][R106.64], R120 ;  /* 0x000000786a007986 */ /* 0x0003e8000c101b06 */
[----:B------:R1:W-:Y:S01]  /*1c270*/  STG.E.64 desc[UR6][R108.64], R118 ;  /* 0x000000766c007986 */ /* 0x0003e2000c101b06 */
[----:B------:R-:W-:Y:S06]  /*1c280*/  BAR.SYNC.DEFER_BLOCKING 0x0 ;  /* 0x0000000000007b1d */ /* 0x000fec0000010000 */
[----:B------:R-:W-:Y:S05]  /*1c290*/  @P6 BRA `(.L_x_333) ;  /* 0x0000002400b06947 */ /* 0x000fea0003800000 */
[----:B-1----:R-:W0:Y:S04]  /*1c2a0*/  LDS.128 R120, [R10+0xac80] ;  /* 0x00ac80000a787984 */ /* 0x002e280000000c00 */
        /* <DEDUP_REMOVED lines=619> */
.L_x_333:
[----:B------:R-:W-:Y:S05]  /*1e960*/  BSYNC.RECONVERGENT B0 ;  /* 0x0000000000007941 */ /* 0x000fea0003800200 */
.L_x_332:
        /* <DEDUP_REMOVED lines=21> */
[----:B------:R-:W0:Y:S04]  /*1eac0*/  LDS.64 R108, [R11+0xc00] ;  /* 0x000c00000b6c7984 */ /* 0x000e280000000a00 */
[----:B------:R-:W1:Y:S01]  /*1ead0*/  @!P5 LDS.64 R110, [R11+0x1000] ;  /* 0x001000000b6ed984 */ /* 0x000e620000000a00 */
[----:B------:R-:W-:-:S03]  /*1eae0*/  ISETP.NE.AND P5, PT, R100, RZ, PT ;  /* 0x000000ff6400720c */ /* 0x000fc60003fa5270 */
[----:B------:R-:W1:Y:S04]  /*1eaf0*/  @!P6 LDS.64 R112, [R11+0x1400] ;  /* 0x001400000b70e984 */ /* 0x000e680000000a00 */
        /* <DEDUP_REMOVED lines=9> */
[--C-:B------:R-:W-:Y:S01]  /*1eb90*/  @!P2 IMAD.WIDE.U32 R184, R185, 0x8, R178.reuse ;  /* 0x00000008b9b8a825 */ /* 0x100fe200078e00b2 */
[----:B---3--:R3:W-:Y:S04]  /*1eba0*/  STG.E.64 desc[UR6][R188.64], R104 ;  /* 0x00000068bc007986 */ /* 0x0087e8000c101b06 */
[----:B----4-:R4:W-:Y:S04]  /*1ebb0*/  STG.E.64 desc[UR6][R190.64], R106 ;  /* 0x0000006abe007986 */ /* 0x0109e8000c101b06 */
[----:B0-----:R0:W-:Y:S01]  /*1ebc0*/  STG.E.64 desc[UR6][R194.64], R108 ;  /* 0x0000006cc2007986 */ /* 0x0011e2000c101b06 */
[----:B--2---:R-:W-:Y:S01]  /*1ebd0*/  @!P0 IMAD.WIDE.U32 R102, R199, 0x8, R178 ;  /* 0x00000008c7668825 */ /* 0x004fe200078e00b2 */
[----:B------:R-:W-:-:S02]  /*1ebe0*/  @!P5 IADD3 R193, PT, PT, R13, 0xf80, RZ ;  /* 0x00000f800dc1d810 */ /* 0x000fc40007ffe0ff */
[----:B-1----:R1:W-:Y:S01]  /*1ebf0*/  @!P2 STG.E.64 desc[UR6][R184.64], R110 ;  /* 0x0000006eb800a986 */ /* 0x0023e2000c101b06 */
[----:B------:R-:W-:Y:S01]  /*1ec00*/  ISETP.NE.AND P2, PT, R182, RZ, PT ;  /* 0x000000ffb600720c */ /* 0x000fe20003f45270 */
[C---:B---3--:R-:W-:Y:S01]  /*1ec10*/  @!P1 VIADD R105, R13.reuse, 0xd80 ;  /* 0x00000d800d699836 */ /* 0x048fe20000000000 */
[----:B------:R-:W-:Y:S01]  /*1ec20*/  @!P3 IADD3 R189, PT, PT, R13, 0xe80, RZ ;  /* 0x00000e800dbdb810 */ /* 0x000fe20007ffe0ff */
[----:B------:R2:W-:Y:S01]  /*1ec30*/  @!P6 STG.E.64 desc[UR6][R186.64], R112 ;  /* 0x00000070ba00e986 */ /* 0x0005e2000c101b06 */
[----:B------:R-:W-:Y:S01]  /*1ec40*/  ISETP.NE.AND P6, PT, R7, RZ, PT ;  /* 0x000000ff0700720c */ /* 0x000fe20003fc5270 */
[--C-:B------:R-:W-:Y:S01]  /*1ec50*/  @!P1 IMAD.WIDE.U32 R104, R105, 0x8, R178.reuse ;  /* 0x0000000869689825 */ /* 0x100fe200078e00b2 */
[----:B----4-:R-:W-:Y:S01]  /*1ec60*/  @!P4 IADD3 R191, PT, PT, R13, 0xf00, RZ ;  /* 0x00000f000dbfc810 */ /* 0x010fe20007ffe0ff */
[----:B------:R3:W-:Y:S02]  /*1ec70*/  @!P0 STG.E.64 desc[UR6][R102.64], R114 ;  /* 0x0000007266008986 */ /* 0x0007e4000c101b06 */
[----:B0-----:R-:W-:-:S02]  /*1ec80*/  @!P3 IMAD.WIDE.U32 R108, R189, 0x8, R178 ;  /* 0x00000008bd6cb825 */ /* 0x001fc400078e00b2 */
[----:B------:R0:W-:Y:S02]  /*1ec90*/  @!P1 STG.E.64 desc[UR6][R104.64], R116 ;  /* 0x0000007468009986 */ /* 0x0001e4000c101b06 */
[----:B------:R-:W-:Y:S01]  /*1eca0*/  @!P2 IADD3 R107, PT, PT, R13, 0xe00, RZ ;  /* 0x00000e000d6ba810 */ /* 0x000fe20007ffe0ff */
[----:B-1----:R-:W-:-:S04]  /*1ecb0*/  @!P4 IMAD.WIDE.U32 R110, R191, 0x8, R178 ;  /* 0x00000008bf6ec825 */ /* 0x002fc800078e00b2 */
[----:B------:R-:W-:-:S04]  /*1ecc0*/  @!P2 IMAD.WIDE.U32 R106, R107, 0x8, R178 ;  /* 0x000000086b6aa825 */ /* 0x000fc800078e00b2 */
[----:B--2---:R-:W-:Y:S01]  /*1ecd0*/  @!P5 IMAD.WIDE.U32 R112, R193, 0x8, R178 ;  /* 0x00000008c170d825 */ /* 0x004fe200078e00b2 */
[----:B------:R0:W-:Y:S03]  /*1ece0*/  @!P2 STG.E.64 desc[UR6][R106.64], R118 ;  /* 0x000000766a00a986 */ /* 0x0001e6000c101b06 */
[----:B---3--:R-:W-:Y:S01]  /*1ecf0*/  IMAD R103, R4, 0x4b0, R183 ;  /* 0x000004b004677824 */ /* 0x008fe200078e02b7 */
[----:B------:R0:W-:Y:S03]  /*1ed00*/  @!P3 STG.E.64 desc[UR6][R108.64], R120 ;  /* 0x000000786c00b986 */ /* 0x0001e6000c101b06 */
[----:B------:R-:W-:Y:S01]  /*1ed10*/  IMAD.WIDE.U32 R196, R103, 0x8, R196 ;  /* 0x0000000867c47825 */ /* 0x000fe200078e00c4 */
[----:B------:R0:W-:Y:S04]  /*1ed20*/  @!P4 STG.E.64 desc[UR6][R110.64], R122 ;  /* 0x0000007a6e00c986 */ /* 0x0001e8000c101b06 */
[----:B------:R0:W-:Y:S01]  /*1ed30*/  @!P5 STG.E.64 desc[UR6][R112.64], R100 ;  /* 0x000000647000d986 */ /* 0x0001e2000c101b06 */
[----:B------:R-:W-:Y:S08]  /*1ed40*/  BAR.SYNC.DEFER_BLOCKING 0x0 ;  /* 0x0000000000007b1d */ /* 0x000ff00000010000 */
[----:B------:R-:W-:Y:S06]  /*1ed50*/  BAR.SYNC.DEFER_BLOCKING 0x0 ;  /* 0x0000000000007b1d */ /* 0x000fec0000010000 */
[----:B0-----:R-:W-:Y:S05]  /*1ed60*/  @P6 BRA `(.L_x_334) ;  /* 0x0000000000186947 */ /* 0x001fea0003800000 */
[----:B------:R-:W-:-:S05]  /*1ed70*/  MOV R101, 0x1 ;  /* 0x0000000100657802 */ /* 0x000fca0000000f00 */
[----:B------:R0:W-:Y:S02]  /*1ed80*/  REDG.E.ADD.STRONG.GPU desc[UR6][R180.64], R101 ;  /* 0x00000065b400798e */ /* 0x0001e4000c12e106 */
.L_x_335:
[----:B------:R-:W2:Y:S01]  /*1ed90*/  LDG.E.STRONG.SYS R100, desc[UR6][R180.64] ;  /* 0x00000006b4647981 */ /* 0x000ea2000c1f5900 */
[----:B------:R-:W-:Y:S05]  /*1eda0*/  YIELD ;  /* 0x0000000000007946 */ /* 0x000fea0003800000 */
[----:B--2---:R-:W-:-:S13]  /*1edb0*/  ISETP.GE.AND P6, PT, R100, 0xc, PT ;  /* 0x0000000c6400780c */ /* 0x004fda0003fc6270 */
[----:B------:R-:W-:Y:S05]  /*1edc0*/  @!P6 BRA `(.L_x_335) ;  /* 0xfffffffc00f0e947 */ /* 0x000fea000383ffff */
.L_x_334:
[----:B------:R-:W-:Y:S05]  /*1edd0*/  WARPSYNC.ALL ;  /* 0x0000000000007948 */ /* 0x000fea0003800000 */
[----:B------:R-:W-:Y:S01]  /*1ede0*/  BAR.SYNC.DEFER_BLOCKING 0x0 ;  /* 0x0000000000007b1d */ /* 0x000fe20000010000 */
[----:B------:R-:W-:Y:S02]  /*1edf0*/  P2R R104, PR, RZ, 0x2 ;  /* 0x00000002ff687803 */ /* 0x000fe40000000000 */
[C---:B------:R-:W-:Y:S02]  /*1ee00*/  ISETP.GT.U32.AND P1, PT, R7.reuse, 0x10f, PT ;  /* 0x0000010f0700780c */ /* 0x040fe40003f24070 */
[----:B------:R-:W-:-:S02]  /*1ee10*/  ISETP.GT.U32.AND P6, PT, R7, 0x18f, PT ;  /* 0x0000018f0700780c */ /* 0x000fc40003fc4070 */
[----:B------:R-:W-:-:S09]  /*1ee20*/  P2R R106, PR, RZ, 0x1 ;  /* 0x00000001ff6a7803 */ /* 0x000fd20000000000 */
[----:B------:R-:W2:Y:S01]  /*1ee30*/  @!P1 LDG.E.64 R102, desc[UR6][R196.64+0x1d00] ;  /* 0x001d0006c4669981 */ /* 0x000ea2000c1e1b00 */
[----:B------:R-:W-:-:S03]  /*1ee40*/  ISETP.GT.U32.AND P0, PT, R7, 0x8f, PT ;  /* 0x0000008f0700780c */ /* 0x000fc60003f04070 */
[----:B0-----:R-:W3:Y:S04]  /*1ee50*/  @!P6 LDG.E.64 R100, desc[UR6][R196.64+0x1900] ;  /* 0x00190006c464e981 */ /* 0x001ee8000c1e1b00 */
[----:B--2---:R-:W-:Y:S01]  /*1ee60*/  @!P1 STS.64 [R6+0x400], R102 ;  /* 0x0004006606009388 */ /* 0x004fe20000000a00 */
[----:B------:R-:W-:-:S05]  /*1ee70*/  ISETP.NE.AND P1, PT, R104, RZ, PT ;  /* 0x000000ff6800720c */ /* 0x000fca0003f25270 */
[----:B------:R-:W2:Y:S04]  /*1ee80*/  @!P0 LDG.E.64 R104, desc[UR6][R196.64+0x2100] ;  /* 0x00210006c4688981 */ /* 0x000ea8000c1e1b00 */
[----:B---3--:R-:W-:Y:S01]  /*1ee90*/  @!P6 STS.64 [R6], R100 ;  /* 0x000000640600e388 */ /* 0x008fe20000000a00 */
[----:B------:R-:W-:-:S03]  /*1eea0*/  ISETP.GT.U32.AND P6, PT, R7, 0xf, PT ;  /* 0x0000000f0700780c */ /* 0x000fc60003fc4070 */
[----:B--2---:R-:W-:Y:S01]  /*1eeb0*/  @!P0 STS.64 [R6+0x800], R104 ;  /* 0x0008006806008388 */ /* 0x004fe20000000a00 */
[----:B------:R-:W-:-:S09]  /*1eec0*/  ISETP.NE.AND P0, PT, R106, RZ, PT ;  /* 0x000000ff6a00720c */ /* 0x000fd20003f05270 */
[----:B------:R-:W2:Y:S01]  /*1eed0*/  @!P6 LDG.E.64 R106, desc[UR6][R196.64+0x2500] ;  /* 0x00250006c46ae981 */ /* 0x000ea2000c1e1b00 */
[----:B------:R-:W-:-:S04]  /*1eee0*/  IMAD.WIDE.U32 R222, R8, 0x8, R178 ;  /* 0x0000000808de7825 */ /* 0x000fc800078e00b2 */
[----:B------:R-:W-:-:S04]  /*1eef0*/  VIADD R221, R8, UR4 ;  /* 0x0000000408dd7c36 */ /* 0x000fc80008000000 */
[----:B------:R-:W-:Y:S01]  /*1ef00*/  IMAD.WIDE.U32 R220, R221, 0x8, R178 ;  /* 0x00000008dddc7825 */ /* 0x000fe200078e00b2 */
[----:B--2---:R-:W-:Y:S01]  /*1ef10*/  @!P6 STS.64 [R6+0xc00], R106 ;  /* 0x000c006a0600e388 */ /* 0x004fe20000000a00 */
        /* <DEDUP_REMOVED lines=638> */
[----:B------:R-:W-:-:S04]  /*21700*/  IADD3 R109, PT, PT, R3, 0x5480, RZ ;  /* 0x00005480036d7810 */ /* 0x000fc80007ffe0ff */
[----:B---3--:R-:W-:-:S03]  /*21710*/  DFMA R100, R184, R104, R100 ;  /* 0x00000068b864722b */ /* 0x008fc60000000064 */
[----:B------:R-:W-:Y:S01]  /*21720*/  DFMA R102, R184, R106, R102 ;  /* 0x0000006ab866722b */ /* 0x000fe20000000066 */
[----:B------:R-:W-:Y:S01]  /*21730*/  LEA R6, R0, R109, 0x18 ;  /* 0x0000006d00067211 */ /* 0x000fe200078ec0ff */
[----:B------:R-:W-:Y:S03]  /*21740*/  BSSY.RECONVERGENT B0, `(.L_x_336) ;  /* 0x000001f000007945 */ /* 0x000fe60003800200 */
[C---:B------:R-:W-:Y:S01]  /*21750*/  LEA R6, R183.reuse, R6, 0x3 ;  /* 0x00000006b7067211 */ /* 0x040fe200078e18ff */
[----:B------:R0:W-:Y:S04]  /*21760*/  STS.64 [R12+0x90], R100 ;  /* 0x000090640c007388 */ /* 0x0001e80000000a00 */
[----:B------:R0:W-:Y:S01]  /*21770*/  STS.64 [R12+0x98], R102 ;  /* 0x000098660c007388 */ /* 0x0001e20000000a00 */
[----:B------:R-:W-:Y:S01]  /*21780*/  IMAD R183, R183, 0x98, R6 ;  /* 0x00000098b7b77824 */ /* 0x000fe200078e0206 */
[----:B------:R-:W-:Y:S06]  /*21790*/  BAR.SYNC.DEFER_BLOCKING 0x0 ;  /* 0x0000000000007b1d */ /* 0x000fec0000010000 */
[----:B------:R-:W-:Y:S05]  /*217a0*/  @P6 BRA `(.L_x_337) ;  /* 0x0000000000606947 */ /* 0x000fea0003800000 */
[----:B------:R-:W-:Y:S01]  /*217b0*/  IADD3 R223, PT, PT, R8, 0x80, RZ ;  /* 0x0000008008df7810 */ /* 0x000fe20007ffe0ff */
[----:B------:R1:W5:Y:S03]  /*217c0*/  LDG.E.64 R218, desc[UR6][R18.64] ;  /* 0x0000000612da7981 */ /* 0x000366000c1e1b00 */
[C---:B0-----:R-:W-:Y:S01]  /*217d0*/  IADD3 R101, PT, PT, R223.reuse, UR4, RZ ;  /* 0x00000004df657c10 */ /* 0x041fe2000fffe0ff */
        /* <DEDUP_REMOVED lines=21> */
.L_x_337:
[----:B------:R-:W-:Y:S05]  /*21930*/  BSYNC.RECONVERGENT B0 ;  /* 0x0000000000007941 */ /* 0x000fea0003800200 */
.L_x_336:
[----:B------:R-:W-:Y:S08]  /*21940*/  BAR.SYNC.DEFER_BLOCKING 0x0 ;  /* 0x0000000000007b1d */ /* 0x000ff00000010000 */
[----:B------:R-:W-:Y:S01]  /*21950*/  BAR.SYNC.DEFER_BLOCKING 0x0 ;  /* 0x0000000000007b1d */ /* 0x000fe20000010000 */
[----:B------:R-:W-:-:S13]  /*21960*/  ISETP.NE.AND P6, PT, R7, RZ, PT ;  /* 0x000000ff0700720c */ /* 0x000fda0003fc5270 */
[----:B------:R-:W-:Y:S05]  /*21970*/  @P6 BRA `(.L_x_338) ;  /* 0x0000000000186947 */ /* 0x000fea0003800000 */
[----:B0-----:R-:W-:-:S05]  /*21980*/  MOV R101, 0x1 ;  /* 0x0000000100657802 */ /* 0x001fca0000000f00 */
[----:B------:R0:W-:Y:S02]  /*21990*/  REDG.E.ADD.STRONG.GPU desc[UR6][R180.64], R101 ;  /* 0x00000065b400798e */ /* 0x0001e4000c12e106 */
.L_x_339:
[----:B------:R-:W2:Y:S01]  /*219a0*/  LDG.E.STRONG.SYS R6, desc[UR6][R180.64] ;  /* 0x00000006b4067981 */ /* 0x000ea2000c1f5900 */
[----:B------:R-:W-:Y:S05]  /*219b0*/  YIELD ;  /* 0x0000000000007946 */ /* 0x000fea0003800000 */
[----:B--2---:R-:W-:-:S13]  /*219c0*/  ISETP.GE.AND P6, PT, R6, 0xf, PT ;  /* 0x0000000f0600780c */ /* 0x004fda0003fc6270 */
[----:B------:R-:W-:Y:S05]  /*219d0*/  @!P6 BRA `(.L_x_339) ;  /* 0xfffffffc00f0e947 */ /* 0x000fea000383ffff */
.L_x_338:
[----:B------:R-:W-:Y:S05]  /*219e0*/  WARPSYNC.ALL ;  /* 0x0000000000007948 */ /* 0x000fea0003800000 */
[----:B------:R-:W-:Y:S01]  /*219f0*/  BAR.SYNC.DEFER_BLOCKING 0x0 ;  /* 0x0000000000007b1d */ /* 0x000fe20000010000 */
[----:B------:R-:W-:-:S05]  /*21a00*/  ISETP.GT.U32.AND P6, PT, R7, 0x47, PT ;  /* 0x000000470700780c */ /* 0x000fca0003fc4070 */
[----:B------:R-:W-:Y:S01]  /*21a10*/  BSSY.RECONVERGENT B0, `(.L_x_340) ;  /* 0x00002d3000007945 */ /* 0x000fe20003800200 */
[----:B0-----:R-:W-:Y:S04]  /*21a20*/  LDS.64 R102, [R12] ;  /* 0x000000000c667984 */ /* 0x001fe80000000a00 */
[----:B------:R-:W-:Y:S04]  /*21a30*/  LDS.64 R100, [R183] ;  /* 0x00000000b7647984 */ /* 0x000fe80000000a00 */
[----:B------:R-:W0:Y:S02]  /*21a40*/  LDS.64 R104, [R5] ;  /* 0x0000000005687984 */ /* 0x000e240000000a00 */
[----:B0-----:R-:W-:-:S02]  /*21a50*/  DFMA R100, R102, R104, R100 ;  /* 0x000000686664722b */ /* 0x001fc40000000064 */
        /* <DEDUP_REMOVED lines=97> */
[----:B------:R-:W-:Y:S05]  /*22070*/  @P6 BRA `(.L_x_341) ;  /* 0x0000002400b06947 */ /* 0x000fea0003800000 */
[----:B------:R-:W2:Y:S04]  /*22080*/  LDS.128 R120, [R10+0xac80] ;  /* 0x00ac80000a787984 */ /* 0x000ea80000000c00 */
[----:B------:R-:W3:Y:S04]  /*22090*/  LDS.128 R104, [R10+0xad20] ;  /* 0x00ad20000a687984 */ /* 0x000ee80000000c00 */
[----:B------:R-:W4:Y:S04]  /*220a0*/  LDS.128 R108, [R10+0xadc0] ;  /* 0x00adc0000a6c7984 */ /* 0x000f280000000c00 */
[----:B------:R-:W4:Y:S04]  /*220b0*/  LDS.128 R112, [R10+0xae60] ;  /* 0x00ae60000a707984 */ /* 0x000f280000000c00 */
[----:B------:R-:W4:Y:S04]  /*220c0*/  LDS.128 R116, [R10+0xaf00] ;  /* 0x00af00000a747984 */ /* 0x000f280000000c00 */
[----:B0-----:R-:W0:Y:S01]  /*220d0*/  LDS.128 R100, [R10+0xafa0] ;  /* 0x00afa0000a647984 */ /* 0x001e220000000c00 */
[----:B--2--5:R-:W-:-:S02]  /*220e0*/  DFMA R120, R120, R222, RZ ;  /* 0x000000de7878722b */ /* 0x024fc400000000ff */
[----:B-1----:R-:W-:-:S06]  /*220f0*/  DFMA R178, R122, R222, RZ ;  /* 0x000000de7ab2722b */ /* 0x002fcc00000000ff */
[-C--:B---3--:R-:W-:Y:S02]  /*22100*/  DFMA R104, R104, R220.reuse, R120 ;  /* 0x000000dc6868722b */ /* 0x088fe40000000078 */
[----:B------:R-:W1:Y:S01]  /*22110*/  LDS.128 R120, [R10+0xb040] ;  /* 0x00b040000a787984 */ /* 0x000e620000000c00 */
[----:B------:R-:W-:-:S05]  /*22120*/  DFMA R178, R106, R220, R178 ;  /* 0x000000dc6ab2722b */ /* 0x000fca00000000b2 */
[-C--:B----4-:R-:W-:Y:S02]  /*22130*/  DFMA R108, R108, R218.reuse, R104 ;  /* 0x000000da6c6c722b */ /* 0x090fe40000000068 */
[----:B------:R-:W2:Y:S01]  /*22140*/  LDS.128 R104, [R10+0xb0e0] ;  /* 0x00b0e0000a687984 */ /* 0x000ea20000000c00 */
[----:B------:R-:W-:-:S05]  /*22150*/  DFMA R178, R110, R218, R178 ;  /* 0x000000da6eb2722b */ /* 0x000fca00000000b2 */
[-C--:B------:R-:W-:Y:S02]  /*22160*/  DFMA R112, R112, R216.reuse, R108 ;  /* 0x000000d87070722b */ /* 0x080fe4000000006c */
        /* <DEDUP_REMOVED lines=605> */
.L_x_341:
[----:B------:R-:W-:Y:S05]  /*24740*/  BSYNC.RECONVERGENT B0 ;  /* 0x0000000000007941 */ /* 0x000fea0003800200 */
.L_x_340:
[----:B------:R-:W-:Y:S08]  /*24750*/  BAR.SYNC.DEFER_BLOCKING 0x0 ;  /* 0x0000000000007b1d */ /* 0x000ff00000010000 */
[----:B------:R-:W-:Y:S01]  /*24760*/  BAR.SYNC.DEFER_BLOCKING 0x0 ;  /* 0x0000000000007b1d */ /* 0x000fe20000010000 */
[----:B------:R-:W-:-:S13]  /*24770*/  ISETP.NE.AND P6, PT, R7, RZ, PT ;  /* 0x000000ff0700720c */ /* 0x000fda0003fc5270 */
[----:B------:R-:W-:Y:S05]  /*24780*/  @P6 BRA `(.L_x_342) ;  /* 0x0000000000186947 */ /* 0x000fea0003800000 */
[----:B--2---:R-:W-:-:S05]  /*24790*/  IMAD.MOV.U32 R101, RZ, RZ, 0x1 ;  /* 0x00000001ff657424 */ /* 0x004fca00078e00ff */
[----:B------:R2:W-:Y:S02]  /*247a0*/  REDG.E.ADD.STRONG.GPU desc[UR6][R180.64], R101 ;  /* 0x00000065b400798e */ /* 0x0005e4000c12e106 */
.L_x_343:
[----:B------:R-:W3:Y:S01]  /*247b0*/  LDG.E.STRONG.SYS R6, desc[UR6][R180.64] ;  /* 0x00000006b4067981 */ /* 0x000ee2000c1f5900 */
[----:B------:R-:W-:Y:S05]  /*247c0*/  YIELD ;  /* 0x0000000000007946 */ /* 0x000fea0003800000 */
[----:B---3--:R-:W-:-:S13]  /*247d0*/  ISETP.GE.AND P6, PT, R6, 0x12, PT ;  /* 0x000000120600780c */ /* 0x008fda0003fc6270 */
[----:B------:R-:W-:Y:S05]  /*247e0*/  @!P6 BRA `(.L_x_343) ;  /* 0xfffffffc00f0e947 */ /* 0x000fea000383ffff */
.L_x_342:
[----:B------:R-:W-:Y:S01]  /*247f0*/  ISETP.NE.AND P6, PT, R7, RZ, PT ;  /* 0x000000ff0700720c */ /* 0x000fe20003fc5270 */
[----:B------:R-:W-:Y:S05]  /*24800*/  WARPSYNC.ALL ;  /* 0x0000000000007948 */ /* 0x000fea0003800000 */
[----:B------:R-:W-:Y:S06]  /*24810*/  BAR.SYNC.DEFER_BLOCKING 0x0 ;  /* 0x0000000000007b1d */ /* 0x000fec0000010000 */
[----:B------:R-:W-:Y:S04]  /*24820*/  BSSY.RECONVERGENT B0, `(.L_x_344) ;  /* 0x0000005000007945 */ /* 0x000fe80003800200 */
[----:B------:R-:W-:Y:S05]  /*24830*/  @P6 BRA `(.L_x_345) ;  /* 0x00000000000c6947 */ /* 0x000fea0003800000 */
[----:B------:R-:W3:Y:S02]  /*24840*/  LDG.E.STRONG.SYS R6, desc[UR6][R180.64] ;  /* 0x00000006b4067981 */ /* 0x000ee4000c1f5900 */
[----:B---3--:R-:W-:-:S13]  /*24850*/  ISETP.NE.AND P6, PT, R6, 0xc, PT ;  /* 0x0000000c0600780c */ /* 0x008fda0003fc5270 */
[----:B------:R3:W-:Y:S02]  /*24860*/  @!P6 STG.E.STRONG.SYS desc[UR6][R180.64], RZ ;  /* 0x000000ffb400e986 */ /* 0x0007e4000c115906 */
.L_x_345:
[----:B------:R-:W-:Y:S05]  /*24870*/  BSYNC.RECONVERGENT B0 ;  /* 0x0000000000007941 */ /* 0x000fea0003800200 */
.L_x_344:
[----:B------:R-:W-:Y:S06]  /*24880*/  BAR.SYNC.DEFER_BLOCKING 0x0 ;  /* 0x0000000000007b1d */ /* 0x000fec0000010000 */
.L_x_319:
[----:B------:R-:W-:Y:S01]  /*24890*/  ISETP.GT.U32.AND P6, PT, R7, 0x47, PT ;  /* 0x000000470700780c */ /* 0x000fe20003fc4070 */
[----:B------:R-:W-:Y:S01]  /*248a0*/  BSSY.RECONVERGENT B0, `(.L_x_346) ;  /* 0x000008f000007945 */ /* 0x000fe20003800200 */
[----:B0-2---:R-:W-:-:S11]  /*248b0*/  IADD3 R103, PT, PT, R13, 0xa00, RZ ;  /* 0x00000a000d677810 */ /* 0x005fd60007ffe0ff */
[----:B------:R-:W-:Y:S05]  /*248c0*/  @P6 BRA `(.L_x_347) ;  /* 0x0000000800306947 */ /* 0x000fea0003800000 */
[----:B------:R-:W0:Y:S01]  /*248d0*/  LDC.64 R100, c[0x0][0x3d8] ;  /* 0x0000f600ff647b82 */ /* 0x000e220000000a00 */
[C---:B------:R-:W-:Y:S02]  /*248e0*/  IADD3 R109, PT, PT, R13.reuse, 0xa48, RZ ;  /* 0x00000a480d6d7810 */ /* 0x040fe40007ffe0ff */
[C---:B------:R-:W-:Y:S02]  /*248f0*/  IADD3 R111, PT, PT, R13.reuse, 0xa90, RZ ;  /* 0x00000a900d6f7810 */ /* 0x040fe40007ffe0ff */
[C---:B------:R-:W-:Y:S02]  /*24900*/  IADD3 R113, PT, PT, R13.reuse, 0xad8, RZ ;  /* 0x00000ad80d717810 */ /* 0x040fe40007ffe0ff */
[C---:B------:R-:W-:Y:S01]  /*24910*/  IADD3 R115, PT, PT, R13.reuse, 0xb20, RZ ;  /* 0x00000b200d737810 */ /* 0x040fe20007ffe0ff */
[----:B------:R-:W-:Y:S01]  /*24920*/  VIADD R117, R13, 0xb68 ;  /* 0x00000b680d757836 */ /* 0x000fe20000000000 */
[----:B------:R-:W-:Y:S04]  /*24930*/  LDS.64 R120, [R11] ;  /* 0x000000000b787984 */ /* 0x000fe80000000a00 */
[----:B------:R-:W2:Y:S01]  /*24940*/  LDS.64 R122, [R5] ;  /* 0x00000000057a7984 */ /* 0x000ea20000000a00 */
[----:B0-----:R-:W-:-:S05]  /*24950*/  IMAD.WIDE.U32 R104, R103, 0x8, R100 ;  /* 0x0000000867687825 */ /* 0x001fca00078e0064 */
[----:B------:R0:W2:Y:S01]  /*24960*/  LDG.E.64 R106, desc[UR6][R104.64] ;  /* 0x00000006686a7981 */ /* 0x0000a2000c1e1b00 */
[----:B------:R-:W-:-:S06]  /*24970*/  IMAD.WIDE.U32 R108, R109, 0x8, R100 ;  /* 0x000000086d6c7825 */ /* 0x000fcc00078e0064 */
[----:B------:R-:W4:Y:S01]  /*24980*/  LDG.E.64 R108, desc[UR6][R108.64] ;  /* 0x000000066c6c7981 */ /* 0x000f22000c1e1b00 */
[----:B------:R-:W-:-:S06]  /*24990*/  IMAD.WIDE.U32 R110, R111, 0x8, R100 ;  /* 0x000000086f6e7825 */ /* 0x000fcc00078e0064 */
[----:B------:R-:W3:Y:S01]  /*249a0*/  LDG.E.64 R110, desc[UR6][R110.64] ;  /* 0x000000066e6e7981 */ /* 0x000ee2000c1e1b00 */
[----:B------:R-:W-:-:S06]  /*249b0*/  IMAD.WIDE.U32 R112, R113, 0x8, R100 ;  /* 0x0000000871707825 */ /* 0x000fcc00078e0064 */
[----:B------:R-:W3:Y:S01]  /*249c0*/  LDG.E.64 R112, desc[UR6][R112.64] ;  /* 0x0000000670707981 */ /* 0x000ee2000c1e1b00 */
[----:B------:R-:W-:-:S06]  /*249d0*/  IMAD.WIDE.U32 R114, R115, 0x8, R100 ;  /* 0x0000000873727825 */ /* 0x000fcc00078e0064 */
[----:B------:R-:W3:Y:S01]  /*249e0*/  LDG.E.64 R114, desc[UR6][R114.64] ;  /* 0x0000000672727981 */ /* 0x000ee2000c1e1b00 */
[----:B------:R-:W-:-:S05]  /*249f0*/  IMAD.WIDE.U32 R116, R117, 0x8, R100 ;  /* 0x0000000875747825 */ /* 0x000fca00078e0064 */
[----:B------:R4:W3:Y:S01]  /*24a00*/  LDG.E.64 R118, desc[UR6][R116.64] ;  /* 0x0000000674767981 */ /* 0x0008e2000c1e1b00 */
[----:B0-----:R-:W-:-:S05]  /*24a10*/  IADD3 R105, PT, PT, R13, 0xbb0, RZ ;  /* 0x00000bb00d697810 */ /* 0x001fca0007ffe0ff */
[----:B------:R-:W-:-:S06]  /*24a20*/  IMAD.WIDE.U32 R104, R105, 0x8, R100 ;  /* 0x0000000869687825 */ /* 0x000fcc00078e0064 */
[----:B------:R-:W3:Y:S01]  /*24a30*/  LDG.E.64 R104, desc[UR6][R104.64] ;  /* 0x0000000668687981 */ /* 0x000ee2000c1e1b00 */
[----:B--2---:R-:W-:Y:S01]  /*24a40*/  DFMA R120, R120, R122, R106 ;  /* 0x0000007a7878722b */ /* 0x004fe2000000006a */
[----:B------:R-:W-:-:S06]  /*24a50*/  IADD3 R107, PT, PT, R13, 0xbf8, RZ ;  /* 0x00000bf80d6b7810 */ /* 0x000fcc0007ffe0ff */
[----:B------:R-:W-:Y:S01]  /*24a60*/  STS.64 [R11], R120 ;  /* 0x000000780b007388 */ /* 0x000fe20000000a00 */
[----:B------:R-:W-:-:S03]  /*24a70*/  IMAD.WIDE.U32 R106, R107, 0x8, R100 ;  /* 0x000000086b6a7825 */ /* 0x000fc600078e0064 */
[----:B------:R-:W-:Y:S04]  /*24a80*/  LDS.64 R122, [R11+0x240] ;  /* 0x000240000b7a7984 */ /* 0x000fe80000000a00 */
[----:B-1----:R-:W4:Y:S04]  /*24a90*/  LDS.64 R178, [R5] ;  /* 0x0000000005b27984 */ /* 0x002f280000000a00 */
[----:B------:R-:W2:Y:S01]  /*24aa0*/  LDG.E.64 R106, desc[UR6][R106.64] ;  /* 0x000000066a6a7981 */ /* 0x000ea2000c1e1b00 */
[----:B----4-:R-:W-:Y:S01]  /*24ab0*/  DFMA R122, R122, R178, R108 ;  /* 0x000000b27a7a722b */ /* 0x010fe2000000006c */
[----:B------:R-:W-:-:S06]  /*24ac0*/  IADD3 R109, PT, PT, R13, 0xc40, RZ ;  /* 0x00000c400d6d7810 */ /* 0x000fcc0007ffe0ff */
[----:B------:R-:W-:Y:S01]  /*24ad0*/  STS.64 [R11+0x240], R122 ;  /* 0x0002407a0b007388 */ /* 0x000fe20000000a00 */
[----:B------:R-:W-:-:S03]  /*24ae0*/  IMAD.WIDE.U32 R108, R109, 0x8, R100 ;  /* 0x000000086d6c7825 */ /* 0x000fc600078e0064 */
[----:B------:R-:W-:Y:S04]  /*24af0*/  LDS.64 R116, [R11+0x480] ;  /* 0x000480000b747984 */ /* 0x000fe80000000a00 */
[----:B------:R-:W3:Y:S04]  /*24b00*/  LDS.64 R178, [R5] ;  /* 0x0000000005b27984 */ /* 0x000ee80000000a00 */
[----:B------:R-:W4:Y:S01]  /*24b10*/  LDG.E.64 R108, desc[UR6][R108.64] ;  /* 0x000000066c6c7981 */ /* 0x000f22000c1e1b00 */
[----:B---3--:R-:W-:Y:S01]  /*24b20*/  DFMA R116, R116, R178, R110 ;  /* 0x000000b27474722b */ /* 0x008fe2000000006e */
[----:B------:R-:W-:-:S06]  /*24b30*/  IADD3 R111, PT, PT, R13, 0xc88, RZ ;  /* 0x00000c880d6f7810 */ /* 0x000fcc0007ffe0ff */
[----:B------:R-:W-:Y:S01]  /*24b40*/  STS.64 [R11+0x480], R116 ;  /* 0x000480740b007388 */ /* 0x000fe20000000a00 */
[----:B------:R-:W-:-:S03]  /*24b50*/  IMAD.WIDE.U32 R110, R111, 0x8, R100 ;  /* 0x000000086f6e7825 */ /* 0x000fc600078e0064 */
[----:B------:R-:W-:Y:S04]  /*24b60*/  LDS.64 R120, [R11+0x6c0] ;  /* 0x0006c0000b787984 */ /* 0x000fe80000000a00 */
[----:B------:R-:W0:Y:S04]  /*24b70*/  LDS.64 R178, [R5] ;  /* 0x0000000005b27984 */ /* 0x000e280000000a00 */
[----:B------:R-:W3:Y:S01]  /*24b80*/  LDG.E.64 R110, desc[UR6][R110.64] ;  /* 0x000000066e6e7981 */ /* 0x000ee2000c1e1b00 */
[----:B0-----:R-:W-:Y:S01]  /*24b90*/  DFMA R112, R120, R178, R112 ;  /* 0x000000b27870722b */ /* 0x001fe20000000070 */
[----:B------:R-:W-:-:S06]  /*24ba0*/  IADD3 R179, PT, PT, R13, 0xcd0, RZ ;  /* 0x00000cd00db37810 */ /* 0x000fcc0007ffe0ff */
[----:B------:R-:W-:Y:S01]  /*24bb0*/  STS.64 [R11+0x6c0], R112 ;  /* 0x0006c0700b007388 */ /* 0x000fe20000000a00 */
[----:B------:R-:W-:-:S03]  /*24bc0*/  IMAD.WIDE.U32 R116, R179, 0x8, R100 ;  /* 0x00000008b3747825 */ /* 0x000fc600078e0064 */
[----:B------:R-:W-:Y:S04]  /*24bd0*/  LDS.64 R120, [R11+0x900] ;  /* 0x000900000b787984 */ /* 0x000fe80000000a00 */
[----:B------:R-:W0:Y:S04]  /*24be0*/  LDS.64 R122, [R5] ;  /* 0x00000000057a7984 */ /* 0x000e280000000a00 */
[----:B------:R-:W3:Y:S01]  /*24bf0*/  LDG.E.64 R116, desc[UR6][R116.64] ;  /* 0x0000000674747981 */ /* 0x000ee2000c1e1b00 */
[----:B0-----:R-:W-:Y:S01]  /*24c00*/  DFMA R120, R120, R122, R114 ;  /* 0x0000007a7878722b */ /* 0x001fe20000000072 */
[----:B------:R-:W-:-:S04]  /*24c10*/  VIADD R115, R13, 0xd18 ;  /* 0x00000d180d737836 */ /* 0x000fc80000000000 */
[----:B------:R-:W-:Y:S02]  /*24c20*/  IMAD.WIDE.U32 R114, R115, 0x8, R100 ;  /* 0x0000000873727825 */ /* 0x000fe400078e0064 */
[----:B------:R-:W-:Y:S04]  /*24c30*/  STS.64 [R11+0x900], R120 ;  /* 0x000900780b007388 */ /* 0x000fe80000000a00 */
[----:B------:R-:W-:Y:S04]  /*24c40*/  LDS.64 R122, [R11+0xb40] ;  /* 0x000b40000b7a7984 */ /* 0x000fe80000000a00 */
[----:B------:R-:W0:Y:S04]  /*24c50*/  LDS.64 R178, [R5] ;  /* 0x0000000005b27984 */ /* 0x000e280000000a00 */
[----:B------:R-:W3:Y:S01]  /*24c60*/  LDG.E.64 R114, desc[UR6][R114.64] ;  /* 0x0000000672727981 */ /* 0x000ee2000c1e1b00 */
[----:B------:R-:W-:-:S05]  /*24c70*/  IADD3 R113, PT, PT, R13, 0xd60, RZ ;  /* 0x00000d600d717810 */ /* 0x000fca0007ffe0ff */
[----:B------:R-:W-:-:S06]  /*24c80*/  IMAD.WIDE.U32 R112, R113, 0x8, R100 ;  /* 0x0000000871707825 */ /* 0x000fcc00078e0064 */
[----:B------:R-:W3:Y:S01]  /*24c90*/  LDG.E.64 R112, desc[UR6][R112.64] ;  /* 0x0000000670707981 */ /* 0x000ee2000c1e1b00 */
[----:B0-----:R-:W-:-:S07]  /*24ca0*/  DFMA R118, R122, R178, R118 ;  /* 0x000000b27a76722b */ /* 0x001fce0000000076 */
[----:B------:R-:W-:Y:S04]  /*24cb0*/  STS.64 [R11+0xb40], R118 ;  /* 0x000b40760b007388 */ /* 0x000fe80000000a00 */
[----:B------:R-:W-:Y:S04]  /*24cc0*/  LDS.64 R122, [R11+0xd80] ;  /* 0x000d80000b7a7984 */ /* 0x000fe80000000a00 */
[----:B------:R-:W0:Y:S02]  /*24cd0*/  LDS.64 R178, [R5] ;  /* 0x0000000005b27984 */ /* 0x000e240000000a00 */
[----:B0-----:R-:W-:-:S07]  /*24ce0*/  DFMA R122, R122, R178, R104 ;  /* 0x000000b27a7a722b */ /* 0x001fce0000000068 */
[----:B------:R-:W-:Y:S04]  /*24cf0*/  STS.64 [R11+0xd80], R122 ;  /* 0x000d807a0b007388 */ /* 0x000fe80000000a00 */
[----:B------:R-:W-:Y:S04]  /*24d00*/  LDS.64 R120, [R11+0xfc0] ;  /* 0x000fc0000b787984 */ /* 0x000fe80000000a00 */
[----:B------:R-:W2:Y:S01]  /*24d10*/  LDS.64 R178, [R5] ;  /* 0x0000000005b27984 */ /* 0x000ea20000000a00 */
[----:B------:R-:W-:-:S05]  /*24d20*/  IADD3 R105, PT, PT, R13, 0xda8, RZ ;  /* 0x00000da80d697810 */ /* 0x000fca0007ffe0ff */
[----:B------:R-:W-:-:S06]  /*24d30*/  IMAD.WIDE.U32 R104, R105, 0x8, R100 ;  /* 0x0000000869687825 */ /* 0x000fcc00078e0064 */
[----:B------:R-:W3:Y:S01]  /*24d40*/  LDG.E.64 R104, desc[UR6][R104.64] ;  /* 0x0000000668687981 */ /* 0x000ee2000c1e1b00 */
[----:B--2---:R-:W-:-:S07]  /*24d50*/  DFMA R120, R120, R178, R106 ;  /* 0x000000b27878722b */ /* 0x004fce000000006a */
[----:B------:R-:W-:Y:S04]  /*24d60*/  STS.64 [R11+0xfc0], R120 ;  /* 0x000fc0780b007388 */ /* 0x000fe80000000a00 */
[----:B------:R-:W-:Y:S04]  /*24d70*/  LDS.64 R118, [R11+0x1200] ;  /* 0x001200000b767984 */ /* 0x000fe80000000a00 */
[----:B------:R-:W4:Y:S01]  /*24d80*/  LDS.64 R178, [R5] ;  /* 0x0000000005b27984 */ /* 0x000f220000000a00 */
[----:B------:R-:W-:-:S05]  /*24d90*/  IADD3 R107, PT, PT, R13, 0xdf0, RZ ;  /* 0x00000df00d6b7810 */ /* 0x000fca0007ffe0ff */
[----:B------:R-:W-:-:S06]  /*24da0*/  IMAD.WIDE.U32 R106, R107, 0x8, R100 ;  /* 0x000000086b6a7825 */ /* 0x000fcc00078e0064 */
[----:B------:R-:W2:Y:S01]  /*24db0*/  LDG.E.64 R106, desc[UR6][R106.64] ;  /* 0x000000066a6a7981 */ /* 0x000ea2000c1e1b00 */
[----:B----4-:R-:W-:-:S07]  /*24dc0*/  DFMA R118, R118, R178, R108 ;  /* 0x000000b27676722b */ /* 0x010fce000000006c */
[----:B------:R-:W-:Y:S04]  /*24dd0*/  STS.64 [R11+0x1200], R118 ;  /* 0x001200760b007388 */ /* 0x000fe80000000a00 */
[----:B------:R-:W-:Y:S04]  /*24de0*/  LDS.64 R122, [R11+0x1440] ;  /* 0x001440000b7a7984 */ /* 0x000fe80000000a00 */
[----:B------:R-:W3:Y:S01]  /*24df0*/  LDS.64 R178, [R5] ;  /* 0x0000000005b27984 */ /* 0x000ee20000000a00 */
[----:B------:R-:W-:-:S05]  /*24e00*/  IADD3 R109, PT, PT, R13, 0xe38, RZ ;  /* 0x00000e380d6d7810 */ /* 0x000fca0007ffe0ff */
[----:B------:R-:W-:-:S06]  /*24e10*/  IMAD.WIDE.U32 R108, R109, 0x8, R100 ;  /* 0x000000086d6c7825 */ /* 0x000fcc00078e0064 */
[----:B------:R-:W4:Y:S01]  /*24e20*/  LDG.E.64 R108, desc[UR6][R108.64] ;  /* 0x000000066c6c7981 */ /* 0x000f22000c1e1b00 */
[----:B---3--:R-:W-:-:S07]  /*24e30*/  DFMA R122, R122, R178, R110 ;  /* 0x000000b27a7a722b */ /* 0x008fce000000006e */
[----:B------:R-:W-:Y:S04]  /*24e40*/  STS.64 [R11+0x1440], R122 ;  /* 0x0014407a0b007388 */ /* 0x000fe80000000a00 */
[----:B------:R-:W-:Y:S04]  /*24e50*/  LDS.64 R120, [R11+0x1680] ;  /* 0x001680000b787984 */ /* 0x000fe80000000a00 */
[----:B------:R-:W0:Y:S01]  /*24e60*/  LDS.64 R178, [R5] ;  /* 0x0000000005b27984 */ /* 0x000e220000000a00 */
[----:B------:R-:W-:-:S05]  /*24e70*/  IADD3 R111, PT, PT, R13, 0xe80, RZ ;  /* 0x00000e800d6f7810 */ /* 0x000fca0007ffe0ff */
[----:B------:R-:W-:-:S06]  /*24e80*/  IMAD.WIDE.U32 R110, R111, 0x8, R100 ;  /* 0x000000086f6e7825 */ /* 0x000fcc00078e0064 */
[----:B------:R-:W3:Y:S01]  /*24e90*/  LDG.E.64 R110, desc[UR6][R110.64] ;  /* 0x000000066e6e7981 */ /* 0x000ee2000c1e1b00 */
[----:B0-----:R-:W-:-:S07]  /*24ea0*/  DFMA R120, R120, R178, R116 ;  /* 0x000000b27878722b */ /* 0x001fce0000000074 */
[----:B------:R-:W-:Y:S04]  /*24eb0*/  STS.64 [R11+0x1680], R120 ;  /* 0x001680780b007388 */ /* 0x000fe80000000a00 */
[----:B------:R-:W-:Y:S04]  /*24ec0*/  LDS.64 R118, [R11+0x18c0] ;  /* 0x0018c0000b767984 */ /* 0x000fe80000000a00 */
[----:B------:R-:W0:Y:S01]  /*24ed0*/  LDS.64 R178, [R5] ;  /* 0x0000000005b27984 */ /* 0x000e220000000a00 */
[----:B------:R-:W-:-:S04]  /*24ee0*/  VIADD R117, R13, 0xec8 ;  /* 0x00000ec80d757836 */ /* 0x000fc80000000000 */
[----:B------:R-:W-:-:S06]  /*24ef0*/  IMAD.WIDE.U32 R116, R117, 0x8, R100 ;  /* 0x0000000875747825 */ /* 0x000fcc00078e0064 */
[----:B------:R-:W3:Y:S01]  /*24f00*/  LDG.E.64 R116, desc[UR6][R116.64] ;  /* 0x0000000674747981 */ /* 0x000ee2000c1e1b00 */
[----:B0-----:R-:W-:-:S07]  /*24f10*/  DFMA R118, R118, R178, R114 ;  /* 0x000000b27676722b */ /* 0x001fce0000000072 */
        /* <DEDUP_REMOVED lines=16> */
[----:B------:R-:W2:Y:S02]  /*25020*/  LDS.64 R120, [R5] ;  /* 0x0000000005787984 */ /* 0x000ea40000000a00 */
[----:B--2---:R-:W-:-:S07]  /*25030*/  DFMA R106, R118, R120, R106 ;  /* 0x00000078766a722b */ /* 0x004fce000000006a */
[----:B------:R-:W-:Y:S04]  /*25040*/  STS.64 [R11+0x1f80], R106 ;  /* 0x001f806a0b007388 */ /* 0x000fe80000000a00 */
[----:B------:R-:W-:Y:S04]  /*25050*/  LDS.64 R112, [R11+0x21c0] ;  /* 0x0021c0000b707984 */ /* 0x000fe80000000a00 */
[----:B------:R-:W4:Y:S02]  /*25060*/  LDS.64 R118, [R5] ;  /* 0x0000000005767984 */ /* 0x000f240000000a00 */
[----:B----4-:R-:W-:-:S07]  /*25070*/  DFMA R108, R112, R118, R108 ;  /* 0x00000076706c722b */ /* 0x010fce000000006c */
[----:B------:R-:W-:Y:S04]  /*25080*/  STS.64 [R11+0x21c0], R108 ;  /* 0x0021c06c0b007388 */ /* 0x000fe80000000a00 */
[----:B------:R-:W-:Y:S04]  /*25090*/  LDS.64 R112, [R11+0x2400] ;  /* 0x002400000b707984 */ /* 0x000fe80000000a00 */
[----:B------:R-:W3:Y:S02]  /*250a0*/  LDS.64 R118, [R5] ;  /* 0x0000000005767984 */ /* 0x000ee40000000a00 */
[----:B---3--:R-:W-:-:S07]  /*250b0*/  DFMA R110, R112, R118, R110 ;  /* 0x00000076706e722b */ /* 0x008fce000000006e */
[----:B------:R-:W-:Y:S04]  /*250c0*/  STS.64 [R11+0x2400], R110 ;  /* 0x0024006e0b007388 */ /* 0x000fe80000000a00 */
[----:B------:R-:W-:Y:S04]  /*250d0*/  LDS.64 R104, [R11+0x2640] ;  /* 0x002640000b687984 */ /* 0x000fe80000000a00 */
[----:B------:R-:W0:Y:S02]  /*250e0*/  LDS.64 R112, [R5] ;  /* 0x0000000005707984 */ /* 0x000e240000000a00 */
[----:B0-----:R-:W-:-:S07]  /*250f0*/  DFMA R104, R104, R112, R116 ;  /* 0x000000706868722b */ /* 0x001fce0000000074 */
        /* <DEDUP_REMOVED lines=8> */
[----:B------:R0:W-:Y:S04]  /*25180*/  STS.64 [R11+0x2ac0], R100 ;  /* 0x002ac0640b007388 */ /* 0x0001e80000000a00 */
.L_x_347:
[----:B------:R-:W-:Y:S05]  /*25190*/  BSYNC.RECONVERGENT B0 ;  /* 0x0000000000007941 */ /* 0x000fea0003800200 */
.L_x_346:
[----:B------:R-:W-:Y:S01]  /*251a0*/  BAR.SYNC.DEFER_BLOCKING 0x0 ;  /* 0x0000000000007b1d */ /* 0x000fe20000010000 */
[----:B------:R-:W-:Y:S02]  /*251b0*/  P2R R6, PR, RZ, 0x20 ;  /* 0x00000020ff067803 */ /* 0x000fe40000000000 */
[----:B------:R-:W-:Y:S02]  /*251c0*/  ISETP.GT.U32.AND P5, PT, R7, 0x39f, PT ;  /* 0x0000039f0700780c */ /* 0x000fe40003fa4070 */
[----:B------:R-:W-:-:S03]  /*251d0*/  IADD3 R5, PT, PT, R13, 0xa80, RZ ;  /* 0x00000a800d057810 */ /* 0x000fc60007ffe0ff */
[----:B-----5:R-:W2:Y:S01]  /*251e0*/  LDC.64 R184, c[0x0][0x3d8] ;  /* 0x0000f600ffb87b82 */ /* 0x020ea20000000a00 */
[C---:B------:R-:W-:Y:S02]  /*251f0*/  IADD3 R109, PT, PT, R13.reuse, 0xb00, RZ ;  /* 0x00000b000d6d7810 */ /* 0x040fe40007ffe0ff */
[----:B------:R-:W-:Y:S02]  /*25200*/  IADD3 R113, PT, PT, R13, 0xb80, RZ ;  /* 0x00000b800d717810 */ /* 0x000fe40007ffe0ff */
[----:B------:R-:W-:-:S03]  /*25210*/  ISETP.GT.U32.AND P6, PT, R7, 0x31f, PT ;  /* 0x0000031f0700780c */ /* 0x000fc60003fc4070 */
[----:B------:R-:W-:Y:S01]  /*25220*/  @!P5 VIADD R117, R13, 0xc00 ;  /* 0x00000c000d75d836 */ /* 0x000fe20000000000 */
[----:B0-----:R-:W0:Y:S04]  /*25230*/  LDS.64 R100, [R11] ;  /* 0x000000000b647984 */ /* 0x001e280000000a00 */
[----:B------:R-:W4:Y:S01]  /*25240*/  LDS.64 R104, [R11+0x400] ;  /* 0x000400000b687984 */ /* 0x000f220000000a00 */
[----:B--2---:R-:W-:-:S03]  /*25250*/  IMAD.WIDE.U32 R182, R103, 0x8, R184 ;  /* 0x0000000867b67825 */ /* 0x004fc600078e00b8 */
[----:B------:R-:W2:Y:S01]  /*25260*/  LDS.64 R106, [R11+0x800] ;  /* 0x000800000b6a7984 */ /* 0x000ea20000000a00 */
[--C-:B------:R-:W-:Y:S01]  /*25270*/  IMAD.WIDE.U32 R102, R5, 0x8, R184.reuse ;  /* 0x0000000805667825 */ /* 0x100fe200078e00b8 */
[----:B------:R-:W-:Y:S02]  /*25280*/  @!P6 IADD3 R5, PT, PT, R13, 0xc80, RZ ;  /* 0x00000c800d05e810 */ /* 0x000fe40007ffe0ff */
[----:B------:R-:W1:Y:S01]  /*25290*/  LDS.64 R110, [R11+0xc00] ;  /* 0x000c00000b6e7984 */ /* 0x000e620000000a00 */
[----:B------:R-:W-:-:S03]  /*252a0*/  IMAD.WIDE.U32 R108, R109, 0x8, R184 ;  /* 0x000000086d6c7825 */ /* 0x000fc600078e00b8 */
[----:B------:R-:W3:Y:S01]  /*252b0*/  @!P5 LDS.64 R114, [R11+0x1000] ;  /* 0x001000000b72d984 */ /* 0x000ee20000000a00 */
[----:B------:R-:W-:-:S04]  /*252c0*/  IMAD.WIDE.U32 R112, R113, 0x8, R184 ;  /* 0x0000000871707825 */ /* 0x000fc800078e00b8 */
[----:B------:R-:W-:Y:S01]  /*252d0*/  @!P5 IMAD.WIDE.U32 R116, R117, 0x8, R184 ;  /* 0x000000087574d825 */ /* 0x000fe200078e00b8 */
[----:B0-----:R0:W-:Y:S04]  /*252e0*/  STG.E.64 desc[UR6][R182.64], R100 ;  /* 0x00000064b6007986 */ /* 0x0011e8000c101b06 */
[----:B----4-:R4:W-:Y:S04]  /*252f0*/  STG.E.64 desc[UR6][R102.64], R104 ;  /* 0x0000006866007986 */ /* 0x0109e8000c101b06 */
[----:B--2---:R2:W-:Y:S04]  /*25300*/  STG.E.64 desc[UR6][R108.64], R106 ;  /* 0x0000006a6c007986 */ /* 0x0045e8000c101b06 */
[----:B-1----:R1:W-:Y:S01]  /*25310*/  STG.E.64 desc[UR6][R112.64], R110 ;  /* 0x0000006e70007986 */ /* 0x0023e2000c101b06 */
[----:B0-----:R-:W-:-:S03]  /*25320*/  @!P0 IADD3 R101, PT, PT, R13, 0xd00, RZ ;  /* 0x00000d000d658810 */ /* 0x001fc60007ffe0ff */
[----:B---3--:R-:W-:Y:S01]  /*25330*/  @!P5 STG.E.64 desc[UR6][R116.64], R114 ;  /* 0x000000727400d986 */ /* 0x008fe2000c101b06 */
[----:B------:R-:W-:Y:S02]  /*25340*/  ISETP.NE.AND P5, PT, R6, RZ, PT ;  /* 0x000000ff0600720c */ /* 0x000fe40003fa5270 */
[C---:B----4-:R-:W-:Y:S01]  /*25350*/  @!P1 IADD3 R103, PT, PT, R13.reuse, 0xd80, RZ ;  /* 0x00000d800d679810 */ /* 0x050fe20007ffe0ff */
[----:B------:R-:W0:Y:S01]  /*25360*/  @!P6 LDS.64 R6, [R11+0x1400] ;  /* 0x001400000b06e984 */ /* 0x000e220000000a00 */
[C---:B------:R-:W-:Y:S01]  /*25370*/  @!P2 IADD3 R105, PT, PT, R13.reuse, 0xe00, RZ ;  /* 0x00000e000d69a810 */ /* 0x040fe20007ffe0ff */
[C---:B--2---:R-:W-:Y:S01]  /*25380*/  @!P4 VIADD R107, R13.reuse, 0xf00 ;  /* 0x00000f000d6bc836 */ /* 0x044fe20000000000 */
[----:B------:R-:W-:Y:S01]  /*25390*/  @!P3 IADD3 R109, PT, PT, R13, 0xe80, RZ ;  /* 0x00000e800d6db810 */ /* 0x000fe20007ffe0ff */
[----:B------:R-:W2:Y:S01]  /*253a0*/  @!P0 LDS.64 R118, [R11+0x1800] ;  /* 0x001800000b768984 */ /* 0x000ea20000000a00 */
[----:B------:R-:W-:-:S03]  /*253b0*/  @!P0 IMAD.WIDE.U32 R100, R101, 0x8, R184 ;  /* 0x0000000865648825 */ /* 0x000fc600078e00b8 */
[----:B------:R-:W3:Y:S01]  /*253c0*/  @!P1 LDS.64 R120, [R11+0x1c00] ;  /* 0x001c00000b789984 */ /* 0x000ee20000000a00 */
[--C-:B------:R-:W-:Y:S01]  /*253d0*/  @!P1 IMAD.WIDE.U32 R102, R103, 0x8, R184.reuse ;  /* 0x0000000867669825 */ /* 0x100fe200078e00b8 */
[----:B-1----:R-:W-:Y:S02]  /*253e0*/  @!P5 IADD3 R111, PT, PT, R13, 0xf80, RZ ;  /* 0x00000f800d6fd810 */ /* 0x002fe40007ffe0ff */
[----:B------:R-:W1:Y:S01]  /*253f0*/  @!P2 LDS.64 R122, [R11+0x2000] ;  /* 0x002000000b7aa984 */ /* 0x000e620000000a00 */
[----:B------:R-:W-:-:S03]  /*25400*/  @!P6 IMAD.WIDE.U32 R12, R5, 0x8, R184 ;  /* 0x00000008050ce825 */ /* 0x000fc600078e00b8 */
[----:B------:R-:W4:Y:S01]  /*25410*/  @!P3 LDS.64 R178, [R11+0x2400] ;  /* 0x002400000bb2b984 */ /* 0x000f220000000a00 */
[----:B------:R-:W-:-:S03]  /*25420*/  @!P3 IMAD.WIDE.U32 R108, R109, 0x8, R184 ;  /* 0x000000086d6cb825 */ /* 0x000fc600078e00b8 */
[----:B------:R-:W4:Y:S04]  /*25430*/  @!P4 LDS.64 R180, [R11+0x2800] ;  /* 0x002800000bb4c984 */ /* 0x000f280000000a00 */
[----:B------:R0:W4:Y:S02]  /*25440*/  @!P5 LDS.64 R182, [R11+0x2c00] ;  /* 0x002c00000bb6d984 */ /* 0x0001240000000a00 */
[----:B0-----:R-:W-:-:S04]  /*25450*/  @!P2 IMAD.WIDE.U32 R10, R105, 0x8, R184 ;  /* 0x00000008690aa825 */ /* 0x001fc800078e00b8 */
[--C-:B------:R-:W-:Y:S01]  /*25460*/  @!P4 IMAD.WIDE.U32 R104, R107, 0x8, R184.reuse ;  /* 0x000000086b68c825 */ /* 0x100fe200078e00b8 */
[----:B------:R0:W-:Y:S03]  /*25470*/  @!P6 STG.E.64 desc[UR6][R12.64], R6 ;  /* 0x000000060c00e986 */ /* 0x0001e6000c101b06 */
[----:B------:R-:W-:Y:S01]  /*25480*/  @!P5 IMAD.WIDE.U32 R106, R111, 0x8, R184 ;  /* 0x000000086f6ad825 */ /* 0x000fe200078e00b8 */
[----:B--2---:R0:W-:Y:S04]  /*25490*/  @!P0 STG.E.64 desc[UR6][R100.64], R118 ;  /* 0x0000007664008986 */ /* 0x0041e8000c101b06 */
[----:B---3--:R0:W-:Y:S04]  /*254a0*/  @!P1 STG.E.64 desc[UR6][R102.64], R120 ;  /* 0x0000007866009986 */ /* 0x0081e8000c101b06 */
[----:B-1----:R0:W-:Y:S04]  /*254b0*/  @!P2 STG.E.64 desc[UR6][R10.64], R122 ;  /* 0x0000007a0a00a986 */ /* 0x0021e8000c101b06 */
[----:B----4-:R0:W-:Y:S04]  /*254c0*/  @!P3 STG.E.64 desc[UR6][R108.64], R178 ;  /* 0x000000b26c00b986 */ /* 0x0101e8000c101b06 */
[----:B------:R0:W-:Y:S04]  /*254d0*/  @!P4 STG.E.64 desc[UR6][R104.64], R180 ;  /* 0x000000b46800c986 */ /* 0x0001e8000c101b06 */
[----:B------:R0:W-:Y:S01]  /*254e0*/  @!P5 STG.E.64 desc[UR6][R106.64], R182 ;  /* 0x000000b66a00d986 */ /* 0x0001e2000c101b06 */
[----:B------:R-:W-:Y:S06]  /*254f0*/  BAR.SYNC.DEFER_BLOCKING 0x0 ;  /* 0x0000000000007b1d */ /* 0x000fec0000010000 */
.L_x_265:
[----:B------:R-:W1:Y:S01]  /*25500*/  LDCU UR4, c[0x0][0x3e0] ;  /* 0x00007c00ff0477ac */ /* 0x000e620008000800 */
[----:B------:R-:W-:-:S04]  /*25510*/  IADD3 R4, PT, PT, R4, 0x1, RZ ;  /* 0x0000000104047810 */ /* 0x000fc80007ffe0ff */
[----:B-1----:R-:W-:-:S13]  /*25520*/  ISETP.NE.AND P0, PT, R4, UR4, PT ;  /* 0x0000000404007c0c */ /* 0x002fda000bf05270 */
[----:B------:R-:W-:Y:S05]  /*25530*/  @P0 BRA `(.L_x_348) ;  /* 0xfffffdb400900947 */ /* 0x000fea000383ffff */
.L_x_264:
[----:B0-----:R-:W0:Y:S01]  /*25540*/  S2R R2, SR_TID.X ;  /* 0x0000000000027919 */ /* 0x001e220000002100 */
[----:B------:R-:W-:Y:S01]  /*25550*/  IADD3 R3, PT, PT, R3, 0x5480, RZ ;  /* 0x0000548003037810 */ /* 0x000fe20007ffe0ff */
[----:B------:R-:W1:Y:S01]  /*25560*/  LDC.64 R80, c[0x0][0x3d8] ;  /* 0x0000f600ff507b82 */ /* 0x000e620000000a00 */
[----:B------:R-:W2:Y:S02]  /*25570*/  S2R R5, SR_CTAID.X ;  /* 0x0000000000057919 */ /* 0x000ea40000002500 */
[----:B------:R-:W-:-:S04]  /*25580*/  LEA R3, R0, R3, 0x18 ;  /* 0x0000000300037211 */ /* 0x000fc800078ec0ff */
[----:B0-----:R-:W-:Y:S01]  /*25590*/  LEA R0, R2, R3, 0x3 ;  /* 0x0000000302007211 */ /* 0x001fe200078e18ff */
[----:B--2---:R-:W-:-:S04]  /*255a0*/  IMAD R5, R5, 0xfa0, R2 ;  /* 0x00000fa005057824 */ /* 0x004fc800078e0202 */
[----:B------:R-:W-:Y:S01]  /*255b0*/  LDS.64 R6, [R0+0x400] ;  /* 0x0004000000067984 */ /* 0x000fe20000000a00 */
[----:B------:R-:W-:-:S03]  /*255c0*/  VIADD R13, R5, 0x100 ;  /* 0x00000100050d7836 */ /* 0x000fc60000000000 */
[----:B------:R-:W0:Y:S01]  /*255d0*/  LDS.64 R2, [R0] ;  /* 0x0000000000027984 */ /* 0x000e220000000a00 */
[C---:B------:R-:W-:Y:S01]  /*255e0*/  IADD3 R9, PT, PT, R5.reuse, 0x80, RZ ;  /* 0x0000008005097810 */ /* 0x040fe20007ffe0ff */
[C---:B------:R-:W-:Y:S01]  /*255f0*/  VIADD R37, R5.reuse, 0x400 ;  /* 0x0000040005257836 */ /* 0x040fe20000000000 */
[C---:B------:R-:W-:Y:S01]  /*25600*/  IADD3 R17, PT, PT, R5.reuse, 0x180, RZ ;  /* 0x0000018005117810 */ /* 0x040fe20007ffe0ff */
[----:B------:R-:W2:Y:S01]  /*25610*/  LDS.64 R10, [R0+0x800] ;  /* 0x00080000000a7984 */ /* 0x000ea20000000a00 */
[C---:B------:R-:W-:Y:S01]  /*25620*/  IADD3 R21, PT, PT, R5.reuse, 0x200, RZ ;  /* 0x0000020005157810 */ /* 0x040fe20007ffe0ff */
[C---:B------:R-:W-:Y:S01]  /*25630*/  VIADD R61, R5.reuse, 0x700 ;  /* 0x00000700053d7836 */ /* 0x040fe20000000000 */
[C---:B------:R-:W-:Y:S01]  /*25640*/  IADD3 R25, PT, PT, R5.reuse, 0x280, RZ ;  /* 0x0000028005197810 */ /* 0x040fe20007ffe0ff */
[----:B------:R-:W3:Y:S01]  /*25650*/  LDS.64 R14, [R0+0xc00] ;  /* 0x000c0000000e7984 */ /* 0x000ee20000000a00 */
[----:B------:R-:W-:Y:S01]  /*25660*/  IADD3 R29, PT, PT, R5, 0x300, RZ ;  /* 0x00000300051d7810 */ /* 0x000fe20007ffe0ff */
[--C-:B-1----:R-:W-:Y:S01]  /*25670*/  IMAD.WIDE.U32 R8, R9, 0x8, R80.reuse ;  /* 0x0000000809087825 */ /* 0x102fe200078e0050 */
[C---:B------:R-:W-:Y:S01]  /*25680*/  IADD3 R33, PT, PT, R5.reuse, 0x380, RZ ;  /* 0x0000038005217810 */ /* 0x040fe20007ffe0ff */
[----:B------:R-:W1:Y:S01]  /*25690*/  LDS.64 R18, [R0+0x1000] ;  /* 0x0010000000127984 */ /* 0x000e620000000a00 */
[----:B------:R-:W-:Y:S01]  /*256a0*/  IADD3 R41, PT, PT, R5, 0x480, RZ ;  /* 0x0000048005297810 */ /* 0x000fe20007ffe0ff */
[--C-:B------:R-:W-:Y:S01]  /*256b0*/  IMAD.WIDE.U32 R12, R13, 0x8, R80.reuse ;  /* 0x000000080d0c7825 */ /* 0x100fe200078e0050 */
[C---:B------:R-:W-:Y:S01]  /*256c0*/  IADD3 R45, PT, PT, R5.reuse, 0x500, RZ ;  /* 0x00000500052d7810 */ /* 0x040fe20007ffe0ff */
[----:B------:R-:W4:Y:S01]  /*256d0*/  LDS.64 R22, [R0+0x1400] ;  /* 0x0014000000167984 */ /* 0x000f220000000a00 */
[----:B------:R-:W-:Y:S01]  /*256e0*/  IADD3 R49, PT, PT, R5, 0x580, RZ ;  /* 0x0000058005317810 */ /* 0x000fe20007ffe0ff */
[--C-:B------:R-:W-:Y:S01]  /*256f0*/  IMAD.WIDE.U32 R16, R17, 0x8, R80.reuse ;  /* 0x0000000811107825 */ /* 0x100fe200078e0050 */
[C---:B------:R-:W-:Y:S01]  /*25700*/  IADD3 R53, PT, PT, R5.reuse, 0x600, RZ ;  /* 0x0000060005357810 */ /* 0x040fe20007ffe0ff */
[----:B------:R-:W5:Y:S01]  /*25710*/  LDS.64 R26, [R0+0x1800] ;  /* 0x00180000001a7984 */ /* 0x000f620000000a00 */
        /* <DEDUP_REMOVED lines=11> */
[----:B------:R-:W5:Y:S02]  /*257d0*/  LDS.64 R38, [R0+0x2400] ;  /* 0x0024000000267984 */ /* 0x000f640000000a00 */
[----:B------:R-:W-:-:S02]  /*257e0*/  IMAD.WIDE.U32 R4, R5, 0x8, R80 ;  /* 0x0000000805047825 */ /* 0x000fc400078e0050 */
[----:B------:R-:W5:Y:S02]  /*257f0*/  LDS.64 R42, [R0+0x2800] ;  /* 0x00280000002a7984 */ /* 0x000f640000000a00 */
[--C-:B------:R-:W-:Y:S02]  /*25800*/  IMAD.WIDE.U32 R32, R33, 0x8, R80.reuse ;  /* 0x0000000821207825 */ /* 0x100fe400078e0050 */
[----:B------:R-:W5:Y:S02]  /*25810*/  LDS.64 R46, [R0+0x2c00] ;  /* 0x002c0000002e7984 */ /* 0x000f640000000a00 */
[--C-:B------:R-:W-:Y:S02]  /*25820*/  IMAD.WIDE.U32 R36, R37, 0x8, R80.reuse ;  /* 0x0000000825247825 */ /* 0x100fe400078e0050 */
        /* <DEDUP_REMOVED lines=16> */
[----:B0-----:R-:W-:Y:S02]  /*25930*/  STG.E.64 desc[UR6][R4.64], R2 ;  /* 0x0000000204007986 */ /* 0x001fe4000c101b06 */
[--C-:B------:R-:W-:Y:S02]  /*25940*/  IMAD.WIDE.U32 R72, R73, 0x8, R80.reuse ;  /* 0x0000000849487825 */ /* 0x100fe400078e0050 */
[----:B------:R-:W-:Y:S02]  /*25950*/  STG.E.64 desc[UR6][R8.64], R6 ;  /* 0x0000000608007986 */ /* 0x000fe4000c101b06 */
[----:B------:R-:W-:-:S02]  /*25960*/  IMAD.WIDE.U32 R76, R77, 0x8, R80 ;  /* 0x000000084d4c7825 */ /* 0x000fc400078e0050 */
[----:B--2---:R-:W-:Y:S02]  /*25970*/  STG.E.64 desc[UR6][R12.64], R10 ;  /* 0x0000000a0c007986 */ /* 0x004fe4000c101b06 */
[----:B------:R-:W-:Y:S02]  /*25980*/  IMAD.WIDE.U32 R80, R83, 0x8, R80 ;  /* 0x0000000853507825 */ /* 0x000fe400078e0050 */
[----:B---3--:R-:W-:Y:S04]  /*25990*/  STG.E.64 desc[UR6][R16.64], R14 ;  /* 0x0000000e10007986 */ /* 0x008fe8000c101b06 */
[----:B-1----:R-:W-:Y:S04]  /*259a0*/  STG.E.64 desc[UR6][R20.64], R18 ;  /* 0x0000001214007986 */ /* 0x002fe8000c101b06 */
[----:B----4-:R-:W-:Y:S04]  /*259b0*/  STG.E.64 desc[UR6][R24.64], R22 ;  /* 0x0000001618007986 */ /* 0x010fe8000c101b06 */
[----:B-----5:R-:W-:Y:S04]  /*259c0*/  STG.E.64 desc[UR6][R28.64], R26 ;  /* 0x0000001a1c007986 */ /* 0x020fe8000c101b06 */
[----:B------:R-:W-:Y:S04]  /*259d0*/  STG.E.64 desc[UR6][R32.64], R30 ;  /* 0x0000001e20007986 */ /* 0x000fe8000c101b06 */
        /* <DEDUP_REMOVED lines=11> */
[----:B------:R-:W-:Y:S01]  /*25a90*/  STG.E.64 desc[UR6][R80.64], R78 ;  /* 0x0000004e50007986 */ /* 0x000fe2000c101b06 */
[----:B------:R-:W-:Y:S06]  /*25aa0*/  BAR.SYNC.DEFER_BLOCKING 0x0 ;  /* 0x0000000000007b1d */ /* 0x000fec0000010000 */
[----:B------:R-:W-:Y:S05]  /*25ab0*/  EXIT ;  /* 0x000000000000794d */ /* 0x000fea0003800000 */
.L_x_349:
        /* <DEDUP_REMOVED lines=12> */
.L_x_678:


//--------------------- .text._Z14simple_kernel1Pdi --------------------------
	.section	.text._Z14simple_kernel1Pdi,"ax",@progbits
	.align	128
        .global         _Z14simple_kernel1Pdi
        .type           _Z14simple_kernel1Pdi,@function
        .size           _Z14simple_kernel1Pdi,(.L_x_679 - _Z14simple_kernel1Pdi)
        .other          _Z14simple_kernel1Pdi,@"STO_CUDA_ENTRY STV_DEFAULT"
_Z14simple_kernel1Pdi:
.text._Z14simple_kernel1Pdi:
[----:B------:R-:W-:Y:S01]  /*0000*/  LDC R1, c[0x0][0x37c] ;  /* 0x0000df00ff017b82 */ /* 0x000fe20000000800 */
[----:B------:R-:W-:Y:S05]  /*0010*/  EXIT ;  /* 0x000000000000794d */ /* 0x000fea0003800000 */
.L_x_350:
        /* <DEDUP_REMOVED lines=14> */
.L_x_679:


//--------------------- .text._Z13simple_kernelv  --------------------------
	.section	.text._Z13simple_kernelv,"ax",@progbits
	.align	128
        .global         _Z13simple_kernelv
        .type           _Z13simple_kernelv,@function
        .size           _Z13simple_kernelv,(.L_x_680 - _Z13simple_kernelv)
        .other          _Z13simple_kernelv,@"STO_CUDA_ENTRY STV_DEFAULT"
_Z13simple_kernelv:
.text._Z13simple_kernelv:
[----:B------:R-:W-:Y:S01]  /*0000*/  LDC R1, c[0x0][0x37c] ;  /* 0x0000df00ff017b82 */ /* 0x000fe20000000800 */
[----:B------:R-:W-:Y:S05]  /*0010*/  EXIT ;  /* 0x000000000000794d */ /* 0x000fea0003800000 */
.L_x_351:
        /* <DEDUP_REMOVED lines=14> */
.L_x_680:


//--------------------- .text._Z20cu_mtxmq_integral_28PKdiS0_iPdiidd --------------------------
	.section	.text._Z20cu_mtxmq_integral_28PKdiS0_iPdiidd,"ax",@progbits
	.align	128
        .global         _Z20cu_mtxmq_integral_28PKdiS0_iPdiidd
        .type           _Z20cu_mtxmq_integral_28PKdiS0_iPdiidd,@function
        .size           _Z20cu_mtxmq_integral_28PKdiS0_iPdiidd,(.L_x_681 - _Z20cu_mtxmq_integral_28PKdiS0_iPdiidd)
        .other          _Z20cu_mtxmq_integral_28PKdiS0_iPdiidd,@"STO_CUDA_ENTRY STV_DEFAULT"
_Z20cu_mtxmq_integral_28PKdiS0_iPdiidd:
.text._Z20cu_mtxmq_integral_28PKdiS0_iPdiidd:
[----:B------:R-:W-:Y:S01]  /*0000*/  LDC R1, c[0x0][0x37c] ;  /* 0x0000df00ff017b82 */ /* 0x000fe20000000800 */
[----:B------:R-:W0:Y:S07]  /*0010*/  S2R R0, SR_TID.X ;  /* 0x0000000000007919 */ /* 0x000e2e0000002100 */
[----:B------:R-:W0:Y:S01]  /*0020*/  S2UR UR6, SR_CTAID.X ;  /* 0x00000000000679c3 */ /* 0x000e220000002500 */
[----:B------:R-:W1:Y:S07]  /*0030*/  LDCU.64 UR8, c[0x0][0x358] ;  /* 0x00006b00ff0877ac */ /* 0x000e6e0008000a00 */
[----:B------:R-:W0:Y:S08]  /*0040*/  LDC R3, c[0x0][0x360] ;  /* 0x0000d800ff037b82 */ /* 0x000e300000000800 */
[----:B------:R-:W2:Y:S08]  /*0050*/  LDC.64 R4, c[0x0][0x380] ;  /* 0x0000e000ff047b82 */ /* 0x000eb00000000a00 */
[----:B------:R-:W3:Y:S01]  /*0060*/  LDC R2, c[0x0][0x388] ;  /* 0x0000e200ff027b82 */ /* 0x000ee20000000800 */
[----:B0-----:R-:W-:-:S07]  /*0070*/  IMAD R66, R3, UR6, R0 ;  /* 0x0000000603427c24 */ /* 0x001fce000f8e0200 */
[----:B------:R-:W0:Y:S01]  /*0080*/  LDC.64 R60, c[0x0][0x390] ;  /* 0x0000e400ff3c7b82 */ /* 0x000e220000000a00 */
[----:B--2---:R-:W-:-:S04]  /*0090*/  IMAD.WIDE R4, R66, 0x8, R4 ;  /* 0x0000000842047825 */ /* 0x004fc800078e0204 */
[C---:B---3--:R-:W-:Y:S02]  /*00a0*/  IMAD.WIDE R6, R2.reuse, 0x8, R4 ;  /* 0x0000000802067825 */ /* 0x048fe400078e0204 */
[----:B-1----:R-:W5:Y:S02]  /*00b0*/  LDG.E.64 R4, desc[UR8][R4.64] ;  /* 0x0000000804047981 */ /* 0x002f64000c1e1b00 */
[----:B------:R-:W-:Y:S02]  /*00c0*/  IMAD.WIDE R8, R2, 0x8, R6 ;  /* 0x0000000802087825 */ /* 0x000fe400078e0206 */
[----:B------:R-:W5:Y:S02]  /*00d0*/  LDG.E.64 R6, desc[UR8][R6.64] ;  /* 0x0000000806067981 */ /* 0x000f64000c1e1b00 */
[----:B0-----:R-:W-:-:S04]  /*00e0*/  IMAD.WIDE.U32 R60, R0, 0x8, R60 ;  /* 0x00000008003c7825 */ /* 0x001fc800078e003c */
[C---:B------:R-:W-:Y:S02]  /*00f0*/  IMAD.WIDE R10, R2.reuse, 0x8, R8 ;  /* 0x00000008020a7825 */ /* 0x040fe400078e0208 */
[----:B------:R-:W5:Y:S02]  /*0100*/  LDG.E.64 R8, desc[UR8][R8.64] ;  /* 0x0000000808087981 */ /* 0x000f64000c1e1b00 */
[C---:B------:R-:W-:Y:S02]  /*0110*/  IMAD.WIDE R12, R2.reuse, 0x8, R10 ;  /* 0x00000008020c7825 */ /* 0x040fe400078e020a */
[----:B------:R-:W5:Y:S02]  /*0120*/  LDG.E.64 R10, desc[UR8][R10.64] ;  /* 0x000000080a0a7981 */ /* 0x000f64000c1e1b00 */
[C---:B------:R-:W-:Y:S02]  /*0130*/  IMAD.WIDE R14, R2.reuse, 0x8, R12 ;  /* 0x00000008020e7825 */ /* 0x040fe400078e020c */
[----:B------:R-:W5:Y:S02]  /*0140*/  LDG.E.64 R12, desc[UR8][R12.64] ;  /* 0x000000080c0c7981 */ /* 0x000f64000c1e1b00 */
[----:B------:R-:W-:-:S02]  /*0150*/  IMAD.WIDE R16, R2, 0x8, R14 ;  /* 0x0000000802107825 */ /* 0x000fc400078e020e */
        /* <DEDUP_REMOVED lines=42> */
[----:B------:R-:W5:Y:S04]  /*0400*/  LDG.E.64 R56, desc[UR8][R56.64] ;  /* 0x0000000838387981 */ /* 0x000f68000c1e1b00 */
[----:B------:R-:W5:Y:S01]  /*0410*/  LDG.E.64 R58, desc[UR8][R58.64] ;  /* 0x000000083a3a7981 */ /* 0x000f62000c1e1b00 */
[----:B------:R-:W-:Y:S06]  /*0420*/  BAR.SYNC.DEFER_BLOCKING 0x0 ;  /* 0x0000000000007b1d */ /* 0x000fec0000010000 */
[----:B------:R0:W2:Y:S02]  /*0430*/  LDG.E.64 R62, desc[UR8][R60.64] ;  /* 0x000000083c3e7981 */ /* 0x0000a4000c1e1b00 */
[----:B------:R-:W1:Y:S01]  /*0440*/  S2UR UR5, SR_CgaCtaId ;  /* 0x00000000000579c3 */ /* 0x000e620000008800 */
[----:B------:R-:W-:Y:S01]  /*0450*/  UMOV UR4, 0x400 ;  /* 0x0000040000047882 */ /* 0x000fe20000000000 */
[----:B0-----:R-:W-:-:S04]  /*0460*/  IMAD.WIDE R60, R3, 0x8, R60 ;  /* 0x00000008033c7825 */ /* 0x001fc800078e023c */
[----:B------:R-:W-:Y:S01]  /*0470*/  IMAD.WIDE R64, R3, 0x8, R60 ;  /* 0x0000000803407825 */ /* 0x000fe200078e023c */
[----:B-1----:R-:W-:-:S06]  /*0480*/  ULEA UR4, UR5, UR4, 0x18 ;  /* 0x0000000405047291 */ /* 0x002fcc000f8ec0ff */
[----:B------:R-:W-:-:S05]  /*0490*/  LEA R68, R0, UR4, 0x3 ;  /* 0x0000000400447c11 */ /* 0x000fca000f8e18ff */
[----:B--2---:R0:W-:Y:S04]  /*04a0*/  STS.64 [R68], R62 ;  /* 0x0000003e44007388 */ /* 0x0041e80000000a00 */
[----:B0-----:R-:W2:Y:S04]  /*04b0*/  LDG.E.64 R62, desc[UR8][R60.64] ;  /* 0x000000083c3e7981 */ /* 0x001ea8000c1e1b00 */
[----:B------:R0:W3:Y:S02]  /*04c0*/  LDG.E.64 R60, desc[UR8][R64.64] ;  /* 0x00000008403c7981 */ /* 0x0000e4000c1e1b00 */
[----:B0-----:R-:W-:-:S06]  /*04d0*/  IMAD.WIDE R64, R3, 0x8, R64 ;  /* 0x0000000803407825 */ /* 0x001fcc00078e0240 */
[----:B------:R-:W4:Y:S01]  /*04e0*/  LDG.E.64 R64, desc[UR8][R64.64] ;  /* 0x0000000840407981 */ /* 0x000f22000c1e1b00 */
[C---:B------:R-:W-:Y:S01]  /*04f0*/  LEA R67, R3.reuse, R68, 0x3 ;  /* 0x0000004403437211 */ /* 0x040fe200078e18ff */
[----:B------:R-:W0:Y:S03]  /*0500*/  LDCU UR5, c[0x0][0x370] ;  /* 0x00006e00ff0577ac */ /* 0x000e260008000800 */
[----:B------:R-:W-:-:S04]  /*0510*/  LEA R69, R3, R67, 0x3 ;  /* 0x0000004303457211 */ /* 0x000fc800078e18ff */
[----:B------:R-:W-:Y:S01]  /*0520*/  LEA R68, R3, R69, 0x3 ;  /* 0x0000004503447211 */ /* 0x000fe200078e18ff */
[----:B0-----:R-:W-:-:S04]  /*0530*/  UIADD3 UR5, UPT, UPT, UR5, -0x1, URZ ;  /* 0xffffffff05057890 */ /* 0x001fc8000fffe0ff */
[----:B------:R-:W-:Y:S01]  /*0540*/  UISETP.GE.U32.AND UP0, UPT, UR6, UR5, UPT ;  /* 0x000000050600728c */ /* 0x000fe2000bf06070 */
[----:B--2---:R0:W-:Y:S04]  /*0550*/  STS.64 [R67], R62 ;  /* 0x0000003e43007388 */ /* 0x0041e80000000a00 */
[----:B---3--:R0:W-:Y:S04]  /*0560*/  STS.64 [R69], R60 ;  /* 0x0000003c45007388 */ /* 0x0081e80000000a00 */
[----:B----4-:R0:W-:Y:S01]  /*0570*/  STS.64 [R68], R64 ;  /* 0x0000004044007388 */ /* 0x0101e20000000a00 */
[----:B------:R-:W-:Y:S06]  /*0580*/  BAR.SYNC.DEFER_BLOCKING 0x0 ;  /* 0x0000000000007b1d */ /* 0x000fec0000010000 */
[----:B------:R-:W-:Y:S05]  /*0590*/  BRA.U UP0, `(.L_x_352) ;  /* 0x0000000500907547 */ /* 0x000fea000b800000 */
[----:B------:R-:W1:Y:S02]  /*05a0*/  LDCU UR7, c[0x0][0x398] ;  /* 0x00007300ff0777ac */ /* 0x000e640008000800 */
[----:B-1----:R-:W-:-:S06]  /*05b0*/  UISETP.GE.AND UP0, UPT, UR7, 0x1, UPT ;  /* 0x000000010700788c */ /* 0x002fcc000bf06270 */
[----:B------:R-:W-:-:S13]  /*05c0*/  PLOP3.LUT P0, PT, PT, PT, UP0, 0x80, 0x8 ;  /* 0x000000000008781c */ /* 0x000fda0003f0f008 */
[----:B------:R-:W-:Y:S05]  /*05d0*/  @!P0 EXIT ;  /* 0x000000000000894d */ /* 0x000fea0003800000 */
[----:B------:R-:W-:Y:S01]  /*05e0*/  IMAD R66, R66, UR7, RZ ;  /* 0x0000000742427c24 */ /* 0x000fe2000f8e02ff */
[----:B------:R-:W1:Y:S01]  /*05f0*/  LDCU UR11, c[0x0][0x3ac] ;  /* 0x00007580ff0b77ac */ /* 0x000e620008000800 */
[----:B------:R-:W-:-:S12]  /*0600*/  UIADD3 UR5, UPT, UPT, -UR7, URZ, URZ ;  /* 0x000000ff07057290 */ /* 0x000fd8000fffe1ff */
.L_x_353:
[----:B-1----:R-:W-:Y:S02]  /*0610*/  ULEA UR6, UR11, UR4, 0x3 ;  /* 0x000000040b067291 */ /* 0x002fe4000f8e18ff */
[----:B0-----:R-:W0:Y:S01]  /*0620*/  LDS.64 R62, [UR4] ;  /* 0x00000004ff3e7984 */ /* 0x001e220008000a00 */
[----:B------:R-:W-:Y:S02]  /*0630*/  UIADD3 UR5, UPT, UPT, UR5, 0x1, URZ ;  /* 0x0000000105057890 */ /* 0x000fe4000fffe0ff */
[----:B------:R-:W-:-:S04]  /*0640*/  ULEA UR7, UR11, UR6, 0x3 ;  /* 0x000000060b077291 */ /* 0x000fc8000f8e18ff */
[----:B------:R-:W-:Y:S01]  /*0650*/  ISETP.NE.AND P0, PT, RZ, UR5, PT ;  /* 0x00000005ff007c0c */ /* 0x000fe2000bf05270 */
[----:B------:R-:W1:Y:S01]  /*0660*/  LDS.64 R64, [UR6] ;  /* 0x00000006ff407984 */ /* 0x000e620008000a00 */
[----:B------:R-:W-:-:S03]  /*0670*/  ULEA UR6, UR11, UR7, 0x3 ;  /* 0x000000070b067291 */ /* 0x000fc6000f8e18ff */
[----:B------:R-:W2:Y:S06]  /*0680*/  LDS.64 R60, [UR7] ;  /* 0x00000007ff3c7984 */ /* 0x000eac0008000a00 */
[----:B------:R-:W3:Y:S01]  /*0690*/  LDS.64 R2, [UR6] ;  /* 0x00000006ff027984 */ /* 0x000ee20008000a00 */
[----:B------:R-:W-:-:S04]  /*06a0*/  ULEA UR6, UR11, UR6, 0x3 ;  /* 0x000000060b067291 */ /* 0x000fc8000f8e18ff */
[----:B------:R-:W-:Y:S01]  /*06b0*/  ULEA UR7, UR11, UR6, 0x3 ;  /* 0x000000060b077291 */ /* 0x000fe2000f8e18ff */
[----:B0----5:R-:W-:-:S08]  /*06c0*/  DFMA R62, R4, R62, RZ ;  /* 0x0000003e043e722b */ /* 0x021fd000000000ff */
[----:B-1----:R-:W-:-:S08]  /*06d0*/  DFMA R62, R6, R64, R62 ;  /* 0x00000040063e722b */ /* 0x002fd0000000003e */
[----:B--2---:R-:W-:Y:S01]  /*06e0*/  DFMA R62, R8, R60, R62 ;  /* 0x0000003c083e722b */ /* 0x004fe2000000003e */
[----:B------:R-:W0:Y:S01]  /*06f0*/  LDS.64 R60, [UR6] ;  /* 0x00000006ff3c7984 */ /* 0x000e220008000a00 */
[----:B------:R-:W-:-:S06]  /*0700*/  ULEA UR6, UR11, UR7, 0x3 ;  /* 0x000000070b067291 */ /* 0x000fcc000f8e18ff */
[----:B---3--:R-:W-:Y:S02]  /*0710*/  DFMA R64, R10, R2, R62 ;  /* 0x000000020a40722b */ /* 0x008fe4000000003e */
[----:B------:R-:W1:Y:S04]  /*0720*/  LDS.64 R62, [UR7] ;  /* 0x00000007ff3e7984 */ /* 0x000e680008000a00 */
[----:B------:R-:W2:Y:S01]  /*0730*/  LDS.64 R2, [UR6] ;  /* 0x00000006ff027984 */ /* 0x000ea20008000a00 */
[----:B------:R-:W-:Y:S01]  /*0740*/  ULEA UR6, UR11, UR6, 0x3 ;  /* 0x000000060b067291 */ /* 0x000fe2000f8e18ff */
[----:B0-----:R-:W-:-:S08]  /*0750*/  DFMA R64, R12, R60, R64 ;  /* 0x0000003c0c40722b */ /* 0x001fd00000000040 */
[----:B------:R-:W0:Y:S01]  /*0760*/  LDS.64 R60, [UR6] ;  /* 0x00000006ff3c7984 */ /* 0x000e220008000a00 */
[----:B------:R-:W-:-:S04]  /*0770*/  ULEA UR6, UR11, UR6, 0x3 ;  /* 0x000000060b067291 */ /* 0x000fc8000f8e18ff */
[----:B------:R-:W-:Y:S01]  /*0780*/  ULEA UR7, UR11, UR6, 0x3 ;  /* 0x000000060b077291 */ /* 0x000fe2000f8e18ff */
[----:B-1----:R-:W-:-:S08]  /*0790*/  DFMA R62, R14, R62, R64 ;  /* 0x0000003e0e3e722b */ /* 0x002fd00000000040 */
[----:B--2---:R-:W-:Y:S02]  /*07a0*/  DFMA R64, R16, R2, R62 ;  /* 0x000000021040722b */ /* 0x004fe4000000003e */
[----:B------:R-:W1:Y:S01]  /*07b0*/  LDS.64 R62, [UR6] ;  /* 0x00000006ff3e7984 */ /* 0x000e620008000a00 */
[----:B------:R-:W-:-:S03]  /*07c0*/  ULEA UR6, UR11, UR7, 0x3 ;  /* 0x000000070b067291 */ /* 0x000fc6000f8e18ff */
[----:B------:R-:W2:Y:S02]  /*07d0*/  LDS.64 R2, [UR7] ;  /* 0x00000007ff027984 */ /* 0x000ea40008000a00 */
[----:B0-----:R-:W-:-:S04]  /*07e0*/  DFMA R64, R18, R60, R64 ;  /* 0x0000003c1240722b */ /* 0x001fc80000000040 */
[----:B------:R-:W0:Y:S01]  /*07f0*/  LDS.64 R60, [UR6] ;  /* 0x00000006ff3c7984 */ /* 0x000e220008000a00 */
[----:B------:R-:W-:-:S03]  /*0800*/  ULEA UR6, UR11, UR6, 0x3 ;  /* 0x000000060b067291 */ /* 0x000fc6000f8e18ff */
[----:B-1----:R-:W-:-:S08]  /*0810*/  DFMA R62, R20, R62, R64 ;  /* 0x0000003e143e722b */ /* 0x002fd00000000040 */
[----:B--2---:R-:W-:Y:S01]  /*0820*/  DFMA R62, R22, R2, R62 ;  /* 0x00000002163e722b */ /* 0x004fe2000000003e */
[----:B------:R-:W1:Y:S01]  /*0830*/  LDS.64 R2, [UR6] ;  /* 0x00000006ff027984 */ /* 0x000e620008000a00 */
[----:B------:R-:W-:-:S04]  /*0840*/  ULEA UR6, UR11, UR6, 0x3 ;  /* 0x000000060b067291 */ /* 0x000fc8000f8e18ff */
[----:B------:R-:W-:Y:S02]  /*0850*/  ULEA UR7, UR11, UR6, 0x3 ;  /* 0x000000060b077291 */ /* 0x000fe4000f8e18ff */
[----:B0-----:R-:W-:-:S03]  /*0860*/  DFMA R64, R24, R60, R62 ;  /* 0x0000003c1840722b */ /* 0x001fc6000000003e */
[----:B------:R-:W0:Y:S04]  /*0870*/  LDS.64 R62, [UR6] ;  /* 0x00000006ff3e7984 */ /* 0x000e280008000a00 */
[----:B------:R-:W2:Y:S01]  /*0880*/  LDS.64 R60, [UR7] ;  /* 0x00000007ff3c7984 */ /* 0x000ea20008000a00 */
[----:B------:R-:W-:Y:S01]  /*0890*/  ULEA UR7, UR11, UR7, 0x3 ;  /* 0x000000070b077291 */ /* 0x000fe2000f8e18ff */
[----:B-1----:R-:W-:-:S08]  /*08a0*/  DFMA R64, R26, R2, R64 ;  /* 0x000000021a40722b */ /* 0x002fd00000000040 */
[----:B------:R-:W1:Y:S01]  /*08b0*/  LDS.64 R2, [UR7] ;  /* 0x00000007ff027984 */ /* 0x000e620008000a00 */
[----:B------:R-:W-:-:S04]  /*08c0*/  ULEA UR7, UR11, UR7, 0x3 ;  /* 0x000000070b077291 */ /* 0x000fc8000f8e18ff */
[----:B------:R-:W-:-:S04]  /*08d0*/  ULEA UR10, UR11, UR7, 0x3 ;  /* 0x000000070b0a7291 */ /* 0x000fc8000f8e18ff */
[----:B------:R-:W-:Y:S01]  /*08e0*/  ULEA UR6, UR11, UR10, 0x3 ;  /* 0x0000000a0b067291 */ /* 0x000fe2000f8e18ff */
[----:B0-----:R-:W-:-:S08]  /*08f0*/  DFMA R62, R28, R62, R64 ;  /* 0x0000003e1c3e722b */ /* 0x001fd00000000040 */
[----:B--2---:R-:W-:Y:S02]  /*0900*/  DFMA R64, R30, R60, R62 ;  /* 0x0000003c1e40722b */ /* 0x004fe4000000003e */
[----:B------:R-:W0:Y:S04]  /*0910*/  LDS.64 R62, [UR7] ;  /* 0x00000007ff3e7984 */ /* 0x000e280008000a00 */
[----:B------:R-:W2:Y:S02]  /*0920*/  LDS.64 R60, [UR10] ;  /* 0x0000000aff3c7984 */ /* 0x000ea40008000a00 */
[----:B-1----:R-:W-:Y:S02]  /*0930*/  DFMA R64, R32, R2, R64 ;  /* 0x000000022040722b */ /* 0x002fe40000000040 */
[----:B------:R-:W1:Y:S01]  /*0940*/  LDS.64 R2, [UR6] ;  /* 0x00000006ff027984 */ /* 0x000e620008000a00 */
[----:B------:R-:W-:-:S04]  /*0950*/  ULEA UR6, UR11, UR6, 0x3 ;  /* 0x000000060b067291 */ /* 0x000fc8000f8e18ff */
[----:B------:R-:W-:Y:S01]  /*0960*/  ULEA UR7, UR11, UR6, 0x3 ;  /* 0x000000060b077291 */ /* 0x000fe2000f8e18ff */
[----:B0-----:R-:W-:-:S08]  /*0970*/  DFMA R62, R34, R62, R64 ;  /* 0x0000003e223e722b */ /* 0x001fd00000000040 */
[----:B--2---:R-:W-:Y:S01]  /*0980*/  DFMA R62, R36, R60, R62 ;  /* 0x0000003c243e722b */ /* 0x004fe2000000003e */
[----:B------:R-:W0:Y:S01]  /*0990*/  LDS.64 R60, [UR6] ;  /* 0x00000006ff3c7984 */ /* 0x000e220008000a00 */
[----:B------:R-:W-:-:S06]  /*09a0*/  ULEA UR6, UR11, UR7, 0x3 ;  /* 0x000000070b067291 */ /* 0x000fcc000f8e18ff */
[----:B-1----:R-:W-:Y:S02]  /*09b0*/  DFMA R64, R38, R2, R62 ;  /* 0x000000022640722b */ /* 0x002fe4000000003e */
        /* <DEDUP_REMOVED lines=23> */
[----:B-1----:R-:W-:Y:S01]  /*0b30*/  DFMA R64, R54, R2, R64 ;  /* 0x000000023640722b */ /* 0x002fe20000000040 */
[----:B------:R-:W1:Y:S07]  /*0b40*/  LDC.64 R2, c[0x0][0x3a0] ;  /* 0x0000e800ff027b82 */ /* 0x000e6e0000000a00 */
[----:B0-----:R-:W-:-:S08]  /*0b50*/  DFMA R62, R56, R62, R64 ;  /* 0x0000003e383e722b */ /* 0x001fd00000000040 */
[----:B--2---:R-:W-:Y:S01]  /*0b60*/  DFMA R60, R58, R60, R62 ;  /* 0x0000003c3a3c722b */ /* 0x004fe2000000003e */
[----:B-1----:R-:W-:-:S06]  /*0b70*/  IMAD.WIDE.U32 R2, R66, 0x8, R2 ;  /* 0x0000000842027825 */ /* 0x002fcc00078e0002 */
[----:B------:R0:W-:Y:S01]  /*0b80*/  STG.E.64 desc[UR8][R2.64], R60 ;  /* 0x0000003c02007986 */ /* 0x0001e2000c101b08 */
[----:B------:R-:W-:Y:S06]  /*0b90*/  BAR.SYNC.DEFER_BLOCKING 0x0 ;  /* 0x0000000000007b1d */ /* 0x000fec0000010000 */
[----:B------:R-:W-:Y:S05]  /*0ba0*/  @!P0 EXIT ;  /* 0x000000000000894d */ /* 0x000fea0003800000 */
[----:B------:R-:W-:Y:S01]  /*0bb0*/  IADD3 R66, PT, PT, R66, 0x1, RZ ;  /* 0x0000000142427810 */ /* 0x000fe20007ffe0ff */
[----:B------:R-:W-:Y:S01]  /*0bc0*/  UIADD3 UR4, UPT, UPT, UR4, 0x8, URZ ;  /* 0x0000000804047890 */ /* 0x000fe2000fffe0ff */
[----:B------:R-:W-:Y:S11]  /*0bd0*/  BRA `(.L_x_353) ;  /* 0xfffffff8008c7947 */ /* 0x000ff6000383ffff */
.L_x_352:
[----:B------:R-:W1:Y:S01]  /*0be0*/  LDCU UR11, c[0x0][0x398] ;  /* 0x00007300ff0b77ac */ /* 0x000e620008000800 */
[----:B------:R-:W-:-:S06]  /*0bf0*/  UIADD3 UR5, UPT, UPT, -UR6, URZ, URZ ;  /* 0x000000ff06057290 */ /* 0x000fcc000fffe1ff */
[----:B------:R-:W-:Y:S01]  /*0c00*/  IMAD R3, R3, UR5, R2 ;  /* 0x0000000503037c24 */ /* 0x000fe2000f8e0202 */
[----:B-1----:R-:W-:-:S06]  /*0c10*/  UISETP.GE.AND UP0, UPT, UR11, 0x1, UPT ;  /* 0x000000010b00788c */ /* 0x002fcc000bf06270 */
[----:B------:R-:W-:-:S04]  /*0c20*/  PLOP3.LUT P0, PT, PT, PT, UP0, 0x80, 0x8 ;  /* 0x000000000008781c */ /* 0x000fc80003f0f008 */
[----:B------:R-:W-:-:S13]  /*0c30*/  ISETP.GE.U32.OR P0, PT, R0, R3, !P0 ;  /* 0x000000030000720c */ /* 0x000fda0004706470 */
[----:B------:R-:W-:Y:S05]  /*0c40*/  @P0 EXIT ;  /* 0x000000000000094d */ /* 0x000fea0003800000 */
[----:B------:R-:W1:Y:S01]  /*0c50*/  LDC R3, c[0x0][0x360] ;  /* 0x0000d800ff037b82 */ /* 0x000e620000000800 */
[----:B------:R-:W-:Y:S01]  /*0c60*/  UIADD3 UR10, UPT, UPT, -UR11, URZ, URZ ;  /* 0x000000ff0b0a7290 */ /* 0x000fe2000fffe1ff */
[----:B------:R-:W2:Y:S03]  /*0c70*/  LDCU UR7, c[0x0][0x3ac] ;  /* 0x00007580ff0777ac */ /* 0x000ea60008000800 */
[----:B------:R-:W-:Y:S01]  /*0c80*/  UISETP.GE.AND UP0, UPT, UR10, URZ, UPT ;  /* 0x000000ff0a00728c */ /* 0x000fe2000bf06270 */
[----:B-1----:R-:W-:-:S04]  /*0c90*/  IMAD R0, R3, UR6, R0 ;  /* 0x0000000603007c24 */ /* 0x002fc8000f8e0200 */
[----:B------:R-:W-:-:S04]  /*0ca0*/  IMAD R0, R0, UR11, RZ ;  /* 0x0000000b00007c24 */ /* 0x000fc8000f8e02ff */
[----:B--2---:R-:W-:Y:S05]  /*0cb0*/  BRA.U UP0, `(.L_x_354) ;  /* 0x0000001900cc7547 */ /* 0x004fea000b800000 */
[----:B------:R-:W-:Y:S01]  /*0cc0*/  UIADD3 UR5, UPT, UPT, -UR10, URZ, URZ ;  /* 0x000000ff0a057290 */ /* 0x000fe2000fffe1ff */
[----:B------:R-:W-:-:S03]  /*0cd0*/  PLOP3.LUT P0, PT, PT, PT, PT, 0x80, 0x8 ;  /* 0x000000000008781c */ /* 0x000fc60003f0f070 */
[----:B------:R-:W-:-:S09]  /*0ce0*/  UISETP.GT.AND UP0, UPT, UR5, 0x3, UPT ;  /* 0x000000030500788c */ /* 0x000fd2000bf04270 */
[----:B------:R-:W-:Y:S05]  /*0cf0*/  BRA.U !UP0, `(.L_x_355) ;  /* 0x0000001108487547 */ /* 0x000fea000b800000 */
[----:B------:R-:W-:Y:S01]  /*0d00*/  PLOP3.LUT P0, PT, PT, PT, PT, 0x8, 0x80 ;  /* 0x000000000080781c */ /* 0x000fe20003f0e170 */
[----:B------:R-:W1:-:S12]  /*0d10*/  LDCU UR36, c[0x0][0x3ac] ;  /* 0x00007580ff2477ac */ /* 0x000e580008000800 */
.L_x_356:
[----:B-1----:R-:W-:Y:S02]  /*0d20*/  ULEA UR5, UR36, UR4, 0x3 ;  /* 0x0000000424057291 */ /* 0x002fe4000f8e18ff */
[----:B0-----:R-:W0:Y:S01]  /*0d30*/  LDS.64 R62, [UR4] ;  /* 0x00000004ff3e7984 */ /* 0x001e220008000a00 */
[----:B------:R-:W-:Y:S02]  /*0d40*/  UIADD3 UR10, UPT, UPT, UR10, 0x4, URZ ;  /* 0x000000040a0a7890 */ /* 0x000fe4000fffe0ff */
[----:B------:R-:W-:Y:S02]  /*0d50*/  ULEA UR6, UR36, UR5, 0x3 ;  /* 0x0000000524067291 */ /* 0x000fe4000f8e18ff */
[----:B------:R-:W-:Y:S02]  /*0d60*/  UISETP.GE.AND UP0, UPT, UR10, -0x3, UPT ;  /* 0xfffffffd0a00788c */ /* 0x000fe4000bf06270 */
[----:B------:R-:W-:Y:S01]  /*0d70*/  ULEA UR11, UR36, UR6, 0x3 ;  /* 0x00000006240b7291 */ /* 0x000fe2000f8e18ff */
[----:B------:R-:W1:Y:S03]  /*0d80*/  LDS.64 R64, [UR5] ;  /* 0x00000005ff407984 */ /* 0x000e660008000a00 */
[----:B------:R-:W-:Y:S01]  /*0d90*/  ULEA UR12, UR36, UR11, 0x3 ;  /* 0x0000000b240c7291 */ /* 0x000fe2000f8e18ff */
[----:B--2---:R-:W2:Y:S03]  /*0da0*/  LDS.64 R60, [UR6] ;  /* 0x00000006ff3c7984 */ /* 0x004ea60008000a00 */
[----:B------:R-:W-:Y:S01]  /*0db0*/  ULEA UR13, UR36, UR12, 0x3 ;  /* 0x0000000c240d7291 */ /* 0x000fe2000f8e18ff */
[----:B------:R-:W3:Y:S03]  /*0dc0*/  LDS.64 R2, [UR11] ;  /* 0x0000000bff027984 */ /* 0x000ee60008000a00 */
[----:B------:R-:W-:-:S04]  /*0dd0*/  ULEA UR14, UR36, UR13, 0x3 ;  /* 0x0000000d240e7291 */ /* 0x000fc8000f8e18ff */
[----:B------:R-:W-:-:S04]  /*0de0*/  ULEA UR15, UR36, UR14, 0x3 ;  /* 0x0000000e240f7291 */ /* 0x000fc8000f8e18ff */
[----:B------:R-:W-:-:S04]  /*0df0*/  ULEA UR16, UR36, UR15, 0x3 ;  /* 0x0000000f24107291 */ /* 0x000fc8000f8e18ff */
[----:B------:R-:W-:-:S04]  /*0e00*/  ULEA UR17, UR36, UR16, 0x3 ;  /* 0x0000001024117291 */ /* 0x000fc8000f8e18ff */
[----:B------:R-:W-:-:S04]  /*0e10*/  ULEA UR18, UR36, UR17, 0x3 ;  /* 0x0000001124127291 */ /* 0x000fc8000f8e18ff */
[----:B------:R-:W-:Y:S01]  /*0e20*/  ULEA UR19, UR36, UR18, 0x3 ;  /* 0x0000001224137291 */ /* 0x000fe2000f8e18ff */
[----:B0----5:R-:W-:-:S03]  /*0e30*/  DFMA R62, R4, R62, RZ ;  /* 0x0000003e043e722b */ /* 0x021fc600000000ff */
[----:B------:R-:W-:-:S04]  /*0e40*/  ULEA UR20, UR36, UR19, 0x3 ;  /* 0x0000001324147291 */ /* 0x000fc8000f8e18ff */
[----:B------:R-:W-:Y:S01]  /*0e50*/  ULEA UR21, UR36, UR20, 0x3 ;  /* 0x0000001424157291 */ /* 0x000fe2000f8e18ff */
[----:B-1----:R-:W-:Y:S02]  /*0e60*/  DFMA R64, R6, R64, R62 ;  /* 0x000000400640722b */ /* 0x002fe4000000003e */
[----:B------:R-:W0:Y:S01]  /*0e70*/  LDS.64 R62, [UR12] ;  /* 0x0000000cff3e7984 */ /* 0x000e220008000a00 */
[----:B------:R-:W-:-:S04]  /*0e80*/  ULEA UR22, UR36, UR21, 0x3 ;  /* 0x0000001524167291 */ /* 0x000fc8000f8e18ff */
[----:B------:R-:W-:Y:S01]  /*0e90*/  ULEA UR23, UR36, UR22, 0x3 ;  /* 0x0000001624177291 */ /* 0x000fe2000f8e18ff */
[----:B--2---:R-:W-:Y:S01]  /*0ea0*/  DFMA R64, R8, R60, R64 ;  /* 0x0000003c0840722b */ /* 0x004fe20000000040 */
[----:B------:R-:W1:Y:S02]  /*0eb0*/  LDS.64 R60, [UR13] ;  /* 0x0000000dff3c7984 */ /* 0x000e640008000a00 */
[----:B------:R-:W-:-:S04]  /*0ec0*/  ULEA UR24, UR36, UR23, 0x3 ;  /* 0x0000001724187291 */ /* 0x000fc8000f8e18ff */
[----:B------:R-:W-:Y:S01]  /*0ed0*/  ULEA UR25, UR36, UR24, 0x3 ;  /* 0x0000001824197291 */ /* 0x000fe2000f8e18ff */
[----:B---3--:R-:W-:Y:S01]  /*0ee0*/  DFMA R64, R10, R2, R64 ;  /* 0x000000020a40722b */ /* 0x008fe20000000040 */
[----:B------:R-:W2:Y:S02]  /*0ef0*/  LDS.64 R2, [UR14] ;  /* 0x0000000eff027984 */ /* 0x000ea40008000a00 */
[----:B------:R-:W-:-:S04]  /*0f00*/  ULEA UR26, UR36, UR25, 0x3 ;  /* 0x00000019241a7291 */ /* 0x000fc8000f8e18ff */
[----:B------:R-:W-:-:S04]  /*0f10*/  ULEA UR27, UR36, UR26, 0x3 ;  /* 0x0000001a241b7291 */ /* 0x000fc8000f8e18ff */
[----:B------:R-:W-:-:S04]  /*0f20*/  ULEA UR28, UR36, UR27, 0x3 ;  /* 0x0000001b241c7291 */ /* 0x000fc8000f8e18ff */
[----:B------:R-:W-:-:S04]  /*0f30*/  ULEA UR29, UR36, UR28, 0x3 ;  /* 0x0000001c241d7291 */ /* 0x000fc8000f8e18ff */
[----:B------:R-:W-:-:S04]  /*0f40*/  ULEA UR30, UR36, UR29, 0x3 ;  /* 0x0000001d241e7291 */ /* 0x000fc8000f8e18ff */
[----:B------:R-:W-:Y:S01]  /*0f50*/  ULEA UR31, UR36, UR30, 0x3 ;  /* 0x0000001e241f7291 */ /* 0x000fe2000f8e18ff */
[----:B0-----:R-:W-:-:S03]  /*0f60*/  DFMA R64, R12, R62, R64 ;  /* 0x0000003e0c40722b */ /* 0x001fc60000000040 */
[----:B------:R-:W-:Y:S01]  /*0f70*/  ULEA UR32, UR36, UR31, 0x3 ;  /* 0x0000001f24207291 */ /* 0x000fe2000f8e18ff */
[----:B------:R-:W0:Y:S03]  /*0f80*/  LDS.64 R62, [UR15] ;  /* 0x0000000fff3e7984 */ /* 0x000e260008000a00 */
[----:B------:R-:W-:Y:S01]  /*0f90*/  ULEA UR33, UR36, UR32, 0x3 ;  /* 0x0000002024217291 */ /* 0x000fe2000f8e18ff */
[----:B-1----:R-:W-:-:S03]  /*0fa0*/  DFMA R64, R14, R60, R64 ;  /* 0x0000003c0e40722b */ /* 0x002fc60000000040 */
[----:B------:R-:W-:Y:S01]  /*0fb0*/  ULEA UR34, UR36, UR33, 0x3 ;  /* 0x0000002124227291 */ /* 0x000fe2000f8e18ff */
[----:B------:R-:W1:Y:S03]  /*0fc0*/  LDS.64 R60, [UR16] ;  /* 0x00000010ff3c7984 */ /* 0x000e660008000a00 */
[----:B------:R-:W-:Y:S01]  /*0fd0*/  ULEA UR35, UR36, UR34, 0x3 ;  /* 0x0000002224237291 */ /* 0x000fe2000f8e18ff */
[----:B--2---:R-:W-:Y:S01]  /*0fe0*/  DFMA R64, R16, R2, R64 ;  /* 0x000000021040722b */ /* 0x004fe20000000040 */
[----:B------:R-:W2:Y:S07]  /*0ff0*/  LDS.64 R2, [UR17] ;  /* 0x00000011ff027984 */ /* 0x000eae0008000a00 */
[----:B0-----:R-:W-:Y:S01]  /*1000*/  DFMA R64, R18, R62, R64 ;  /* 0x0000003e1240722b */ /* 0x001fe20000000040 */
[----:B------:R-:W0:Y:S07]  /*1010*/  LDS.64 R62, [UR18] ;  /* 0x00000012ff3e7984 */ /* 0x000e2e0008000a00 */
[----:B-1----:R-:W-:Y:S01]  /*1020*/  DFMA R64, R20, R60, R64 ;  /* 0x0000003c1440722b */ /* 0x002fe20000000040 */
[----:B------:R-:W1:Y:S07]  /*1030*/  LDS.64 R60, [UR19] ;  /* 0x00000013ff3c7984 */ /* 0x000e6e0008000a00 */
        /* <DEDUP_REMOVED lines=26> */
[----:B0-----:R-:W-:-:S08]  /*11e0*/  DFMA R62, R48, R62, R64 ;  /* 0x0000003e303e722b */ /* 0x001fd00000000040 */
[----:B-1----:R-:W-:Y:S01]  /*11f0*/  DFMA R62, R50, R60, R62 ;  /* 0x0000003c323e722b */ /* 0x002fe2000000003e */
[----:B------:R-:W0:Y:S07]  /*1200*/  LDS.64 R60, [UR33] ;  /* 0x00000021ff3c7984 */ /* 0x000e2e0008000a00 */
[----:B--2---:R-:W-:Y:S02]  /*1210*/  DFMA R64, R52, R2, R62 ;  /* 0x000000023440722b */ /* 0x004fe4000000003e */
[----:B------:R-:W1:Y:S04]  /*1220*/  LDS.64 R62, [UR34] ;  /* 0x00000022ff3e7984 */ /* 0x000e680008000a00 */
[----:B------:R-:W2:Y:S02]  /*1230*/  LDS.64 R2, [UR35] ;  /* 0x00000023ff027984 */ /* 0x000ea40008000a00 */
[----:B0-----:R-:W-:Y:S01]  /*1240*/  DFMA R64, R54, R60, R64 ;  /* 0x0000003c3640722b */ /* 0x001fe20000000040 */
[----:B------:R-:W0:Y:S07]  /*1250*/  LDC.64 R60, c[0x0][0x3a0] ;  /* 0x0000e800ff3c7b82 */ /* 0x000e2e0000000a00 */
[----:B-1----:R-:W-:-:S08]  /*1260*/  DFMA R62, R56, R62, R64 ;  /* 0x0000003e383e722b */ /* 0x002fd00000000040 */
[----:B--2---:R-:W-:Y:S01]  /*1270*/  DFMA R2, R58, R2, R62 ;  /* 0x000000023a02722b */ /* 0x004fe2000000003e */
[----:B0-----:R-:W-:-:S06]  /*1280*/  IMAD.WIDE.U32 R62, R0, 0x8, R60 ;  /* 0x00000008003e7825 */ /* 0x001fcc00078e003c */
[----:B------:R-:W-:Y:S01]  /*1290*/  STG.E.64 desc[UR8][R62.64], R2 ;  /* 0x000000023e007986 */ /* 0x000fe2000c101b08 */
[----:B------:R-:W-:Y:S06]  /*12a0*/  BAR.SYNC.DEFER_BLOCKING 0x0 ;  /* 0x0000000000007b1d */ /* 0x000fec0000010000 */
[----:B------:R-:W0:Y:S04]  /*12b0*/  LDS.64 R64, [UR4+0x8] ;  /* 0x00000804ff407984 */ /* 0x000e280008000a00 */
[----:B------:R-:W1:Y:S04]  /*12c0*/  LDS.64 R66, [UR5+0x8] ;  /* 0x00000805ff427984 */ /* 0x000e680008000a00 */
[----:B------:R-:W-:Y:S04]  /*12d0*/  LDS.64 R68, [UR11+0x8] ;  /* 0x0000080bff447984 */ /* 0x000fe80008000a00 */
[----:B------:R-:W-:Y:S04]  /*12e0*/  LDS.64 R2, [UR13+0x8] ;  /* 0x0000080dff027984 */ /* 0x000fe80008000a00 */
[----:B------:R-:W-:Y:S01]  /*12f0*/  LDS.64 R62, [UR14+0x8] ;  /* 0x0000080eff3e7984 */ /* 0x000fe20008000a00 */
[----:B0-----:R-:W-:-:S08]  /*1300*/  DFMA R64, R4, R64, RZ ;  /* 0x000000400440722b */ /* 0x001fd000000000ff */
[----:B-1----:R-:W-:Y:S01]  /*1310*/  DFMA R64, R6, R66, R64 ;  /* 0x000000420640722b */ /* 0x002fe20000000040 */
[----:B------:R-:W0:Y:S07]  /*1320*/  LDS.64 R66, [UR6+0x8] ;  /* 0x00000806ff427984 */ /* 0x000e2e0008000a00 */
[----:B0-----:R-:W-:Y:S01]  /*1330*/  DFMA R64, R8, R66, R64 ;  /* 0x000000420840722b */ /* 0x001fe20000000040 */
[----:B------:R-:W0:Y:S07]  /*1340*/  LDS.64 R66, [UR12+0x8] ;  /* 0x0000080cff427984 */ /* 0x000e2e0008000a00 */
[----:B------:R-:W-:-:S08]  /*1350*/  DFMA R64, R10, R68, R64 ;  /* 0x000000440a40722b */ /* 0x000fd00000000040 */
[----:B0-----:R-:W-:-:S08]  /*1360*/  DFMA R64, R12, R66, R64 ;  /* 0x000000420c40722b */ /* 0x001fd00000000040 */
[----:B------:R-:W-:Y:S02]  /*1370*/  DFMA R2, R14, R2, R64 ;  /* 0x000000020e02722b */ /* 0x000fe40000000040 */
[----:B------:R-:W0:Y:S06]  /*1380*/  LDS.64 R64, [UR15+0x8] ;  /* 0x0000080fff407984 */ /* 0x000e2c0008000a00 */
[----:B------:R-:W-:Y:S01]  /*1390*/  DFMA R2, R16, R62, R2 ;  /* 0x0000003e1002722b */ /* 0x000fe20000000002 */
[----:B------:R-:W1:Y:S07]  /*13a0*/  LDS.64 R62, [UR16+0x8] ;  /* 0x00000810ff3e7984 */ /* 0x000e6e0008000a00 */
[----:B0-----:R-:W-:Y:S01]  /*13b0*/  DFMA R2, R18, R64, R2 ;  /* 0x000000401202722b */ /* 0x001fe20000000002 */
[----:B------:R-:W0:Y:S07]  /*13c0*/  LDS.64 R64, [UR17+0x8] ;  /* 0x00000811ff407984 */ /* 0x000e2e0008000a00 */
[----:B-1----:R-:W-:Y:S01]  /*13d0*/  DFMA R2, R20, R62, R2 ;  /* 0x0000003e1402722b */ /* 0x002fe20000000002 */
        /* <DEDUP_REMOVED lines=36> */
[----:B------:R-:W-:-:S05]  /*1620*/  IADD3 R63, PT, PT, R0, 0x1, RZ ;  /* 0x00000001003f7810 */ /* 0x000fca0007ffe0ff */
[----:B------:R-:W-:Y:S02]  /*1630*/  IMAD.WIDE.U32 R62, R63, 0x8, R60 ;  /* 0x000000083f3e7825 */ /* 0x000fe400078e003c */
[----:B0-----:R-:W-:-:S07]  /*1640*/  DFMA R2, R58, R64, R2 ;  /* 0x000000403a02722b */ /* 0x001fce0000000002 */
        /* <DEDUP_REMOVED lines=62> */
[----:B------:R-:W0:Y:S01]  /*1a30*/  LDS.64 R64, [UR4+0x18] ;  /* 0x00001804ff407984 */ /* 0x000e220008000a00 */
[----:B------:R-:W-:-:S03]  /*1a40*/  UIADD3 UR4, UPT, UPT, UR4, 0x20, URZ ;  /* 0x0000002004047890 */ /* 0x000fc6000fffe0ff */
        /* <DEDUP_REMOVED lines=54> */
[----:B------:R-:W-:-:S02]  /*1db0*/  IADD3 R63, PT, PT, R0, 0x3, RZ ;  /* 0x00000003003f7810 */ /* 0x000fc40007ffe0ff */
[----:B------:R-:W-:-:S03]  /*1dc0*/  IADD3 R0, PT, PT, R0, 0x4, RZ ;  /* 0x0000000400007810 */ /* 0x000fc60007ffe0ff */
[----:B------:R-:W-:Y:S02]  /*1dd0*/  IMAD.WIDE.U32 R60, R63, 0x8, R60 ;  /* 0x000000083f3c7825 */ /* 0x000fe400078e003c */
[----:B0-----:R-:W-:-:S07]  /*1de0*/  DFMA R2, R58, R64, R2 ;  /* 0x000000403a02722b */ /* 0x001fce0000000002 */
[----:B------:R2:W-:Y:S01]  /*1df0*/  STG.E.64 desc[UR8][R60.64], R2 ;  /* 0x000000023c007986 */ /* 0x0005e2000c101b08 */
[----:B------:R-:W-:Y:S06]  /*1e00*/  BAR.SYNC.DEFER_BLOCKING 0x0 ;  /* 0x0000000000007b1d */ /* 0x000fec0000010000 */
[----:B------:R-:W-:Y:S05]  /*1e10*/  BRA.U !UP0, `(.L_x_356) ;  /* 0xffffffed08c07547 */ /* 0x000fea000b83ffff */
.L_x_355:
[----:B------:R-:W-:-:S04]  /*1e20*/  UIADD3 UR5, UPT, UPT, -UR10, URZ, URZ ;  /* 0x000000ff0a057290 */ /* 0x000fc8000fffe1ff */
[----:B------:R-:W-:-:S09]  /*1e30*/  UISETP.GT.AND UP0, UPT, UR5, 0x1, UPT ;  /* 0x000000010500788c */ /* 0x000fd2000bf04270 */
[----:B------:R-:W-:Y:S05]  /*1e40*/  BRA.U !UP0, `(.L_x_357) ;  /* 0x0000000908607547 */ /* 0x000fea000b800000 */
[----:B------:R-:W1:Y:S01]  /*1e50*/  LDCU UR5, c[0x0][0x3ac] ;  /* 0x00007580ff0577ac */ /* 0x000e620008000800 */
[----:B0-----:R-:W0:Y:S01]  /*1e60*/  LDS.64 R62, [UR4] ;  /* 0x00000004ff3e7984 */ /* 0x001e220008000a00 */
[----:B------:R-:W-:Y:S01]  /*1e70*/  PLOP3.LUT P0, PT, PT, PT, PT, 0x8, 0x80 ;  /* 0x000000000080781c */ /* 0x000fe20003f0e170 */
[----:B------:R-:W-:Y:S02]  /*1e80*/  UIADD3 UR10, UPT, UPT, UR10, 0x2, URZ ;  /* 0x000000020a0a7890 */ /* 0x000fe4000fffe0ff */
[----:B-1----:R-:W-:-:S04]  /*1e90*/  ULEA UR6, UR5, UR4, 0x3 ;  /* 0x0000000405067291 */ /* 0x002fc8000f8e18ff */
[----:B------:R-:W-:-:S04]  /*1ea0*/  ULEA UR11, UR5, UR6, 0x3 ;  /* 0x00000006050b7291 */ /* 0x000fc8000f8e18ff */
[----:B------:R-:W-:Y:S01]  /*1eb0*/  ULEA UR12, UR5, UR11, 0x3 ;  /* 0x0000000b050c7291 */ /* 0x000fe2000f8e18ff */
[----:B------:R-:W1:Y:S03]  /*1ec0*/  LDS.64 R64, [UR6] ;  /* 0x00000006ff407984 */ /* 0x000e660008000a00 */
[----:B------:R-:W-:Y:S01]  /*1ed0*/  ULEA UR13, UR5, UR12, 0x3 ;  /* 0x0000000c050d7291 */ /* 0x000fe2000f8e18ff */
[----:B--2---:R-:W2:Y:S03]  /*1ee0*/  LDS.64 R60, [UR11] ;  /* 0x0000000bff3c7984 */ /* 0x004ea60008000a00 */
[----:B------:R-:W-:Y:S01]  /*1ef0*/  ULEA UR14, UR5, UR13, 0x3 ;  /* 0x0000000d050e7291 */ /* 0x000fe2000f8e18ff */
[----:B------:R-:W3:Y:S03]  /*1f00*/  LDS.64 R2, [UR12] ;  /* 0x0000000cff027984 */ /* 0x000ee60008000a00 */
[----:B------:R-:W-:Y:S01]  /*1f10*/  ULEA UR15, UR5, UR14, 0x3 ;  /* 0x0000000e050f7291 */ /* 0x000fe2000f8e18ff */
[----:B0----5:R-:W-:-:S03]  /*1f20*/  DFMA R62, R4, R62, RZ ;  /* 0x0000003e043e722b */ /* 0x021fc600000000ff */
[----:B------:R-:W-:-:S04]  /*1f30*/  ULEA UR16, UR5, UR15, 0x3 ;  /* 0x0000000f05107291 */ /* 0x000fc8000f8e18ff */
[----:B------:R-:W-:-:S04]  /*1f40*/  ULEA UR17, UR5, UR16, 0x3 ;  /* 0x0000001005117291 */ /* 0x000fc8000f8e18ff */
[----:B------:R-:W-:-:S04]  /*1f50*/  ULEA UR18, UR5, UR17, 0x3 ;  /* 0x0000001105127291 */ /* 0x000fc8000f8e18ff */
[----:B------:R-:W-:-:S04]  /*1f60*/  ULEA UR19, UR5, UR18, 0x3 ;  /* 0x0000001205137291 */ /* 0x000fc8000f8e18ff */
[----:B------:R-:W-:-:S04]  /*1f70*/  ULEA UR20, UR5, UR19, 0x3 ;  /* 0x0000001305147291 */ /* 0x000fc8000f8e18ff */
[----:B------:R-:W-:-:S04]  /*1f80*/  ULEA UR21, UR5, UR20, 0x3 ;  /* 0x0000001405157291 */ /* 0x000fc8000f8e18ff */
[----:B------:R-:W-:Y:S01]  /*1f90*/  ULEA UR22, UR5, UR21, 0x3 ;  /* 0x0000001505167291 */ /* 0x000fe2000f8e18ff */
[----:B-1----:R-:W-:Y:S01]  /*1fa0*/  DFMA R64, R6, R64, R62 ;  /* 0x000000400640722b */ /* 0x002fe2000000003e */
[----:B------:R-:W0:Y:S02]  /*1fb0*/  LDS.64 R62, [UR13] ;  /* 0x0000000dff3e7984 */ /* 0x000e240008000a00 */
        /* <DEDUP_REMOVED lines=129> */
.L_x_357:
[----:B------:R-:W-:-:S13]  /*27d0*/  ISETP.NE.OR P0, PT, RZ, UR10, P0 ;  /* 0x0000000aff007c0c */ /* 0x000fda0008705670 */
[----:B------:R-:W-:Y:S05]  /*27e0*/  @!P0 EXIT ;  /* 0x000000000000894d */ /* 0x000fea0003800000 */
.L_x_354:
[----:B------:R-:W-:Y:S02]  /*27f0*/  ULEA UR5, UR7, UR4, 0x3 ;  /* 0x0000000407057291 */ /* 0x000fe4000f8e18ff */
[----:B0-----:R-:W0:Y:S01]  /*2800*/  LDS.64 R62, [UR4] ;  /* 0x00000004ff3e7984 */ /* 0x001e220008000a00 */
[----:B------:R-:W-:Y:S02]  /*2810*/  UIADD3 UR10, UPT, UPT, UR10, 0x1, URZ ;  /* 0x000000010a0a7890 */ /* 0x000fe4000fffe0ff */
[----:B------:R-:W-:Y:S02]  /*2820*/  UIADD3 UR4, UPT, UPT, UR4, 0x8, URZ ;  /* 0x0000000804047890 */ /* 0x000fe4000fffe0ff */
[----:B------:R-:W-:Y:S02]  /*2830*/  UISETP.NE.AND UP0, UPT, UR10, URZ, UPT ;  /* 0x000000ff0a00728c */ /* 0x000fe4000bf05270 */
[----:B---3--:R-:W3:Y:S01]  /*2840*/  LDS.64 R64, [UR5] ;  /* 0x00000005ff407984 */ /* 0x008ee20008000a00 */
[----:B------:R-:W-:-:S09]  /*2850*/  ULEA UR5, UR7, UR5, 0x3 ;  /* 0x0000000507057291 */ /* 0x000fd2000f8e18ff */
[----:B-12---:R-:W1:Y:S01]  /*2860*/  LDS.64 R60, [UR5] ;  /* 0x00000005ff3c7984 */ /* 0x006e620008000a00 */
[----:B------:R-:W-:-:S09]  /*2870*/  ULEA UR5, UR7, UR5, 0x3 ;  /* 0x0000000507057291 */ /* 0x000fd2000f8e18ff */
[----:B------:R-:W2:Y:S01]  /*2880*/  LDS.64 R2, [UR5] ;  /* 0x00000005ff027984 */ /* 0x000ea20008000a00 */
[----:B------:R-:W-:Y:S01]  /*2890*/  ULEA UR5, UR7, UR5, 0x3 ;  /* 0x0000000507057291 */ /* 0x000fe2000f8e18ff */
[----:B0----5:R-:W-:-:S08]  /*28a0*/  DFMA R62, R4, R62, RZ ;  /* 0x0000003e043e722b */ /* 0x021fd000000000ff */
[----:B---3--:R-:W-:Y:S02]  /*28b0*/  DFMA R64, R6, R64, R62 ;  /* 0x000000400640722b */ /* 0x008fe4000000003e */
[----:B------:R-:W0:Y:S01]  /*28c0*/  LDS.64 R62, [UR5] ;  /* 0x00000005ff3e7984 */ /* 0x000e220008000a00 */
[----:B------:R-:W-:-:S05]  /*28d0*/  ULEA UR5, UR7, UR5, 0x3 ;  /* 0x0000000507057291 */ /* 0x000fca000f8e18ff */
[----:B-1----:R-:W-:-:S04]  /*28e0*/  DFMA R64, R8, R60, R64 ;  /* 0x0000003c0840722b */ /* 0x002fc80000000040 */
[----:B------:R-:W1:Y:S01]  /*28f0*/  LDS.64 R60, [UR5] ;  /* 0x00000005ff3c7984 */ /* 0x000e620008000a00 */
[----:B------:R-:W-:-:S03]  /*2900*/  ULEA UR5, UR7, UR5, 0x3 ;  /* 0x0000000507057291 */ /* 0x000fc6000f8e18ff */
[----:B--2---:R-:W-:-:S06]  /*2910*/  DFMA R64, R10, R2, R64 ;  /* 0x000000020a40722b */ /* 0x004fcc0000000040 */
[----:B------:R-:W2:Y:S01]  /*2920*/  LDS.64 R2, [UR5] ;  /* 0x00000005ff027984 */ /* 0x000ea20008000a00 */
[----:B------:R-:W-:Y:S01]  /*2930*/  ULEA UR5, UR7, UR5, 0x3 ;  /* 0x0000000507057291 */ /* 0x000fe2000f8e18ff */
[----:B0-----:R-:W-:-:S08]  /*2940*/  DFMA R64, R12, R62, R64 ;  /* 0x0000003e0c40722b */ /* 0x001fd00000000040 */
[----:B------:R-:W0:Y:S01]  /*2950*/  LDS.64 R62, [UR5] ;  /* 0x00000005ff3e7984 */ /* 0x000e220008000a00 */
[----:B------:R-:W-:Y:S01]  /*2960*/  ULEA UR5, UR7, UR5, 0x3 ;  /* 0x0000000507057291 */ /* 0x000fe2000f8e18ff */
[----:B-1----:R-:W-:-:S08]  /*2970*/  DFMA R64, R14, R60, R64 ;  /* 0x0000003c0e40722b */ /* 0x002fd00000000040 */
[----:B------:R-:W1:Y:S01]  /*2980*/  LDS.64 R60, [UR5] ;  /* 0x00000005ff3c7984 */ /* 0x000e620008000a00 */
[----:B------:R-:W-:Y:S01]  /*2990*/  ULEA UR5, UR7, UR5, 0x3 ;  /* 0x0000000507057291 */ /* 0x000fe2000f8e18ff */
[----:B--2---:R-:W-:-:S08]  /*29a0*/  DFMA R64, R16, R2, R64 ;  /* 0x000000021040722b */ /* 0x004fd00000000040 */
        /* <DEDUP_REMOVED lines=10> */
[----:B------:R-:W-:-:S04]  /*2a50*/  ULEA UR5, UR7, UR5, 0x3 ;  /* 0x0000000507057291 */ /* 0x000fc8000f8e18ff */
[----:B------:R-:W-:Y:S01]  /*2a60*/  ULEA UR6, UR7, UR5, 0x3 ;  /* 0x0000000507067291 */ /* 0x000fe2000f8e18ff */
[----:B0-----:R-:W-:-:S04]  /*2a70*/  DFMA R64, R24, R62, R64 ;  /* 0x0000003e1840722b */ /* 0x001fc80000000040 */
[----:B------:R-:W0:Y:S04]  /*2a80*/  LDS.64 R62, [UR5] ;  /* 0x00000005ff3e7984 */ /* 0x000e280008000a00 */
[----:B-1----:R-:W-:Y:S01]  /*2a90*/  DFMA R64, R26, R60, R64 ;  /* 0x0000003c1a40722b */ /* 0x002fe20000000040 */
[----:B------:R-:W1:Y:S01]  /*2aa0*/  LDS.64 R60, [UR6] ;  /* 0x00000006ff3c7984 */ /* 0x000e620008000a00 */
[----:B------:R-:W-:-:S06]  /*2ab0*/  ULEA UR6, UR7, UR6, 0x3 ;  /* 0x0000000607067291 */ /* 0x000fcc000f8e18ff */
[----:B--2---:R-:W-:-:S03]  /*2ac0*/  DFMA R64, R28, R2, R64 ;  /* 0x000000021c40722b */ /* 0x004fc60000000040 */
        /* <DEDUP_REMOVED lines=29> */
[----:B0-----:R-:W-:-:S08]  /*2ca0*/  DFMA R62, R48, R62, R64 ;  /* 0x0000003e303e722b */ /* 0x001fd00000000040 */
[----:B-1----:R-:W-:Y:S01]  /*2cb0*/  DFMA R62, R50, R60, R62 ;  /* 0x0000003c323e722b */ /* 0x002fe2000000003e */
[----:B------:R-:W0:Y:S01]  /*2cc0*/  LDS.64 R60, [UR5] ;  /* 0x00000005ff3c7984 */ /* 0x000e220008000a00 */
[----:B------:R-:W-:-:S04]  /*2cd0*/  ULEA UR5, UR7, UR5, 0x3 ;  /* 0x0000000507057291 */ /* 0x000fc8000f8e18ff */
[----:B------:R-:W-:Y:S02]  /*2ce0*/  ULEA UR6, UR7, UR5, 0x3 ;  /* 0x0000000507067291 */ /* 0x000fe4000f8e18ff */
[----:B--2---:R-:W-:-:S03]  /*2cf0*/  DFMA R64, R52, R2, R62 ;  /* 0x000000023440722b */ /* 0x004fc6000000003e */
[----:B------:R-:W1:Y:S04]  /*2d00*/  LDS.64 R62, [UR5] ;  /* 0x00000005ff3e7984 */ /* 0x000e680008000a00 */
[----:B------:R-:W2:Y:S01]  /*2d10*/  LDS.64 R2, [UR6] ;  /* 0x00000006ff027984 */ /* 0x000ea20008000a00 */
[----:B0-----:R-:W-:Y:S01]  /*2d20*/  DFMA R64, R54, R60, R64 ;  /* 0x0000003c3640722b */ /* 0x001fe20000000040 */
[----:B------:R-:W0:Y:S07]  /*2d30*/  LDC.64 R60, c[0x0][0x3a0] ;  /* 0x0000e800ff3c7b82 */ /* 0x000e2e0000000a00 */
[----:B-1----:R-:W-:-:S08]  /*2d40*/  DFMA R62, R56, R62, R64 ;  /* 0x0000003e383e722b */ /* 0x002fd00000000040 */
[----:B--2---:R-:W-:Y:S01]  /*2d50*/  DFMA R2, R58, R2, R62 ;  /* 0x000000023a02722b */ /* 0x004fe2000000003e */
[C---:B0-----:R-:W-:Y:S01]  /*2d60*/  IMAD.WIDE.U32 R60, R0.reuse, 0x8, R60 ;  /* 0x00000008003c7825 */ /* 0x041fe200078e003c */
[----:B------:R-:W-:-:S05]  /*2d70*/  IADD3 R0, PT, PT, R0, 0x1, RZ ;  /* 0x0000000100007810 */ /* 0x000fca0007ffe0ff */
[----:B------:R3:W-:Y:S01]  /*2d80*/  STG.E.64 desc[UR8][R60.64], R2 ;  /* 0x000000023c007986 */ /* 0x0007e2000c101b08 */
[----:B------:R-:W-:Y:S06]  /*2d90*/  BAR.SYNC.DEFER_BLOCKING 0x0 ;  /* 0x0000000000007b1d */ /* 0x000fec0000010000 */
[----:B------:R-:W-:Y:S05]  /*2da0*/  BRA.U UP0, `(.L_x_354) ;  /* 0xfffffff900907547 */ /* 0x000fea000b83ffff */
[----:B------:R-:W-:Y:S05]  /*2db0*/  EXIT ;  /* 0x000000000000794d */ /* 0x000fea0003800000 */
.L_x_358:
        /* <DEDUP_REMOVED lines=12> */
.L_x_681:


//--------------------- .text._Z20cu_mtxmq_integral_26PKdiS0_iPdiidd --------------------------
	.section	.text._Z20cu_mtxmq_integral_26PKdiS0_iPdiidd,"ax",@progbits
	.align	128
        .global         _Z20cu_mtxmq_integral_26PKdiS0_iPdiidd
        .type           _Z20cu_mtxmq_integral_26PKdiS0_iPdiidd,@function
        .size           _Z20cu_mtxmq_integral_26PKdiS0_iPdiidd,(.L_x_682 - _Z20cu_mtxmq_integral_26PKdiS0_iPdiidd)
        .other          _Z20cu_mtxmq_integral_26PKdiS0_iPdiidd,@"STO_CUDA_ENTRY STV_DEFAULT"
_Z20cu_mtxmq_integral_26PKdiS0_iPdiidd:
.text._Z20cu_mtxmq_integral_26PKdiS0_iPdiidd:
[----:B------:R-:W-:Y:S01]  /*0000*/  LDC R1, c[0x0][0x37c] ;  /* 0x0000df00ff017b82 */ /* 0x000fe20000000800 */
[----:B------:R-:W0:Y:S07]  /*0010*/  S2R R0, SR_TID.X ;  /* 0x0000000000007919 */ /* 0x000e2e0000002100 */
[----:B------:R-:W1:Y:S01]  /*0020*/  S2UR UR8, SR_CTAID.X ;  /* 0x00000000000879c3 */ /* 0x000e620000002500 */
[----:B------:R-:W2:Y:S07]  /*0030*/  LDCU.64 UR6, c[0x0][0x358] ;  /* 0x00006b00ff0677ac */ /* 0x000eae0008000a00 */
[----:B------:R-:W1:Y:S08]  /*0040*/  LDC R65, c[0x0][0x360] ;  /* 0x0000d800ff417b82 */ /* 0x000e700000000800 */
[----:B------:R-:W3:Y:S08]  /*0050*/  LDC.64 R2, c[0x0][0x380] ;  /* 0x0000e000ff027b82 */ /* 0x000ef00000000a00 */
[----:B------:R-:W4:Y:S01]  /*0060*/  LDC R62, c[0x0][0x388] ;  /* 0x0000e200ff3e7b82 */ /* 0x000f220000000800 */
[----:B-1----:R-:W-:-:S07]  /*0070*/  IMAD R63, R65, UR8, RZ ;  /* 0x00000008413f7c24 */ /* 0x002fce000f8e02ff */
[----:B------:R-:W1:Y:S01]  /*0080*/  LDC.64 R54, c[0x0][0x390] ;  /* 0x0000e400ff367b82 */ /* 0x000e620000000a00 */
[----:B0-----:R-:W-:-:S05]  /*0090*/  IADD3 R64, PT, PT, R63, R0, RZ ;  /* 0x000000003f407210 */ /* 0x001fca0007ffe0ff */
[----:B---3--:R-:W-:-:S04]  /*00a0*/  IMAD.WIDE R2, R64, 0x8, R2 ;  /* 0x0000000840027825 */ /* 0x008fc800078e0202 */
[C---:B----4-:R-:W-:Y:S02]  /*00b0*/  IMAD.WIDE R4, R62.reuse, 0x8, R2 ;  /* 0x000000083e047825 */ /* 0x050fe400078e0202 */
[----:B--2---:R-:W5:Y:S02]  /*00c0*/  LDG.E.64 R2, desc[UR6][R2.64] ;  /* 0x0000000602027981 */ /* 0x004f64000c1e1b00 */
[----:B------:R-:W-:Y:S02]  /*00d0*/  IMAD.WIDE R6, R62, 0x8, R4 ;  /* 0x000000083e067825 */ /* 0x000fe400078e0204 */
[----:B------:R-:W5:Y:S02]  /*00e0*/  LDG.E.64 R4, desc[UR6][R4.64] ;  /* 0x0000000604047981 */ /* 0x000f64000c1e1b00 */
[----:B-1----:R-:W-:-:S04]  /*00f0*/  IMAD.WIDE.U32 R54, R0, 0x8, R54 ;  /* 0x0000000800367825 */ /* 0x002fc800078e0036 */
        /* <DEDUP_REMOVED lines=44> */
[----:B------:R-:W-:Y:S02]  /*03c0*/  IMAD.WIDE R52, R62, 0x8, R50 ;  /* 0x000000083e347825 */ /* 0x000fe400078e0232 */
[----:B------:R-:W5:Y:S04]  /*03d0*/  LDG.E.64 R50, desc[UR6][R50.64] ;  /* 0x0000000632327981 */ /* 0x000f68000c1e1b00 */
[----:B------:R-:W5:Y:S01]  /*03e0*/  LDG.E.64 R52, desc[UR6][R52.64] ;  /* 0x0000000634347981 */ /* 0x000f62000c1e1b00 */
[C---:B------:R-:W-:Y:S01]  /*03f0*/  IMAD.WIDE R56, R65.reuse, 0x8, R54 ;  /* 0x0000000841387825 */ /* 0x040fe200078e0236 */
[----:B------:R-:W-:Y:S03]  /*0400*/  BAR.SYNC.DEFER_BLOCKING 0x0 ;  /* 0x0000000000007b1d */ /* 0x000fe60000010000 */
[----:B------:R-:W-:-:S04]  /*0410*/  IMAD.WIDE R60, R65, 0x8, R56 ;  /* 0x00000008413c7825 */ /* 0x000fc800078e0238 */
[----:B------:R-:W-:Y:S01]  /*0420*/  IMAD.WIDE R58, R65, 0x8, R60 ;  /* 0x00000008413a7825 */ /* 0x000fe200078e023c */
[----:B------:R-:W2:Y:S04]  /*0430*/  LDG.E.64 R54, desc[UR6][R54.64] ;  /* 0x0000000636367981 */ /* 0x000ea8000c1e1b00 */
[----:B------:R-:W3:Y:S04]  /*0440*/  LDG.E.64 R56, desc[UR6][R56.64] ;  /* 0x0000000638387981 */ /* 0x000ee8000c1e1b00 */
[----:B------:R-:W4:Y:S04]  /*0450*/  LDG.E.64 R60, desc[UR6][R60.64] ;  /* 0x000000063c3c7981 */ /* 0x000f28000c1e1b00 */
[----:B------:R-:W4:Y:S01]  /*0460*/  LDG.E.64 R58, desc[UR6][R58.64] ;  /* 0x000000063a3a7981 */ /* 0x000f22000c1e1b00 */
[----:B------:R-:W0:Y:S01]  /*0470*/  S2UR UR5, SR_CgaCtaId ;  /* 0x00000000000579c3 */ /* 0x000e220000008800 */
[----:B------:R-:W-:-:S02]  /*0480*/  UMOV UR4, 0x400 ;  /* 0x0000040000047882 */ /* 0x000fc40000000000 */
[----:B0-----:R-:W-:-:S06]  /*0490*/  ULEA UR4, UR5, UR4, 0x18 ;  /* 0x0000000405047291 */ /* 0x001fcc000f8ec0ff */
[----:B------:R-:W-:Y:S01]  /*04a0*/  LEA R66, R0, UR4, 0x3 ;  /* 0x0000000400427c11 */ /* 0x000fe2000f8e18ff */
[----:B------:R-:W0:Y:S03]  /*04b0*/  LDCU UR5, c[0x0][0x370] ;  /* 0x00006e00ff0577ac */ /* 0x000e260008000800 */
[----:B------:R-:W-:-:S04]  /*04c0*/  LEA R67, R65, R66, 0x3 ;  /* 0x0000004241437211 */ /* 0x000fc800078e18ff */
[----:B------:R-:W-:-:S04]  /*04d0*/  LEA R68, R65, R67, 0x3 ;  /* 0x0000004341447211 */ /* 0x000fc800078e18ff */
[----:B------:R-:W-:Y:S01]  /*04e0*/  LEA R65, R65, R68, 0x3 ;  /* 0x0000004441417211 */ /* 0x000fe200078e18ff */
[----:B0-----:R-:W-:-:S04]  /*04f0*/  UIADD3 UR5, UPT, UPT, UR5, -0x1, URZ ;  /* 0xffffffff05057890 */ /* 0x001fc8000fffe0ff */
[----:B------:R-:W-:Y:S01]  /*0500*/  UISETP.GE.U32.AND UP0, UPT, UR8, UR5, UPT ;  /* 0x000000050800728c */ /* 0x000fe2000bf06070 */
[----:B--2---:R0:W-:Y:S04]  /*0510*/  STS.64 [R66], R54 ;  /* 0x0000003642007388 */ /* 0x0041e80000000a00 */
[----:B---3--:R0:W-:Y:S04]  /*0520*/  STS.64 [R67], R56 ;  /* 0x0000003843007388 */ /* 0x0081e80000000a00 */
[----:B----4-:R0:W-:Y:S04]  /*0530*/  STS.64 [R68], R60 ;  /* 0x0000003c44007388 */ /* 0x0101e80000000a00 */
[----:B------:R0:W-:Y:S01]  /*0540*/  STS.64 [R65], R58 ;  /* 0x0000003a41007388 */ /* 0x0001e20000000a00 */
[----:B------:R-:W-:Y:S06]  /*0550*/  BAR.SYNC.DEFER_BLOCKING 0x0 ;  /* 0x0000000000007b1d */ /* 0x000fec0000010000 */
[----:B------:R-:W-:Y:S05]  /*0560*/  BRA.U UP0, `(.L_x_359) ;  /* 0x0000000500747547 */ /* 0x000fea000b800000 */
[----:B0-----:R-:W0:Y:S02]  /*0570*/  LDC R55, c[0x0][0x398] ;  /* 0x0000e600ff377b82 */ /* 0x001e240000000800 */
[----:B0-----:R-:W-:-:S13]  /*0580*/  ISETP.GE.AND P0, PT, R55, 0x1, PT ;  /* 0x000000013700780c */ /* 0x001fda0003f06270 */
[----:B------:R-:W-:Y:S05]  /*0590*/  @!P0 EXIT ;  /* 0x000000000000894d */ /* 0x000fea0003800000 */
[----:B------:R-:W-:Y:S01]  /*05a0*/  IMAD R64, R64, R55, RZ ;  /* 0x0000003740407224 */ /* 0x000fe200078e02ff */
[----:B------:R-:W-:Y:S01]  /*05b0*/  IADD3 R0, PT, PT, -R55, RZ, RZ ;  /* 0x000000ff37007210 */ /* 0x000fe20007ffe1ff */
[----:B------:R-:W0:Y:S06]  /*05c0*/  LDCU UR10, c[0x0][0x3ac] ;  /* 0x00007580ff0a77ac */ /* 0x000e2c0008000800 */
.L_x_360:
[----:B0-----:R-:W-:Y:S02]  /*05d0*/  ULEA UR5, UR10, UR4, 0x3 ;  /* 0x000000040a057291 */ /* 0x001fe4000f8e18ff */
[----:B------:R-:W0:Y:S01]  /*05e0*/  LDS.64 R56, [UR4] ;  /* 0x00000004ff387984 */ /* 0x000e220008000a00 */
[----:B------:R-:W-:-:S04]  /*05f0*/  IADD3 R0, PT, PT, R0, 0x1, RZ ;  /* 0x0000000100007810 */ /* 0x000fc80007ffe0ff */
[----:B------:R-:W-:Y:S02]  /*0600*/  ISETP.NE.AND P0, PT, R0, RZ, PT ;  /* 0x000000ff0000720c */ /* 0x000fe40003f05270 */
[----:B------:R-:W1:Y:S01]  /*0610*/  LDS.64 R62, [UR5] ;  /* 0x00000005ff3e7984 */ /* 0x000e620008000a00 */
[----:B------:R-:W-:-:S09]  /*0620*/  ULEA UR5, UR10, UR5, 0x3 ;  /* 0x000000050a057291 */ /* 0x000fd2000f8e18ff */
[----:B------:R-:W2:Y:S01]  /*0630*/  LDS.64 R58, [UR5] ;  /* 0x00000005ff3a7984 */ /* 0x000ea20008000a00 */
[----:B------:R-:W-:-:S09]  /*0640*/  ULEA UR5, UR10, UR5, 0x3 ;  /* 0x000000050a057291 */ /* 0x000fd2000f8e18ff */
[----:B------:R-:W3:Y:S01]  /*0650*/  LDS.64 R54, [UR5] ;  /* 0x00000005ff367984 */ /* 0x000ee20008000a00 */
[----:B------:R-:W-:-:S04]  /*0660*/  ULEA UR5, UR10, UR5, 0x3 ;  /* 0x000000050a057291 */ /* 0x000fc8000f8e18ff */
[----:B------:R-:W-:-:S05]  /*0670*/  ULEA UR8, UR10, UR5, 0x3 ;  /* 0x000000050a087291 */ /* 0x000fca000f8e18ff */
[----:B------:R-:W4:Y:S01]  /*0680*/  LDS.64 R60, [UR5] ;  /* 0x00000005ff3c7984 */ /* 0x000f220008000a00 */
[----:B------:R-:W-:Y:S01]  /*0690*/  ULEA UR5, UR10, UR8, 0x3 ;  /* 0x000000080a057291 */ /* 0x000fe2000f8e18ff */
[----:B0----5:R-:W-:-:S08]  /*06a0*/  DFMA R56, R2, R56, RZ ;  /* 0x000000380238722b */ /* 0x021fd000000000ff */
[----:B-1----:R-:W-:Y:S02]  /*06b0*/  DFMA R62, R4, R62, R56 ;  /* 0x0000003e043e722b */ /* 0x002fe40000000038 */
[----:B------:R-:W0:Y:S01]  /*06c0*/  LDS.64 R56, [UR8] ;  /* 0x00000008ff387984 */ /* 0x000e220008000a00 */
[----:B------:R-:W-:-:S05]  /*06d0*/  ULEA UR8, UR10, UR5, 0x3 ;  /* 0x000000050a087291 */ /* 0x000fca000f8e18ff */
[----:B--2---:R-:W-:Y:S01]  /*06e0*/  DFMA R62, R6, R58, R62 ;  /* 0x0000003a063e722b */ /* 0x004fe2000000003e */
[----:B------:R-:W1:Y:S01]  /*06f0*/  LDS.64 R58, [UR5] ;  /* 0x00000005ff3a7984 */ /* 0x000e620008000a00 */
[----:B------:R-:W-:-:S06]  /*0700*/  ULEA UR5, UR10, UR8, 0x3 ;  /* 0x000000080a057291 */ /* 0x000fcc000f8e18ff */
[----:B---3--:R-:W-:Y:S02]  /*0710*/  DFMA R54, R8, R54, R62 ;  /* 0x000000360836722b */ /* 0x008fe4000000003e */
[----:B------:R-:W2:Y:S01]  /*0720*/  LDS.64 R62, [UR8] ;  /* 0x00000008ff3e7984 */ /* 0x000ea20008000a00 */
[----:B------:R-:W-:-:S05]  /*0730*/  ULEA UR8, UR10, UR5, 0x3 ;  /* 0x000000050a087291 */ /* 0x000fca000f8e18ff */
[----:B----4-:R-:W-:Y:S02]  /*0740*/  DFMA R60, R10, R60, R54 ;  /* 0x0000003c0a3c722b */ /* 0x010fe40000000036 */
[----:B------:R-:W3:Y:S01]  /*0750*/  LDS.64 R54, [UR5] ;  /* 0x00000005ff367984 */ /* 0x000ee20008000a00 */
[----:B------:R-:W-:-:S05]  /*0760*/  ULEA UR5, UR10, UR8, 0x3 ;  /* 0x000000080a057291 */ /* 0x000fca000f8e18ff */
[----:B0-----:R-:W-:Y:S01]  /*0770*/  DFMA R60, R12, R56, R60 ;  /* 0x000000380c3c722b */ /* 0x001fe2000000003c */
[----:B------:R-:W0:Y:S01]  /*0780*/  LDS.64 R56, [UR8] ;  /* 0x00000008ff387984 */ /* 0x000e220008000a00 */
[----:B------:R-:W-:-:S06]  /*0790*/  ULEA UR8, UR10, UR5, 0x3 ;  /* 0x000000050a087291 */ /* 0x000fcc000f8e18ff */
[----:B-1----:R-:W-:Y:S02]  /*07a0*/  DFMA R58, R14, R58, R60 ;  /* 0x0000003a0e3a722b */ /* 0x002fe4000000003c */
[----:B------:R-:W1:Y:S01]  /*07b0*/  LDS.64 R60, [UR5] ;  /* 0x00000005ff3c7984 */ /* 0x000e620008000a00 */
[----:B------:R-:W-:-:S05]  /*07c0*/  ULEA UR5, UR10, UR8, 0x3 ;  /* 0x000000080a057291 */ /* 0x000fca000f8e18ff */
[----:B--2---:R-:W-:Y:S02]  /*07d0*/  DFMA R62, R16, R62, R58 ;  /* 0x0000003e103e722b */ /* 0x004fe4000000003a */
[----:B------:R-:W2:Y:S01]  /*07e0*/  LDS.64 R58, [UR8] ;  /* 0x00000008ff3a7984 */ /* 0x000ea20008000a00 */
[----:B------:R-:W-:-:S04]  /*07f0*/  ULEA UR8, UR10, UR5, 0x3 ;  /* 0x000000050a087291 */ /* 0x000fc8000f8e18ff */
[----:B------:R-:W-:Y:S01]  /*0800*/  ULEA UR9, UR10, UR8, 0x3 ;  /* 0x000000080a097291 */ /* 0x000fe2000f8e18ff */
[----:B---3--:R-:W-:Y:S01]  /*0810*/  DFMA R62, R18, R54, R62 ;  /* 0x00000036123e722b */ /* 0x008fe2000000003e */
[----:B------:R-:W3:Y:S02]  /*0820*/  LDS.64 R54, [UR5] ;  /* 0x00000005ff367984 */ /* 0x000ee40008000a00 */
[----:B------:R-:W-:-:S05]  /*0830*/  ULEA UR5, UR10, UR9, 0x3 ;  /* 0x000000090a057291 */ /* 0x000fca000f8e18ff */
[----:B0-----:R-:W-:Y:S01]  /*0840*/  DFMA R62, R20, R56, R62 ;  /* 0x00000038143e722b */ /* 0x001fe2000000003e */
[----:B------:R-:W0:Y:S07]  /*0850*/  LDS.64 R56, [UR8] ;  /* 0x00000008ff387984 */ /* 0x000e2e0008000a00 */
[----:B-1----:R-:W-:Y:S01]  /*0860*/  DFMA R62, R22, R60, R62 ;  /* 0x0000003c163e722b */ /* 0x002fe2000000003e */
[----:B------:R-:W1:Y:S07]  /*0870*/  LDS.64 R60, [UR9] ;  /* 0x00000009ff3c7984 */ /* 0x000e6e0008000a00 */
[----:B--2---:R-:W-:Y:S01]  /*0880*/  DFMA R62, R24, R58, R62 ;  /* 0x0000003a183e722b */ /* 0x004fe2000000003e */
[----:B------:R-:W2:Y:S01]  /*0890*/  LDS.64 R58, [UR5] ;  /* 0x00000005ff3a7984 */ /* 0x000ea20008000a00 */
[----:B------:R-:W-:-:S04]  /*08a0*/  ULEA UR5, UR10, UR5, 0x3 ;  /* 0x000000050a057291 */ /* 0x000fc8000f8e18ff */
[----:B------:R-:W-:Y:S02]  /*08b0*/  ULEA UR8, UR10, UR5, 0x3 ;  /* 0x000000050a087291 */ /* 0x000fe4000f8e18ff */
[----:B---3--:R-:W-:Y:S02]  /*08c0*/  DFMA R62, R26, R54, R62 ;  /* 0x000000361a3e722b */ /* 0x008fe4000000003e */
[----:B------:R-:W-:Y:S01]  /*08d0*/  ULEA UR9, UR10, UR8, 0x3 ;  /* 0x000000080a097291 */ /* 0x000fe2000f8e18ff */
[----:B------:R-:W3:Y:S03]  /*08e0*/  LDS.64 R54, [UR5] ;  /* 0x00000005ff367984 */ /* 0x000ee60008000a00 */
[----:B------:R-:W-:Y:S02]  /*08f0*/  ULEA UR5, UR10, UR9, 0x3 ;  /* 0x000000090a057291 */ /* 0x000fe4000f8e18ff */
        /* <DEDUP_REMOVED lines=20> */
[----:B---3--:R-:W-:-:S03]  /*0a40*/  DFMA R62, R42, R54, R62 ;  /* 0x000000362a3e722b */ /* 0x008fc6000000003e */
[----:B------:R-:W3:Y:S05]  /*0a50*/  LDS.64 R54, [UR5] ;  /* 0x00000005ff367984 */ /* 0x000eea0008000a00 */
[----:B0-----:R-:W-:Y:S01]  /*0a60*/  DFMA R62, R44, R56, R62 ;  /* 0x000000382c3e722b */ /* 0x001fe2000000003e */
[----:B------:R-:W0:Y:S07]  /*0a70*/  LDS.64 R56, [UR8] ;  /* 0x00000008ff387984 */ /* 0x000e2e0008000a00 */
[----:B-1----:R-:W-:-:S08]  /*0a80*/  DFMA R60, R46, R60, R62 ;  /* 0x0000003c2e3c722b */ /* 0x002fd0000000003e */
[----:B--2---:R-:W-:Y:S01]  /*0a90*/  DFMA R60, R48, R58, R60 ;  /* 0x0000003a303c722b */ /* 0x004fe2000000003c */
[----:B------:R-:W1:Y:S07]  /*0aa0*/  LDC.64 R58, c[0x0][0x3a0] ;  /* 0x0000e800ff3a7b82 */ /* 0x000e6e0000000a00 */
[----:B---3--:R-:W-:-:S08]  /*0ab0*/  DFMA R54, R50, R54, R60 ;  /* 0x000000363236722b */ /* 0x008fd0000000003c */
[----:B0-----:R-:W-:Y:S01]  /*0ac0*/  DFMA R54, R52, R56, R54 ;  /* 0x000000383436722b */ /* 0x001fe20000000036 */
[----:B-1----:R-:W-:-:S06]  /*0ad0*/  IMAD.WIDE.U32 R58, R64, 0x8, R58 ;  /* 0x00000008403a7825 */ /* 0x002fcc00078e003a */
[----:B------:R0:W-:Y:S01]  /*0ae0*/  STG.E.64 desc[UR6][R58.64], R54 ;  /* 0x000000363a007986 */ /* 0x0001e2000c101b06 */
[----:B------:R-:W-:Y:S06]  /*0af0*/  BAR.SYNC.DEFER_BLOCKING 0x0 ;  /* 0x0000000000007b1d */ /* 0x000fec0000010000 */
[----:B------:R-:W-:Y:S05]  /*0b00*/  @!P0 EXIT ;  /* 0x000000000000894d */ /* 0x000fea0003800000 */
[----:B------:R-:W-:Y:S01]  /*0b10*/  IADD3 R64, PT, PT, R64, 0x1, RZ ;  /* 0x0000000140407810 */ /* 0x000fe20007ffe0ff */
[----:B------:R-:W-:Y:S01]  /*0b20*/  UIADD3 UR4, UPT, UPT, UR4, 0x8, URZ ;  /* 0x0000000804047890 */ /* 0x000fe2000fffe0ff */
[----:B------:R-:W-:Y:S11]  /*0b30*/  BRA `(.L_x_360) ;  /* 0xfffffff800a47947 */ /* 0x000ff6000383ffff */
.L_x_359:
[----:B0-----:R-:W0:Y:S01]  /*0b40*/  LDC R55, c[0x0][0x398] ;  /* 0x0000e600ff377b82 */ /* 0x001e220000000800 */
[----:B------:R-:W-:Y:S02]  /*0b50*/  IADD3 R63, PT, PT, -R63, R62, RZ ;  /* 0x0000003e3f3f7210 */ /* 0x000fe40007ffe1ff */
[----:B0-----:R-:W-:-:S04]  /*0b60*/  ISETP.GE.AND P0, PT, R55, 0x1, PT ;  /* 0x000000013700780c */ /* 0x001fc80003f06270 */
[----:B------:R-:W-:-:S13]  /*0b70*/  ISETP.GE.U32.OR P0, PT, R0, R63, !P0 ;  /* 0x0000003f0000720c */ /* 0x000fda0004706470 */
[----:B------:R-:W-:Y:S05]  /*0b80*/  @P0 EXIT ;  /* 0x000000000000094d */ /* 0x000fea0003800000 */
[----:B------:R-:W-:Y:S01]  /*0b90*/  IADD3 R0, PT, PT, -R55, RZ, RZ ;  /* 0x000000ff37007210 */ /* 0x000fe20007ffe1ff */
[----:B------:R-:W0:Y:S01]  /*0ba0*/  LDCU UR8, c[0x0][0x3ac] ;  /* 0x00007580ff0877ac */ /* 0x000e220008000800 */
[----:B------:R-:W-:Y:S02]  /*0bb0*/  IMAD R64, R64, R55, RZ ;  /* 0x0000003740407224 */ /* 0x000fe400078e02ff */
[----:B------:R-:W-:-:S13]  /*0bc0*/  ISETP.GE.AND P0, PT, R0, RZ, PT ;  /* 0x000000ff0000720c */ /* 0x000fda0003f06270 */
[----:B------:R-:W-:Y:S05]  /*0bd0*/  @P0 BRA `(.L_x_361) ;  /* 0x00000018005c0947 */ /* 0x000fea0003800000 */
[----:B------:R-:W-:Y:S02]  /*0be0*/  IADD3 R54, PT, PT, -R0, RZ, RZ ;  /* 0x000000ff00367210 */ /* 0x000fe40007ffe1ff */
[----:B------:R-:W-:Y:S02]  /*0bf0*/  PLOP3.LUT P0, PT, PT, PT, PT, 0x80, 0x8 ;  /* 0x000000000008781c */ /* 0x000fe40003f0f070 */
[----:B------:R-:W-:-:S13]  /*0c00*/  ISETP.GT.AND P1, PT, R54, 0x3, PT ;  /* 0x000000033600780c */ /* 0x000fda0003f24270 */
[----:B------:R-:W-:Y:S05]  /*0c10*/  @!P1 BRA `(.L_x_362) ;  /* 0x0000001000009947 */ /* 0x000fea0003800000 */
[----:B------:R-:W-:Y:S01]  /*0c20*/  PLOP3.LUT P0, PT, PT, PT, PT, 0x8, 0x80 ;  /* 0x000000000080781c */ /* 0x000fe20003f0e170 */
[----:B------:R-:W1:-:S12]  /*0c30*/  LDCU UR33, c[0x0][0x3ac] ;  /* 0x00007580ff2177ac */ /* 0x000e580008000800 */
.L_x_363:
[----:B-1----:R-:W-:Y:S02]  /*0c40*/  ULEA UR5, UR33, UR4, 0x3 ;  /* 0x0000000421057291 */ /* 0x002fe4000f8e18ff */
[----:B--2---:R-:W1:Y:S01]  /*0c50*/  LDS.64 R56, [UR4] ;  /* 0x00000004ff387984 */ /* 0x004e620008000a00 */
[----:B------:R-:W-:Y:S01]  /*0c60*/  IADD3 R0, PT, PT, R0, 0x4, RZ ;  /* 0x0000000400007810 */ /* 0x000fe20007ffe0ff */
[----:B------:R-:W-:-:S03]  /*0c70*/  ULEA UR9, UR33, UR5, 0x3 ;  /* 0x0000000521097291 */ /* 0x000fc6000f8e18ff */
[----:B------:R-:W-:Y:S01]  /*0c80*/  ISETP.GE.AND P1, PT, R0, -0x3, PT ;  /* 0xfffffffd0000780c */ /* 0x000fe20003f26270 */
[----:B------:R-:W-:Y:S01]  /*0c90*/  ULEA UR10, UR33, UR9, 0x3 ;  /* 0x00000009210a7291 */ /* 0x000fe2000f8e18ff */
[----:B------:R-:W2:Y:S03]  /*0ca0*/  LDS.64 R62, [UR5] ;  /* 0x00000005ff3e7984 */ /* 0x000ea60008000a00 */
[----:B------:R-:W-:Y:S01]  /*0cb0*/  ULEA UR11, UR33, UR10, 0x3 ;  /* 0x0000000a210b7291 */ /* 0x000fe2000f8e18ff */
[----:B------:R-:W3:Y:S03]  /*0cc0*/  LDS.64 R58, [UR9] ;  /* 0x00000009ff3a7984 */ /* 0x000ee60008000a00 */
[----:B------:R-:W-:Y:S01]  /*0cd0*/  ULEA UR12, UR33, UR11, 0x3 ;  /* 0x0000000b210c7291 */ /* 0x000fe2000f8e18ff */
[----:B------:R-:W4:Y:S03]  /*0ce0*/  LDS.64 R54, [UR10] ;  /* 0x0000000aff367984 */ /* 0x000f260008000a00 */
[----:B------:R-:W-:Y:S01]  /*0cf0*/  ULEA UR13, UR33, UR12, 0x3 ;  /* 0x0000000c210d7291 */ /* 0x000fe2000f8e18ff */
[----:B------:R-:W0:Y:S03]  /*0d00*/  LDS.64 R60, [UR11] ;  /* 0x0000000bff3c7984 */ /* 0x000e260008000a00 */
[----:B------:R-:W-:-:S04]  /*0d10*/  ULEA UR14, UR33, UR13, 0x3 ;  /* 0x0000000d210e7291 */ /* 0x000fc8000f8e18ff */
[----:B------:R-:W-:-:S04]  /*0d20*/  ULEA UR15, UR33, UR14, 0x3 ;  /* 0x0000000e210f7291 */ /* 0x000fc8000f8e18ff */
[----:B------:R-:W-:-:S04]  /*0d30*/  ULEA UR16, UR33, UR15, 0x3 ;  /* 0x0000000f21107291 */ /* 0x000fc8000f8e18ff */
[----:B------:R-:W-:-:S04]  /*0d40*/  ULEA UR17, UR33, UR16, 0x3 ;  /* 0x0000001021117291 */ /* 0x000fc8000f8e18ff */
[----:B------:R-:W-:Y:S01]  /*0d50*/  ULEA UR18, UR33, UR17, 0x3 ;  /* 0x0000001121127291 */ /* 0x000fe2000f8e18ff */
[----:B-1---5:R-:W-:-:S03]  /*0d60*/  DFMA R56, R2, R56, RZ ;  /* 0x000000380238722b */ /* 0x022fc600000000ff */
[----:B------:R-:W-:-:S04]  /*0d70*/  ULEA UR19, UR33, UR18, 0x3 ;  /* 0x0000001221137291 */ /* 0x000fc8000f8e18ff */
[----:B------:R-:W-:Y:S01]  /*0d80*/  ULEA UR20, UR33, UR19, 0x3 ;  /* 0x0000001321147291 */ /* 0x000fe2000f8e18ff */
[----:B--2---:R-:W-:Y:S02]  /*0d90*/  DFMA R62, R4, R62, R56 ;  /* 0x0000003e043e722b */ /* 0x004fe40000000038 */
[----:B------:R-:W1:Y:S01]  /*0da0*/  LDS.64 R56, [UR12] ;  /* 0x0000000cff387984 */ /* 0x000e620008000a00 */
[----:B------:R-:W-:-:S04]  /*0db0*/  ULEA UR21, UR33, UR20, 0x3 ;  /* 0x0000001421157291 */ /* 0x000fc8000f8e18ff */
[----:B------:R-:W-:Y:S01]  /*0dc0*/  ULEA UR22, UR33, UR21, 0x3 ;  /* 0x0000001521167291 */ /* 0x000fe2000f8e18ff */
[----:B---3--:R-:W-:Y:S01]  /*0dd0*/  DFMA R62, R6, R58, R62 ;  /* 0x0000003a063e722b */ /* 0x008fe2000000003e */
[----:B------:R-:W2:Y:S02]  /*0de0*/  LDS.64 R58, [UR13] ;  /* 0x0000000dff3a7984 */ /* 0x000ea40008000a00 */
[----:B------:R-:W-:-:S04]  /*0df0*/  ULEA UR23, UR33, UR22, 0x3 ;  /* 0x0000001621177291 */ /* 0x000fc8000f8e18ff */
[----:B------:R-:W-:Y:S01]  /*0e00*/  ULEA UR24, UR33, UR23, 0x3 ;  /* 0x0000001721187291 */ /* 0x000fe2000f8e18ff */
[----:B----4-:R-:W-:Y:S02]  /*0e10*/  DFMA R54, R8, R54, R62 ;  /* 0x000000360836722b */ /* 0x010fe4000000003e */
[----:B------:R-:W3:Y:S01]  /*0e20*/  LDS.64 R62, [UR14] ;  /* 0x0000000eff3e7984 */ /* 0x000ee20008000a00 */
[----:B------:R-:W-:-:S04]  /*0e30*/  ULEA UR25, UR33, UR24, 0x3 ;  /* 0x0000001821197291 */ /* 0x000fc8000f8e18ff */
[----:B------:R-:W-:Y:S01]  /*0e40*/  ULEA UR26, UR33, UR25, 0x3 ;  /* 0x00000019211a7291 */ /* 0x000fe2000f8e18ff */
[----:B0-----:R-:W-:Y:S02]  /*0e50*/  DFMA R60, R10, R60, R54 ;  /* 0x0000003c0a3c722b */ /* 0x001fe40000000036 */
[----:B------:R-:W0:Y:S01]  /*0e60*/  LDS.64 R54, [UR15] ;  /* 0x0000000fff367984 */ /* 0x000e220008000a00 */
[----:B------:R-:W-:-:S04]  /*0e70*/  ULEA UR27, UR33, UR26, 0x3 ;  /* 0x0000001a211b7291 */ /* 0x000fc8000f8e18ff */
[----:B------:R-:W-:-:S04]  /*0e80*/  ULEA UR28, UR33, UR27, 0x3 ;  /* 0x0000001b211c7291 */ /* 0x000fc8000f8e18ff */
[----:B------:R-:W-:-:S04]  /*0e90*/  ULEA UR29, UR33, UR28, 0x3 ;  /* 0x0000001c211d7291 */ /* 0x000fc8000f8e18ff */
[----:B------:R-:W-:Y:S01]  /*0ea0*/  ULEA UR30, UR33, UR29, 0x3 ;  /* 0x0000001d211e7291 */ /* 0x000fe2000f8e18ff */
[----:B-1----:R-:W-:-:S03]  /*0eb0*/  DFMA R60, R12, R56, R60 ;  /* 0x000000380c3c722b */ /* 0x002fc6000000003c */
[----:B------:R-:W-:Y:S01]  /*0ec0*/  ULEA UR31, UR33, UR30, 0x3 ;  /* 0x0000001e211f7291 */ /* 0x000fe2000f8e18ff */
[----:B------:R-:W1:Y:S03]  /*0ed0*/  LDS.64 R56, [UR16] ;  /* 0x00000010ff387984 */ /* 0x000e660008000a00 */
[----:B------:R-:W-:Y:S01]  /*0ee0*/  ULEA UR32, UR33, UR31, 0x3 ;  /* 0x0000001f21207291 */ /* 0x000fe2000f8e18ff */
[----:B--2---:R-:W-:Y:S02]  /*0ef0*/  DFMA R58, R14, R58, R60 ;  /* 0x0000003a0e3a722b */ /* 0x004fe4000000003c */
[----:B------:R-:W2:Y:S06]  /*0f00*/  LDS.64 R60, [UR17] ;  /* 0x00000011ff3c7984 */ /* 0x000eac0008000a00 */
[----:B---3--:R-:W-:-:S02]  /*0f10*/  DFMA R62, R16, R62, R58 ;  /* 0x0000003e103e722b */ /* 0x008fc4000000003a */
[----:B------:R-:W3:Y:S06]  /*0f20*/  LDS.64 R58, [UR18] ;  /* 0x00000012ff3a7984 */ /* 0x000eec0008000a00 */
[----:B0-----:R-:W-:Y:S01]  /*0f30*/  DFMA R62, R18, R54, R62 ;  /* 0x00000036123e722b */ /* 0x001fe2000000003e */
[----:B------:R-:W0:Y:S07]  /*0f40*/  LDS.64 R54, [UR19] ;  /* 0x00000013ff367984 */ /* 0x000e2e0008000a00 */
[----:B-1----:R-:W-:Y:S01]  /*0f50*/  DFMA R62, R20, R56, R62 ;  /* 0x00000038143e722b */ /* 0x002fe2000000003e */
[----:B------:R-:W1:Y:S07]  /*0f60*/  LDS.64 R56, [UR20] ;  /* 0x00000014ff387984 */ /* 0x000e6e0008000a00 */
[----:B--2---:R-:W-:Y:S01]  /*0f70*/  DFMA R62, R22, R60, R62 ;  /* 0x0000003c163e722b */ /* 0x004fe2000000003e */
[----:B------:R-:W2:Y:S07]  /*0f80*/  LDS.64 R60, [UR21] ;  /* 0x00000015ff3c7984 */ /* 0x000eae0008000a00 */
[----:B---3--:R-:W-:Y:S01]  /*0f90*/  DFMA R62, R24, R58, R62 ;  /* 0x0000003a183e722b */ /* 0x008fe2000000003e */
[----:B------:R-:W3:Y:S07]  /*0fa0*/  LDS.64 R58, [UR22] ;  /* 0x00000016ff3a7984 */ /* 0x000eee0008000a00 */
        /* <DEDUP_REMOVED lines=16> */
[----:B0-----:R-:W-:-:S02]  /*10b0*/  DFMA R54, R42, R54, R62 ;  /* 0x000000362a36722b */ /* 0x001fc4000000003e */
[----:B------:R-:W0:Y:S06]  /*10c0*/  LDS.64 R62, [UR31] ;  /* 0x0000001fff3e7984 */ /* 0x000e2c0008000a00 */
[----:B-1----:R-:W-:Y:S01]  /*10d0*/  DFMA R54, R44, R56, R54 ;  /* 0x000000382c36722b */ /* 0x002fe20000000036 */
[----:B------:R-:W1:Y:S07]  /*10e0*/  LDS.64 R56, [UR32] ;  /* 0x00000020ff387984 */ /* 0x000e6e0008000a00 */
[----:B--2---:R-:W-:-:S08]  /*10f0*/  DFMA R54, R46, R60, R54 ;  /* 0x0000003c2e36722b */ /* 0x004fd00000000036 */
[----:B---3--:R-:W-:Y:S02]  /*1100*/  DFMA R58, R48, R58, R54 ;  /* 0x0000003a303a722b */ /* 0x008fe40000000036 */
[----:B------:R-:W2:Y:S06]  /*1110*/  LDC.64 R54, c[0x0][0x3a0] ;  /* 0x0000e800ff367b82 */ /* 0x000eac0000000a00 */
[----:B0-----:R-:W-:-:S08]  /*1120*/  DFMA R58, R50, R62, R58 ;  /* 0x0000003e323a722b */ /* 0x001fd0000000003a */
[----:B-1----:R-:W-:Y:S01]  /*1130*/  DFMA R62, R52, R56, R58 ;  /* 0x00000038343e722b */ /* 0x002fe2000000003a */
[----:B--2---:R-:W-:-:S06]  /*1140*/  IMAD.WIDE.U32 R66, R64, 0x8, R54 ;  /* 0x0000000840427825 */ /* 0x004fcc00078e0036 */
[----:B------:R0:W-:Y:S01]  /*1150*/  STG.E.64 desc[UR6][R66.64], R62 ;  /* 0x0000003e42007986 */ /* 0x0001e2000c101b06 */
[----:B------:R-:W-:Y:S01]  /*1160*/  BAR.SYNC.DEFER_BLOCKING 0x0 ;  /* 0x0000000000007b1d */ /* 0x000fe20000010000 */
[----:B0-----:R-:W-:-:S05]  /*1170*/  IADD3 R67, PT, PT, R64, 0x1, RZ ;  /* 0x0000000140437810 */ /* 0x001fca0007ffe0ff */
[----:B------:R-:W-:Y:S01]  /*1180*/  IMAD.WIDE.U32 R66, R67, 0x8, R54 ;  /* 0x0000000843427825 */ /* 0x000fe200078e0036 */
[----:B------:R-:W0:Y:S04]  /*1190*/  LDS.64 R58, [UR4+0x8] ;  /* 0x00000804ff3a7984 */ /* 0x000e280008000a00 */
[----:B------:R-:W1:Y:S04]  /*11a0*/  LDS.64 R68, [UR5+0x8] ;  /* 0x00000805ff447984 */ /* 0x000e680008000a00 */
[----:B------:R-:W2:Y:S01]  /*11b0*/  LDS.64 R56, [UR9+0x8] ;  /* 0x00000809ff387984 */ /* 0x000ea20008000a00 */
[----:B0-----:R-:W-:-:S03]  /*11c0*/  DFMA R60, R2, R58, RZ ;  /* 0x0000003a023c722b */ /* 0x001fc600000000ff */
[----:B------:R-:W0:Y:S05]  /*11d0*/  LDS.64 R58, [UR10+0x8] ;  /* 0x0000080aff3a7984 */ /* 0x000e2a0008000a00 */
[----:B-1----:R-:W-:Y:S02]  /*11e0*/  DFMA R68, R4, R68, R60 ;  /* 0x000000440444722b */ /* 0x002fe4000000003c */
[----:B------:R-:W1:Y:S06]  /*11f0*/  LDS.64 R60, [UR11+0x8] ;  /* 0x0000080bff3c7984 */ /* 0x000e6c0008000a00 */
[----:B--2---:R-:W-:Y:S01]  /*1200*/  DFMA R68, R6, R56, R68 ;  /* 0x000000380644722b */ /* 0x004fe20000000044 */
[----:B------:R-:W2:Y:S07]  /*1210*/  LDS.64 R56, [UR12+0x8] ;  /* 0x0000080cff387984 */ /* 0x000eae0008000a00 */
[----:B0-----:R-:W-:Y:S01]  /*1220*/  DFMA R68, R8, R58, R68 ;  /* 0x0000003a0844722b */ /* 0x001fe20000000044 */
[----:B------:R-:W0:Y:S07]  /*1230*/  LDS.64 R58, [UR13+0x8] ;  /* 0x0000080dff3a7984 */ /* 0x000e2e0008000a00 */
[----:B-1----:R-:W-:Y:S01]  /*1240*/  DFMA R68, R10, R60, R68 ;  /* 0x0000003c0a44722b */ /* 0x002fe20000000044 */
[----:B------:R-:W1:Y:S07]  /*1250*/  LDS.64 R60, [UR14+0x8] ;  /* 0x0000080eff3c7984 */ /* 0x000e6e0008000a00 */
        /* <DEDUP_REMOVED lines=36> */
[----:B--2---:R-:W-:-:S08]  /*14a0*/  DFMA R56, R48, R56, R68 ;  /* 0x000000383038722b */ /* 0x004fd00000000044 */
[----:B0-----:R-:W-:-:S08]  /*14b0*/  DFMA R56, R50, R58, R56 ;  /* 0x0000003a3238722b */ /* 0x001fd00000000038 */
[----:B-1----:R-:W-:-:S07]  /*14c0*/  DFMA R62, R52, R60, R56 ;  /* 0x0000003c343e722b */ /* 0x002fce0000000038 */
        /* <DEDUP_REMOVED lines=56> */
[----:B------:R-:W-:Y:S01]  /*1850*/  STG.E.64 desc[UR6][R66.64], R62 ;  /* 0x0000003e42007986 */ /* 0x000fe2000c101b06 */
[----:B------:R-:W-:Y:S06]  /*1860*/  BAR.SYNC.DEFER_BLOCKING 0x0 ;  /* 0x0000000000007b1d */ /* 0x000fec0000010000 */
[----:B------:R-:W0:Y:S01]  /*1870*/  LDS.64 R58, [UR4+0x18] ;  /* 0x00001804ff3a7984 */ /* 0x000e220008000a00 */
[----:B------:R-:W-:-:S03]  /*1880*/  UIADD3 UR4, UPT, UPT, UR4, 0x20, URZ ;  /* 0x0000002004047890 */ /* 0x000fc6000fffe0ff */
        /* <DEDUP_REMOVED lines=49> */
[----:B0-----:R-:W-:Y:S01]  /*1ba0*/  DFMA R56, R50, R58, R56 ;  /* 0x0000003a3238722b */ /* 0x001fe20000000038 */
[C---:B------:R-:W-:Y:S02]  /*1bb0*/  IADD3 R59, PT, PT, R64.reuse, 0x3, RZ ;  /* 0x00000003403b7810 */ /* 0x040fe40007ffe0ff */
[----:B------:R-:W-:-:S03]  /*1bc0*/  IADD3 R64, PT, PT, R64, 0x4, RZ ;  /* 0x0000000440407810 */ /* 0x000fc60007ffe0ff */
[----:B------:R-:W-:Y:S02]  /*1bd0*/  IMAD.WIDE.U32 R54, R59, 0x8, R54 ;  /* 0x000000083b367825 */ /* 0x000fe400078e0036 */
[----:B-1----:R-:W-:-:S07]  /*1be0*/  DFMA R56, R52, R60, R56 ;  /* 0x0000003c3438722b */ /* 0x002fce0000000038 */
[----:B------:R2:W-:Y:S01]  /*1bf0*/  STG.E.64 desc[UR6][R54.64], R56 ;  /* 0x0000003836007986 */ /* 0x0005e2000c101b06 */
[----:B------:R-:W-:Y:S06]  /*1c00*/  BAR.SYNC.DEFER_BLOCKING 0x0 ;  /* 0x0000000000007b1d */ /* 0x000fec0000010000 */
[----:B------:R-:W-:Y:S05]  /*1c10*/  @!P1 BRA `(.L_x_363) ;  /* 0xfffffff000089947 */ /* 0x000fea000383ffff */
.L_x_362:
[----:B--2---:R-:W-:-:S04]  /*1c20*/  IADD3 R54, PT, PT, -R0, RZ, RZ ;  /* 0x000000ff00367210 */ /* 0x004fc80007ffe1ff */
[----:B------:R-:W-:-:S13]  /*1c30*/  ISETP.GT.AND P1, PT, R54, 0x1, PT ;  /* 0x000000013600780c */ /* 0x000fda0003f24270 */
[----:B------:R-:W-:Y:S05]  /*1c40*/  @!P1 BRA `(.L_x_364) ;  /* 0x0000000800389947 */ /* 0x000fea0003800000 */
[----:B------:R-:W1:Y:S01]  /*1c50*/  LDCU UR5, c[0x0][0x3ac] ;  /* 0x00007580ff0577ac */ /* 0x000e620008000800 */
[----:B------:R-:W2:Y:S01]  /*1c60*/  LDS.64 R56, [UR4] ;  /* 0x00000004ff387984 */ /* 0x000ea20008000a00 */
[----:B------:R-:W-:Y:S02]  /*1c70*/  PLOP3.LUT P0, PT, PT, PT, PT, 0x8, 0x80 ;  /* 0x000000000080781c */ /* 0x000fe40003f0e170 */
[----:B------:R-:W-:Y:S01]  /*1c80*/  IADD3 R0, PT, PT, R0, 0x2, RZ ;  /* 0x0000000200007810 */ /* 0x000fe20007ffe0ff */
[----:B-1----:R-:W-:-:S04]  /*1c90*/  ULEA UR9, UR5, UR4, 0x3 ;  /* 0x0000000405097291 */ /* 0x002fc8000f8e18ff */
[----:B------:R-:W-:-:S04]  /*1ca0*/  ULEA UR10, UR5, UR9, 0x3 ;  /* 0x00000009050a7291 */ /* 0x000fc8000f8e18ff */
[----:B------:R-:W-:Y:S01]  /*1cb0*/  ULEA UR11, UR5, UR10, 0x3 ;  /* 0x0000000a050b7291 */ /* 0x000fe2000f8e18ff */
[----:B------:R-:W1:Y:S03]  /*1cc0*/  LDS.64 R62, [UR9] ;  /* 0x00000009ff3e7984 */ /* 0x000e660008000a00 */
[----:B------:R-:W-:Y:S01]  /*1cd0*/  ULEA UR12, UR5, UR11, 0x3 ;  /* 0x0000000b050c7291 */ /* 0x000fe2000f8e18ff */
[----:B------:R-:W3:Y:S03]  /*1ce0*/  LDS.64 R58, [UR10] ;  /* 0x0000000aff3a7984 */ /* 0x000ee60008000a00 */
[----:B------:R-:W-:Y:S01]  /*1cf0*/  ULEA UR13, UR5, UR12, 0x3 ;  /* 0x0000000c050d7291 */ /* 0x000fe2000f8e18ff */
[----:B------:R-:W4:Y:S03]  /*1d00*/  LDS.64 R54, [UR11] ;  /* 0x0000000bff367984 */ /* 0x000f260008000a00 */
[----:B------:R-:W-:Y:S01]  /*1d10*/  ULEA UR14, UR5, UR13, 0x3 ;  /* 0x0000000d050e7291 */ /* 0x000fe2000f8e18ff */
[----:B------:R-:W0:Y:S01]  /*1d20*/  LDS.64 R60, [UR12] ;  /* 0x0000000cff3c7984 */ /* 0x000e220008000a00 */
[----:B--2--5:R-:W-:-:S02]  /*1d30*/  DFMA R56, R2, R56, RZ ;  /* 0x000000380238722b */ /* 0x024fc400000000ff */
        /* <DEDUP_REMOVED lines=8> */
[----:B------:R-:W1:Y:S02]  /*1dc0*/  LDS.64 R56, [UR13] ;  /* 0x0000000dff387984 */ /* 0x000e640008000a00 */
        /* <DEDUP_REMOVED lines=118> */
.L_x_364:
[----:B------:R-:W-:-:S13]  /*2530*/  ISETP.NE.OR P0, PT, R0, RZ, P0 ;  /* 0x000000ff0000720c */ /* 0x000fda0000705670 */
[----:B0-----:R-:W-:Y:S05]  /*2540*/  @!P0 EXIT ;  /* 0x000000000000894d */ /* 0x001fea0003800000 */
.L_x_361:
[----:B0-----:R-:W-:Y:S02]  /*2550*/  ULEA UR5, UR8, UR4, 0x3 ;  /* 0x0000000408057291 */ /* 0x001fe4000f8e18ff */
[----:B-1----:R-:W0:Y:S01]  /*2560*/  LDS.64 R56, [UR4] ;  /* 0x00000004ff387984 */ /* 0x002e220008000a00 */
[----:B------:R-:W-:Y:S01]  /*2570*/  IADD3 R0, PT, PT, R0, 0x1, RZ ;  /* 0x0000000100007810 */ /* 0x000fe20007ffe0ff */
[----:B------:R-:W-:-:S03]  /*2580*/  UIADD3 UR4, UPT, UPT, UR4, 0x8, URZ ;  /* 0x0000000804047890 */ /* 0x000fc6000fffe0ff */
[----:B------:R-:W-:Y:S02]  /*2590*/  ISETP.NE.AND P0, PT, R0, RZ, PT ;  /* 0x000000ff0000720c */ /* 0x000fe40003f05270 */
[----:B------:R-:W1:Y:S01]  /*25a0*/  LDS.64 R62, [UR5] ;  /* 0x00000005ff3e7984 */ /* 0x000e620008000a00 */
[----:B------:R-:W-:-:S09]  /*25b0*/  ULEA UR5, UR8, UR5, 0x3 ;  /* 0x0000000508057291 */ /* 0x000fd2000f8e18ff */
[----:B--2---:R-:W2:Y:S01]  /*25c0*/  LDS.64 R58, [UR5] ;  /* 0x00000005ff3a7984 */ /* 0x004ea20008000a00 */
        /* <DEDUP_REMOVED lines=69> */
[----:B--2---:R-:W-:Y:S02]  /*2a20*/  DFMA R58, R48, R58, R60 ;  /* 0x0000003a303a722b */ /* 0x004fe4000000003c */
[----:B------:R-:W1:Y:S06]  /*2a30*/  LDC.64 R60, c[0x0][0x3a0] ;  /* 0x0000e800ff3c7b82 */ /* 0x000e6c0000000a00 */
[----:B---3--:R-:W-:-:S08]  /*2a40*/  DFMA R54, R50, R54, R58 ;  /* 0x000000363236722b */ /* 0x008fd0000000003a */
[----:B0-----:R-:W-:Y:S01]  /*2a50*/  DFMA R54, R52, R56, R54 ;  /* 0x000000383436722b */ /* 0x001fe20000000036 */
[C---:B-1----:R-:W-:Y:S01]  /*2a60*/  IMAD.WIDE.U32 R60, R64.reuse, 0x8, R60 ;  /* 0x00000008403c7825 */ /* 0x042fe200078e003c */
[----:B------:R-:W-:-:S05]  /*2a70*/  IADD3 R64, PT, PT, R64, 0x1, RZ ;  /* 0x0000000140407810 */ /* 0x000fca0007ffe0ff */
[----:B------:R2:W-:Y:S01]  /*2a80*/  STG.E.64 desc[UR6][R60.64], R54 ;  /* 0x000000363c007986 */ /* 0x0005e2000c101b06 */
[----:B------:R-:W-:Y:S06]  /*2a90*/  BAR.SYNC.DEFER_BLOCKING 0x0 ;  /* 0x0000000000007b1d */ /* 0x000fec0000010000 */
[----:B------:R-:W-:Y:S05]  /*2aa0*/  @P0 BRA `(.L_x_361) ;  /* 0xfffffff800a80947 */ /* 0x000fea000383ffff */
[----:B------:R-:W-:Y:S05]  /*2ab0*/  EXIT ;  /* 0x000000000000794d */ /* 0x000fea0003800000 */
.L_x_365:
        /* <DEDUP_REMOVED lines=12> */
.L_x_682:


//--------------------- .text._Z20cu_mtxmq_integral_24PKdiS0_iPdiidd --------------------------
	.section	.text._Z20cu_mtxmq_integral_24PKdiS0_iPdiidd,"ax",@progbits
	.align	128
        .global         _Z20cu_mtxmq_integral_24PKdiS0_iPdiidd
        .type           _Z20cu_mtxmq_integral_24PKdiS0_iPdiidd,@function
        .size           _Z20cu_mtxmq_integral_24PKdiS0_iPdiidd,(.L_x_683 - _Z20cu_mtxmq_integral_24PKdiS0_iPdiidd)
        .other          _Z20cu_mtxmq_integral_24PKdiS0_iPdiidd,@"STO_CUDA_ENTRY STV_DEFAULT"
_Z20cu_mtxmq_integral_24PKdiS0_iPdiidd:
.text._Z20cu_mtxmq_integral_24PKdiS0_iPdiidd:
        /* <DEDUP_REMOVED lines=56> */
[----:B------:R-:W-:Y:S02]  /*0380*/  IMAD.WIDE R50, R2, 0x8, R48 ;  /* 0x0000000802327825 */ /* 0x000fe400078e0230 */
[----:B------:R-:W5:Y:S04]  /*0390*/  LDG.E.64 R48, desc[UR8][R48.64] ;  /* 0x0000000830307981 */ /* 0x000f68000c1e1b00 */
[----:B------:R-:W5:Y:S01]  /*03a0*/  LDG.E.64 R50, desc[UR8][R50.64] ;  /* 0x0000000832327981 */ /* 0x000f62000c1e1b00 */
[----:B------:R-:W-:Y:S06]  /*03b0*/  BAR.SYNC.DEFER_BLOCKING 0x0 ;  /* 0x0000000000007b1d */ /* 0x000fec0000010000 */
[----:B------:R-:W2:Y:S02]  /*03c0*/  LDG.E.64 R54, desc[UR8][R56.64] ;  /* 0x0000000838367981 */ /* 0x000ea4000c1e1b00 */
[----:B------:R-:W0:Y:S01]  /*03d0*/  S2UR UR5, SR_CgaCtaId ;  /* 0x00000000000579c3 */ /* 0x000e220000008800 */
[----:B------:R-:W-:Y:S01]  /*03e0*/  UMOV UR4, 0x400 ;  /* 0x0000040000047882 */ /* 0x000fe20000000000 */
[----:B------:R-:W-:Y:S01]  /*03f0*/  IMAD.WIDE R52, R60, 0x8, R56 ;  /* 0x000000083c347825 */ /* 0x000fe200078e0238 */
[----:B0-----:R-:W-:-:S06]  /*0400*/  ULEA UR4, UR5, UR4, 0x18 ;  /* 0x0000000405047291 */ /* 0x001fcc000f8ec0ff */
[----:B------:R-:W-:-:S05]  /*0410*/  LEA R59, R0, UR4, 0x3 ;  /* 0x00000004003b7c11 */ /* 0x000fca000f8e18ff */
[----:B--2---:R0:W-:Y:S02]  /*0420*/  STS.64 [R59], R54 ;  /* 0x000000363b007388 */ /* 0x0041e40000000a00 */
[C---:B0-----:R-:W-:Y:S02]  /*0430*/  IMAD.WIDE R54, R60.reuse, 0x8, R52 ;  /* 0x000000083c367825 */ /* 0x041fe400078e0234 */
[----:B------:R-:W2:Y:S02]  /*0440*/  LDG.E.64 R52, desc[UR8][R52.64] ;  /* 0x0000000834347981 */ /* 0x000ea4000c1e1b00 */
[C---:B------:R-:W-:Y:S02]  /*0450*/  IMAD.WIDE R56, R60.reuse, 0x8, R54 ;  /* 0x000000083c387825 */ /* 0x040fe400078e0236 */
[----:B------:R-:W3:Y:S04]  /*0460*/  LDG.E.64 R54, desc[UR8][R54.64] ;  /* 0x0000000836367981 */ /* 0x000ee8000c1e1b00 */
[----:B------:R-:W4:Y:S01]  /*0470*/  LDG.E.64 R56, desc[UR8][R56.64] ;  /* 0x0000000838387981 */ /* 0x000f22000c1e1b00 */
[----:B------:R-:W-:Y:S01]  /*0480*/  LEA R61, R60, R59, 0x3 ;  /* 0x0000003b3c3d7211 */ /* 0x000fe200078e18ff */
[----:B------:R-:W0:Y:S02]  /*0490*/  LDCU UR5, c[0x0][0x370] ;  /* 0x00006e00ff0577ac */ /* 0x000e240008000800 */
[----:B0-----:R-:W-:-:S04]  /*04a0*/  UIADD3 UR5, UPT, UPT, UR5, -0x1, URZ ;  /* 0xffffffff05057890 */ /* 0x001fc8000fffe0ff */
[----:B------:R-:W-:Y:S01]  /*04b0*/  UISETP.GE.U32.AND UP0, UPT, UR6, UR5, UPT ;  /* 0x000000050600728c */ /* 0x000fe2000bf06070 */
[----:B--2---:R0:W-:Y:S02]  /*04c0*/  STS.64 [R61], R52 ;  /* 0x000000343d007388 */ /* 0x0041e40000000a00 */
[----:B0-----:R-:W-:-:S04]  /*04d0*/  LEA R61, R60, R61, 0x3 ;  /* 0x0000003d3c3d7211 */ /* 0x001fc800078e18ff */
[----:B------:R-:W-:Y:S01]  /*04e0*/  LEA R60, R60, R61, 0x3 ;  /* 0x0000003d3c3c7211 */ /* 0x000fe200078e18ff */
        /* <DEDUP_REMOVED lines=11> */
.L_x_367:
[----:B0-----:R-:W2:Y:S01]  /*05a0*/  LDS.64 R52, [UR4] ;  /* 0x00000004ff347984 */ /* 0x001ea20008000a00 */
[----:B-1----:R-:W-:Y:S02]  /*05b0*/  ULEA UR6, UR11, UR4, 0x3 ;  /* 0x000000040b067291 */ /* 0x002fe4000f8e18ff */
[----:B------:R-:W-:-:S06]  /*05c0*/  UIADD3 UR5, UPT, UPT, UR5, 0x1, URZ ;  /* 0x0000000105057890 */ /* 0x000fcc000fffe0ff */
[----:B------:R-:W-:Y:S01]  /*05d0*/  ISETP.NE.AND P0, PT, RZ, UR5, PT ;  /* 0x00000005ff007c0c */ /* 0x000fe2000bf05270 */
[----:B0-----:R-:W0:Y:S01]  /*05e0*/  LDS.64 R56, [UR6] ;  /* 0x00000006ff387984 */ /* 0x001e220008000a00 */
[----:B------:R-:W-:-:S09]  /*05f0*/  ULEA UR6, UR11, UR6, 0x3 ;  /* 0x000000060b067291 */ /* 0x000fd2000f8e18ff */
[----:B------:R-:W1:Y:S01]  /*0600*/  LDS.64 R2, [UR6] ;  /* 0x00000006ff027984 */ /* 0x000e620008000a00 */
[----:B------:R-:W-:Y:S01]  /*0610*/  ULEA UR6, UR11, UR6, 0x3 ;  /* 0x000000060b067291 */ /* 0x000fe2000f8e18ff */
[----:B--2--5:R-:W-:-:S08]  /*0620*/  DFMA R54, R4, R52, RZ ;  /* 0x000000340436722b */ /* 0x024fd000000000ff */
[----:B------:R-:W2:Y:S01]  /*0630*/  LDS.64 R52, [UR6] ;  /* 0x00000006ff347984 */ /* 0x000ea20008000a00 */
[----:B------:R-:W-:Y:S01]  /*0640*/  ULEA UR6, UR11, UR6, 0x3 ;  /* 0x000000060b067291 */ /* 0x000fe2000f8e18ff */
[----:B0-----:R-:W-:-:S08]  /*0650*/  DFMA R56, R6, R56, R54 ;  /* 0x000000380638722b */ /* 0x001fd00000000036 */
[----:B------:R-:W0:Y:S01]  /*0660*/  LDS.64 R54, [UR6] ;  /* 0x00000006ff367984 */ /* 0x000e220008000a00 */
[----:B------:R-:W-:Y:S01]  /*0670*/  ULEA UR6, UR11, UR6, 0x3 ;  /* 0x000000060b067291 */ /* 0x000fe2000f8e18ff */
[----:B-1----:R-:W-:-:S08]  /*0680*/  DFMA R56, R8, R2, R56 ;  /* 0x000000020838722b */ /* 0x002fd00000000038 */
[----:B------:R-:W1:Y:S01]  /*0690*/  LDS.64 R2, [UR6] ;  /* 0x00000006ff027984 */ /* 0x000e620008000a00 */
[----:B------:R-:W-:-:S04]  /*06a0*/  ULEA UR6, UR11, UR6, 0x3 ;  /* 0x000000060b067291 */ /* 0x000fc8000f8e18ff */
[----:B------:R-:W-:Y:S01]  /*06b0*/  ULEA UR7, UR11, UR6, 0x3 ;  /* 0x000000060b077291 */ /* 0x000fe2000f8e18ff */
[----:B--2---:R-:W-:-:S04]  /*06c0*/  DFMA R56, R10, R52, R56 ;  /* 0x000000340a38722b */ /* 0x004fc80000000038 */
[----:B------:R-:W2:Y:S04]  /*06d0*/  LDS.64 R52, [UR6] ;  /* 0x00000006ff347984 */ /* 0x000ea80008000a00 */
[----:B0-----:R-:W-:Y:S01]  /*06e0*/  DFMA R56, R12, R54, R56 ;  /* 0x000000360c38722b */ /* 0x001fe20000000038 */
[----:B------:R-:W0:Y:S01]  /*06f0*/  LDS.64 R54, [UR7] ;  /* 0x00000007ff367984 */ /* 0x000e220008000a00 */
[----:B------:R-:W-:-:S06]  /*0700*/  ULEA UR7, UR11, UR7, 0x3 ;  /* 0x000000070b077291 */ /* 0x000fcc000f8e18ff */
[----:B-1----:R-:W-:-:S03]  /*0710*/  DFMA R56, R14, R2, R56 ;  /* 0x000000020e38722b */ /* 0x002fc60000000038 */
[----:B------:R-:W1:Y:S01]  /*0720*/  LDS.64 R2, [UR7] ;  /* 0x00000007ff027984 */ /* 0x000e620008000a00 */
[----:B------:R-:W-:-:S04]  /*0730*/  ULEA UR7, UR11, UR7, 0x3 ;  /* 0x000000070b077291 */ /* 0x000fc8000f8e18ff */
[----:B------:R-:W-:-:S04]  /*0740*/  ULEA UR10, UR11, UR7, 0x3 ;  /* 0x000000070b0a7291 */ /* 0x000fc8000f8e18ff */
[----:B------:R-:W-:Y:S01]  /*0750*/  ULEA UR6, UR11, UR10, 0x3 ;  /* 0x0000000a0b067291 */ /* 0x000fe2000f8e18ff */
[----:B--2---:R-:W-:Y:S01]  /*0760*/  DFMA R56, R16, R52, R56 ;  /* 0x000000341038722b */ /* 0x004fe20000000038 */
[----:B------:R-:W2:Y:S07]  /*0770*/  LDS.64 R52, [UR7] ;  /* 0x00000007ff347984 */ /* 0x000eae0008000a00 */
[----:B0-----:R-:W-:Y:S01]  /*0780*/  DFMA R56, R18, R54, R56 ;  /* 0x000000361238722b */ /* 0x001fe20000000038 */
[----:B------:R-:W0:Y:S07]  /*0790*/  LDS.64 R54, [UR10] ;  /* 0x0000000aff367984 */ /* 0x000e2e0008000a00 */
[----:B-1----:R-:W-:Y:S01]  /*07a0*/  DFMA R56, R20, R2, R56 ;  /* 0x000000021438722b */ /* 0x002fe20000000038 */
[----:B------:R-:W1:Y:S01]  /*07b0*/  LDS.64 R2, [UR6] ;  /* 0x00000006ff027984 */ /* 0x000e620008000a00 */
[----:B------:R-:W-:-:S04]  /*07c0*/  ULEA UR6, UR11, UR6, 0x3 ;  /* 0x000000060b067291 */ /* 0x000fc8000f8e18ff */
[----:B------:R-:W-:Y:S02]  /*07d0*/  ULEA UR7, UR11, UR6, 0x3 ;  /* 0x000000060b077291 */ /* 0x000fe4000f8e18ff */
[----:B--2---:R-:W-:-:S03]  /*07e0*/  DFMA R56, R22, R52, R56 ;  /* 0x000000341638722b */ /* 0x004fc60000000038 */
[----:B------:R-:W2:Y:S01]  /*07f0*/  LDS.64 R52, [UR6] ;  /* 0x00000006ff347984 */ /* 0x000ea20008000a00 */
[----:B------:R-:W-:-:S04]  /*0800*/  ULEA UR6, UR11, UR7, 0x3 ;  /* 0x000000070b067291 */ /* 0x000fc8000f8e18ff */
[----:B0-----:R-:W-:Y:S01]  /*0810*/  DFMA R56, R24, R54, R56 ;  /* 0x000000361838722b */ /* 0x001fe20000000038 */
[----:B------:R-:W0:Y:S07]  /*0820*/  LDS.64 R54, [UR7] ;  /* 0x00000007ff367984 */ /* 0x000e2e0008000a00 */
        /* <DEDUP_REMOVED lines=28> */
[----:B------:R-:W1:Y:S07]  /*09f0*/  LDS.64 R2, [UR7] ;  /* 0x00000007ff027984 */ /* 0x000e6e0008000a00 */
[----:B--2---:R-:W-:Y:S01]  /*0a00*/  DFMA R56, R46, R52, R56 ;  /* 0x000000342e38722b */ /* 0x004fe20000000038 */
[----:B------:R-:W2:Y:S07]  /*0a10*/  LDC.64 R52, c[0x0][0x3a0] ;  /* 0x0000e800ff347b82 */ /* 0x000eae0000000a00 */
[----:B0-----:R-:W-:-:S08]  /*0a20*/  DFMA R54, R48, R54, R56 ;  /* 0x000000363036722b */ /* 0x001fd00000000038 */
[----:B-1----:R-:W-:Y:S01]  /*0a30*/  DFMA R2, R50, R2, R54 ;  /* 0x000000023202722b */ /* 0x002fe20000000036 */
[----:B--2---:R-:W-:-:S06]  /*0a40*/  IMAD.WIDE.U32 R52, R58, 0x8, R52 ;  /* 0x000000083a347825 */ /* 0x004fcc00078e0034 */
[----:B------:R0:W-:Y:S01]  /*0a50*/  STG.E.64 desc[UR8][R52.64], R2 ;  /* 0x0000000234007986 */ /* 0x0001e2000c101b08 */
[----:B------:R-:W-:Y:S06]  /*0a60*/  BAR.SYNC.DEFER_BLOCKING 0x0 ;  /* 0x0000000000007b1d */ /* 0x000fec0000010000 */
[----:B------:R-:W-:Y:S05]  /*0a70*/  @!P0 EXIT ;  /* 0x000000000000894d */ /* 0x000fea0003800000 */
[----:B------:R-:W-:Y:S01]  /*0a80*/  IADD3 R58, PT, PT, R58, 0x1, RZ ;  /* 0x000000013a3a7810 */ /* 0x000fe20007ffe0ff */
[----:B------:R-:W-:Y:S01]  /*0a90*/  UIADD3 UR4, UPT, UPT, UR4, 0x8, URZ ;  /* 0x0000000804047890 */ /* 0x000fe2000fffe0ff */
[----:B------:R-:W-:Y:S11]  /*0aa0*/  BRA `(.L_x_367) ;  /* 0xfffffff800bc7947 */ /* 0x000ff6000383ffff */
.L_x_366:
[----:B------:R-:W1:Y:S01]  /*0ab0*/  LDCU UR5, c[0x0][0x398] ;  /* 0x00007300ff0577ac */ /* 0x000e620008000800 */
[----:B------:R-:W-:Y:S01]  /*0ac0*/  IADD3 R3, PT, PT, -R3, R2, RZ ;  /* 0x0000000203037210 */ /* 0x000fe20007ffe1ff */
[----:B-1----:R-:W-:-:S06]  /*0ad0*/  UISETP.GE.AND UP0, UPT, UR5, 0x1, UPT ;  /* 0x000000010500788c */ /* 0x002fcc000bf06270 */
[----:B------:R-:W-:-:S04]  /*0ae0*/  PLOP3.LUT P0, PT, PT, PT, UP0, 0x80, 0x8 ;  /* 0x000000000008781c */ /* 0x000fc80003f0f008 */
[----:B------:R-:W-:-:S13]  /*0af0*/  ISETP.GE.U32.OR P0, PT, R0, R3, !P0 ;  /* 0x000000030000720c */ /* 0x000fda0004706470 */
[----:B------:R-:W-:Y:S05]  /*0b00*/  @P0 EXIT ;  /* 0x000000000000094d */ /* 0x000fea0003800000 */
[----:B------:R-:W-:Y:S02]  /*0b10*/  UIADD3 UR10, UPT, UPT, -UR5, URZ, URZ ;  /* 0x000000ff050a7290 */ /* 0x000fe4000fffe1ff */
[----:B------:R-:W-:Y:S01]  /*0b20*/  IMAD R58, R58, UR5, RZ ;  /* 0x000000053a3a7c24 */ /* 0x000fe2000f8e02ff */
[----:B------:R-:W1:Y:S01]  /*0b30*/  LDCU UR7, c[0x0][0x3ac] ;  /* 0x00007580ff0777ac */ /* 0x000e620008000800 */
[----:B------:R-:W-:-:S09]  /*0b40*/  UISETP.GE.AND UP0, UPT, UR10, URZ, UPT ;  /* 0x000000ff0a00728c */ /* 0x000fd2000bf06270 */
[----:B------:R-:W-:Y:S05]  /*0b50*/  BRA.U UP0, `(.L_x_368) ;  /* 0x0000001500ec7547 */ /* 0x000fea000b800000 */
[----:B------:R-:W-:Y:S01]  /*0b60*/  UIADD3 UR5, UPT, UPT, -UR10, URZ, URZ ;  /* 0x000000ff0a057290 */ /* 0x000fe2000fffe1ff */
[----:B------:R-:W-:-:S03]  /*0b70*/  PLOP3.LUT P0, PT, PT, PT, PT, 0x80, 0x8 ;  /* 0x000000000008781c */ /* 0x000fc60003f0f070 */
[----:B------:R-:W-:-:S09]  /*0b80*/  UISETP.GT.AND UP0, UPT, UR5, 0x3, UPT ;  /* 0x000000030500788c */ /* 0x000fd2000bf04270 */
[----:B------:R-:W-:Y:S05]  /*0b90*/  BRA.U !UP0, `(.L_x_369) ;  /* 0x0000000d08b87547 */ /* 0x000fea000b800000 */
[----:B------:R-:W-:Y:S01]  /*0ba0*/  PLOP3.LUT P0, PT, PT, PT, PT, 0x8, 0x80 ;  /* 0x000000000080781c */ /* 0x000fe20003f0e170 */
[----:B------:R-:W2:-:S12]  /*0bb0*/  LDCU UR32, c[0x0][0x3ac] ;  /* 0x00007580ff2077ac */ /* 0x000e980008000800 */
.L_x_370:
[----:B---3--:R-:W3:Y:S01]  /*0bc0*/  LDS.64 R52, [UR4] ;  /* 0x00000004ff347984 */ /* 0x008ee20008000a00 */
[----:B--2---:R-:W-:Y:S02]  /*0bd0*/  ULEA UR5, UR32, UR4, 0x3 ;  /* 0x0000000420057291 */ /* 0x004fe4000f8e18ff */
[----:B------:R-:W-:Y:S02]  /*0be0*/  UIADD3 UR10, UPT, UPT, UR10, 0x4, URZ ;  /* 0x000000040a0a7890 */ /* 0x000fe4000fffe0ff */
[----:B------:R-:W-:Y:S02]  /*0bf0*/  ULEA UR6, UR32, UR5, 0x3 ;  /* 0x0000000520067291 */ /* 0x000fe4000f8e18ff */
[----:B------:R-:W-:Y:S02]  /*0c00*/  UISETP.GE.AND UP0, UPT, UR10, -0x3, UPT ;  /* 0xfffffffd0a00788c */ /* 0x000fe4000bf06270 */
[----:B------:R-:W-:Y:S01]  /*0c10*/  ULEA UR11, UR32, UR6, 0x3 ;  /* 0x00000006200b7291 */ /* 0x000fe2000f8e18ff */
[----:B0-----:R-:W0:Y:S03]  /*0c20*/  LDS.64 R56, [UR5] ;  /* 0x00000005ff387984 */ /* 0x001e260008000a00 */
[----:B------:R-:W-:Y:S01]  /*0c30*/  ULEA UR12, UR32, UR11, 0x3 ;  /* 0x0000000b200c7291 */ /* 0x000fe2000f8e18ff */
[----:B------:R-:W2:Y:S03]  /*0c40*/  LDS.64 R2, [UR6] ;  /* 0x00000006ff027984 */ /* 0x000ea60008000a00 */
[----:B------:R-:W-:-:S04]  /*0c50*/  ULEA UR13, UR32, UR12, 0x3 ;  /* 0x0000000c200d7291 */ /* 0x000fc8000f8e18ff */
[----:B------:R-:W-:-:S04]  /*0c60*/  ULEA UR14, UR32, UR13, 0x3 ;  /* 0x0000000d200e7291 */ /* 0x000fc8000f8e18ff */
[----:B------:R-:W-:-:S04]  /*0c70*/  ULEA UR15, UR32, UR14, 0x3 ;  /* 0x0000000e200f7291 */ /* 0x000fc8000f8e18ff */
[----:B------:R-:W-:-:S04]  /*0c80*/  ULEA UR16, UR32, UR15, 0x3 ;  /* 0x0000000f20107291 */ /* 0x000fc8000f8e18ff */
[----:B------:R-:W-:-:S04]  /*0c90*/  ULEA UR17, UR32, UR16, 0x3 ;  /* 0x0000001020117291 */ /* 0x000fc8000f8e18ff */
[----:B------:R-:W-:Y:S01]  /*0ca0*/  ULEA UR18, UR32, UR17, 0x3 ;  /* 0x0000001120127291 */ /* 0x000fe2000f8e18ff */
[----:B---3-5:R-:W-:-:S03]  /*0cb0*/  DFMA R54, R4, R52, RZ ;  /* 0x000000340436722b */ /* 0x028fc600000000ff */
[----:B------:R-:W-:Y:S01]  /*0cc0*/  ULEA UR19, UR32, UR18, 0x3 ;  /* 0x0000001220137291 */ /* 0x000fe2000f8e18ff */
[----:B------:R-:W3:Y:S03]  /*0cd0*/  LDS.64 R52, [UR11] ;  /* 0x0000000bff347984 */ /* 0x000ee60008000a00 */
[----:B------:R-:W-:-:S04]  /*0ce0*/  ULEA UR20, UR32, UR19, 0x3 ;  /* 0x0000001320147291 */ /* 0x000fc8000f8e18ff */
[----:B------:R-:W-:Y:S01]  /*0cf0*/  ULEA UR21, UR32, UR20, 0x3 ;  /* 0x0000001420157291 */ /* 0x000fe2000f8e18ff */
[----:B0-----:R-:W-:Y:S01]  /*0d00*/  DFMA R56, R6, R56, R54 ;  /* 0x000000380638722b */ /* 0x001fe20000000036 */
[----:B------:R-:W0:Y:S02]  /*0d10*/  LDS.64 R54, [UR12] ;  /* 0x0000000cff367984 */ /* 0x000e240008000a00 */
[----:B------:R-:W-:-:S04]  /*0d20*/  ULEA UR22, UR32, UR21, 0x3 ;  /* 0x0000001520167291 */ /* 0x000fc8000f8e18ff */
[----:B------:R-:W-:Y:S01]  /*0d30*/  ULEA UR23, UR32, UR22, 0x3 ;  /* 0x0000001620177291 */ /* 0x000fe2000f8e18ff */
[----:B--2---:R-:W-:Y:S01]  /*0d40*/  DFMA R56, R8, R2, R56 ;  /* 0x000000020838722b */ /* 0x004fe20000000038 */
[----:B------:R-:W2:Y:S02]  /*0d50*/  LDS.64 R2, [UR13] ;  /* 0x0000000dff027984 */ /* 0x000ea40008000a00 */
[----:B------:R-:W-:-:S04]  /*0d60*/  ULEA UR24, UR32, UR23, 0x3 ;  /* 0x0000001720187291 */ /* 0x000fc8000f8e18ff */
[----:B------:R-:W-:-:S04]  /*0d70*/  ULEA UR25, UR32, UR24, 0x3 ;  /* 0x0000001820197291 */ /* 0x000fc8000f8e18ff */
[----:B------:R-:W-:-:S04]  /*0d80*/  ULEA UR26, UR32, UR25, 0x3 ;  /* 0x00000019201a7291 */ /* 0x000fc8000f8e18ff */
[----:B------:R-:W-:-:S04]  /*0d90*/  ULEA UR27, UR32, UR26, 0x3 ;  /* 0x0000001a201b7291 */ /* 0x000fc8000f8e18ff */
[----:B------:R-:W-:-:S04]  /*0da0*/  ULEA UR28, UR32, UR27, 0x3 ;  /* 0x0000001b201c7291 */ /* 0x000fc8000f8e18ff */
[----:B------:R-:W-:Y:S01]  /*0db0*/  ULEA UR29, UR32, UR28, 0x3 ;  /* 0x0000001c201d7291 */ /* 0x000fe2000f8e18ff */
[----:B---3--:R-:W-:Y:S01]  /*0dc0*/  DFMA R56, R10, R52, R56 ;  /* 0x000000340a38722b */ /* 0x008fe20000000038 */
[----:B------:R-:W3:Y:S02]  /*0dd0*/  LDS.64 R52, [UR14] ;  /* 0x0000000eff347984 */ /* 0x000ee40008000a00 */
[----:B------:R-:W-:-:S04]  /*0de0*/  ULEA UR30, UR32, UR29, 0x3 ;  /* 0x0000001d201e7291 */ /* 0x000fc8000f8e18ff */
[----:B------:R-:W-:Y:S01]  /*0df0*/  ULEA UR31, UR32, UR30, 0x3 ;  /* 0x0000001e201f7291 */ /* 0x000fe2000f8e18ff */
[----:B0-----:R-:W-:Y:S01]  /*0e00*/  DFMA R56, R12, R54, R56 ;  /* 0x000000360c38722b */ /* 0x001fe20000000038 */
[----:B------:R-:W0:Y:S07]  /*0e10*/  LDS.64 R54, [UR15] ;  /* 0x0000000fff367984 */ /* 0x000e2e0008000a00 */
[----:B--2---:R-:W-:Y:S01]  /*0e20*/  DFMA R56, R14, R2, R56 ;  /* 0x000000020e38722b */ /* 0x004fe20000000038 */
[----:B------:R-:W2:Y:S07]  /*0e30*/  LDS.64 R2, [UR16] ;  /* 0x00000010ff027984 */ /* 0x000eae0008000a00 */
[----:B---3--:R-:W-:Y:S01]  /*0e40*/  DFMA R56, R16, R52, R56 ;  /* 0x000000341038722b */ /* 0x008fe20000000038 */
[----:B------:R-:W3:Y:S07]  /*0e50*/  LDS.64 R52, [UR17] ;  /* 0x00000011ff347984 */ /* 0x000eee0008000a00 */
        /* <DEDUP_REMOVED lines=26> */
[----:B--2---:R-:W-:-:S02]  /*1000*/  DFMA R2, R44, R2, R56 ;  /* 0x000000022c02722b */ /* 0x004fc40000000038 */
[----:B------:R-:W2:Y:S06]  /*1010*/  LDS.64 R56, [UR31] ;  /* 0x0000001fff387984 */ /* 0x000eac0008000a00 */
[----:B---3--:R-:W-:Y:S02]  /*1020*/  DFMA R52, R46, R52, R2 ;  /* 0x000000342e34722b */ /* 0x008fe40000000002 */
[----:B------:R-:W3:Y:S06]  /*1030*/  LDC.64 R2, c[0x0][0x3a0] ;  /* 0x0000e800ff027b82 */ /* 0x000eec0000000a00 */
[----:B0-----:R-:W-:-:S08]  /*1040*/  DFMA R52, R48, R54, R52 ;  /* 0x000000363034722b */ /* 0x001fd00000000034 */
[----:B--2---:R-:W-:Y:S01]  /*1050*/  DFMA R56, R50, R56, R52 ;  /* 0x000000383238722b */ /* 0x004fe20000000034 */
[----:B---3--:R-:W-:-:S06]  /*1060*/  IMAD.WIDE.U32 R60, R58, 0x8, R2 ;  /* 0x000000083a3c7825 */ /* 0x008fcc00078e0002 */
[----:B------:R0:W-:Y:S01]  /*1070*/  STG.E.64 desc[UR8][R60.64], R56 ;  /* 0x000000383c007986 */ /* 0x0001e2000c101b08 */
[----:B------:R-:W-:Y:S01]  /*1080*/  BAR.SYNC.DEFER_BLOCKING 0x0 ;  /* 0x0000000000007b1d */ /* 0x000fe20000010000 */
[----:B0-----:R-:W-:-:S05]  /*1090*/  IADD3 R61, PT, PT, R58, 0x1, RZ ;  /* 0x000000013a3d7810 */ /* 0x001fca0007ffe0ff */
[----:B------:R-:W-:Y:S01]  /*10a0*/  IMAD.WIDE.U32 R60, R61, 0x8, R2 ;  /* 0x000000083d3c7825 */ /* 0x000fe200078e0002 */
[----:B------:R-:W0:Y:S04]  /*10b0*/  LDS.64 R52, [UR4+0x8] ;  /* 0x00000804ff347984 */ /* 0x000e280008000a00 */
[----:B------:R-:W2:Y:S01]  /*10c0*/  LDS.64 R56, [UR5+0x8] ;  /* 0x00000805ff387984 */ /* 0x000ea20008000a00 */
[----:B0-----:R-:W-:-:S03]  /*10d0*/  DFMA R54, R4, R52, RZ ;  /* 0x000000340436722b */ /* 0x001fc600000000ff */
[----:B------:R-:W0:Y:S05]  /*10e0*/  LDS.64 R52, [UR6+0x8] ;  /* 0x00000806ff347984 */ /* 0x000e2a0008000a00 */
[----:B--2---:R-:W-:Y:S02]  /*10f0*/  DFMA R56, R6, R56, R54 ;  /* 0x000000380638722b */ /* 0x004fe40000000036 */
[----:B------:R-:W2:Y:S06]  /*1100*/  LDS.64 R54, [UR11+0x8] ;  /* 0x0000080bff367984 */ /* 0x000eac0008000a00 */
[----:B0-----:R-:W-:Y:S01]  /*1110*/  DFMA R56, R8, R52, R56 ;  /* 0x000000340838722b */ /* 0x001fe20000000038 */
[----:B------:R-:W0:Y:S07]  /*1120*/  LDS.64 R52, [UR12+0x8] ;  /* 0x0000080cff347984 */ /* 0x000e2e0008000a00 */
[----:B--2---:R-:W-:Y:S01]  /*1130*/  DFMA R56, R10, R54, R56 ;  /* 0x000000360a38722b */ /* 0x004fe20000000038 */
[----:B------:R-:W2:Y:S07]  /*1140*/  LDS.64 R54, [UR13+0x8] ;  /* 0x0000080dff367984 */ /* 0x000eae0008000a00 */
        /* <DEDUP_REMOVED lines=36> */
[----:B0-----:R-:W-:-:S08]  /*1390*/  DFMA R52, R48, R52, R56 ;  /* 0x000000343034722b */ /* 0x001fd00000000038 */
[----:B--2---:R-:W-:-:S07]  /*13a0*/  DFMA R56, R50, R54, R52 ;  /* 0x000000363238722b */ /* 0x004fce0000000034 */
        /* <DEDUP_REMOVED lines=52> */
[----:B------:R-:W-:Y:S01]  /*16f0*/  STG.E.64 desc[UR8][R60.64], R56 ;  /* 0x000000383c007986 */ /* 0x000fe2000c101b08 */
[----:B------:R-:W-:Y:S06]  /*1700*/  BAR.SYNC.DEFER_BLOCKING 0x0 ;  /* 0x0000000000007b1d */ /* 0x000fec0000010000 */
[----:B------:R-:W0:Y:S01]  /*1710*/  LDS.64 R52, [UR4+0x18] ;  /* 0x00001804ff347984 */ /* 0x000e220008000a00 */
[----:B------:R-:W-:-:S03]  /*1720*/  UIADD3 UR4, UPT, UPT, UR4, 0x20, URZ ;  /* 0x0000002004047890 */ /* 0x000fc6000fffe0ff */
        /* <DEDUP_REMOVED lines=46> */
[----:B------:R-:W-:-:S02]  /*1a10*/  IADD3 R57, PT, PT, R58, 0x3, RZ ;  /* 0x000000033a397810 */ /* 0x000fc40007ffe0ff */
[----:B------:R-:W-:-:S03]  /*1a20*/  IADD3 R58, PT, PT, R58, 0x4, RZ ;  /* 0x000000043a3a7810 */ /* 0x000fc60007ffe0ff */
[----:B------:R-:W-:Y:S02]  /*1a30*/  IMAD.WIDE.U32 R2, R57, 0x8, R2 ;  /* 0x0000000839027825 */ /* 0x000fe400078e0002 */
[----:B--2---:R-:W-:-:S07]  /*1a40*/  DFMA R52, R50, R54, R52 ;  /* 0x000000363234722b */ /* 0x004fce0000000034 */
[----:B------:R3:W-:Y:S01]  /*1a50*/  STG.E.64 desc[UR8][R2.64], R52 ;  /* 0x0000003402007986 */ /* 0x0007e2000c101b08 */
[----:B------:R-:W-:Y:S06]  /*1a60*/  BAR.SYNC.DEFER_BLOCKING 0x0 ;  /* 0x0000000000007b1d */ /* 0x000fec0000010000 */
[----:B------:R-:W-:Y:S05]  /*1a70*/  BRA.U !UP0, `(.L_x_370) ;  /* 0xfffffff108507547 */ /* 0x000fea000b83ffff */
.L_x_369:
[----:B------:R-:W-:-:S04]  /*1a80*/  UIADD3 UR5, UPT, UPT, -UR10, URZ, URZ ;  /* 0x000000ff0a057290 */ /* 0x000fc8000fffe1ff */
[----:B------:R-:W-:-:S09]  /*1a90*/  UISETP.GT.AND UP0, UPT, UR5, 0x1, UPT ;  /* 0x000000010500788c */ /* 0x000fd2000bf04270 */
[----:B------:R-:W-:Y:S05]  /*1aa0*/  BRA.U !UP0, `(.L_x_371) ;  /* 0x0000000908107547 */ /* 0x000fea000b800000 */
[----:B------:R-:W2:Y:S01]  /*1ab0*/  LDCU UR5, c[0x0][0x3ac] ;  /* 0x00007580ff0577ac */ /* 0x000ea20008000800 */
[----:B---3--:R-:W3:Y:S01]  /*1ac0*/  LDS.64 R52, [UR4] ;  /* 0x00000004ff347984 */ /* 0x008ee20008000a00 */
[----:B------:R-:W-:Y:S01]  /*1ad0*/  PLOP3.LUT P0, PT, PT, PT, PT, 0x8, 0x80 ;  /* 0x000000000080781c */ /* 0x000fe20003f0e170 */
[----:B------:R-:W-:Y:S02]  /*1ae0*/  UIADD3 UR10, UPT, UPT, UR10, 0x2, URZ ;  /* 0x000000020a0a7890 */ /* 0x000fe4000fffe0ff */
[----:B--2---:R-:W-:-:S04]  /*1af0*/  ULEA UR6, UR5, UR4, 0x3 ;  /* 0x0000000405067291 */ /* 0x004fc8000f8e18ff */
[----:B------:R-:W-:-:S04]  /*1b00*/  ULEA UR11, UR5, UR6, 0x3 ;  /* 0x00000006050b7291 */ /* 0x000fc8000f8e18ff */
[----:B------:R-:W-:Y:S01]  /*1b10*/  ULEA UR12, UR5, UR11, 0x3 ;  /* 0x0000000b050c7291 */ /* 0x000fe2000f8e18ff */
[----:B0-----:R-:W0:Y:S03]  /*1b20*/  LDS.64 R56, [UR6] ;  /* 0x00000006ff387984 */ /* 0x001e260008000a00 */
[----:B------:R-:W-:Y:S01]  /*1b30*/  ULEA UR13, UR5, UR12, 0x3 ;  /* 0x0000000c050d7291 */ /* 0x000fe2000f8e18ff */
[----:B------:R-:W2:Y:S03]  /*1b40*/  LDS.64 R2, [UR11] ;  /* 0x0000000bff027984 */ /* 0x000ea60008000a00 */
[----:B------:R-:W-:-:S04]  /*1b50*/  ULEA UR14, UR5, UR13, 0x3 ;  /* 0x0000000d050e7291 */ /* 0x000fc8000f8e18ff */
[----:B------:R-:W-:Y:S01]  /*1b60*/  ULEA UR15, UR5, UR14, 0x3 ;  /* 0x0000000e050f7291 */ /* 0x000fe2000f8e18ff */
[----:B---3-5:R-:W-:-:S03]  /*1b70*/  DFMA R54, R4, R52, RZ ;  /* 0x000000340436722b */ /* 0x028fc600000000ff */
        /* <DEDUP_REMOVED lines=15> */
[----:B------:R-:W-:Y:S01]  /*1c70*/  ULEA UR26, UR5, UR25, 0x3 ;  /* 0x00000019051a7291 */ /* 0x000fe2000f8e18ff */
[----:B---3--:R-:W-:Y:S01]  /*1c80*/  DFMA R56, R10, R52, R56 ;  /* 0x000000340a38722b */ /* 0x008fe20000000038 */
[----:B------:R-:W3:Y:S02]  /*1c90*/  LDS.64 R52, [UR15] ;  /* 0x0000000fff347984 */ /* 0x000ee40008000a00 */
[----:B------:R-:W-:-:S04]  /*1ca0*/  ULEA UR27, UR5, UR26, 0x3 ;  /* 0x0000001a051b7291 */ /* 0x000fc8000f8e18ff */
[----:B------:R-:W-:-:S04]  /*1cb0*/  ULEA UR28, UR5, UR27, 0x3 ;  /* 0x0000001b051c7291 */ /* 0x000fc8000f8e18ff */
[----:B------:R-:W-:-:S04]  /*1cc0*/  ULEA UR29, UR5, UR28, 0x3 ;  /* 0x0000001c051d7291 */ /* 0x000fc8000f8e18ff */
[----:B------:R-:W-:-:S04]  /*1cd0*/  ULEA UR30, UR5, UR29, 0x3 ;  /* 0x0000001d051e7291 */ /* 0x000fc8000f8e18ff */
        /* <DEDUP_REMOVED lines=38> */
[----:B0-----:R-:W-:Y:S01]  /*1f40*/  DFMA R52, R48, R54, R52 ;  /* 0x000000363034722b */ /* 0x001fe20000000034 */
[----:B---3--:R-:W-:-:S07]  /*1f50*/  IMAD.WIDE.U32 R60, R58, 0x8, R2 ;  /* 0x000000083a3c7825 */ /* 0x008fce00078e0002 */
        /* <DEDUP_REMOVED lines=57> */
.L_x_371:
[----:B------:R-:W-:-:S13]  /*22f0*/  ISETP.NE.OR P0, PT, RZ, UR10, P0 ;  /* 0x0000000aff007c0c */ /* 0x000fda0008705670 */
[----:B-1----:R-:W-:Y:S05]  /*2300*/  @!P0 EXIT ;  /* 0x000000000000894d */ /* 0x002fea0003800000 */
.L_x_368:
[----:B--234-:R-:W2:Y:S01]  /*2310*/  LDS.64 R52, [UR4] ;  /* 0x00000004ff347984 */ /* 0x01cea20008000a00 */
[----:B-1----:R-:W-:Y:S02]  /*2320*/  ULEA UR5, UR7, UR4, 0x3 ;  /* 0x0000000407057291 */ /* 0x002fe4000f8e18ff */
[----:B------:R-:W-:Y:S02]  /*2330*/  UIADD3 UR10, UPT, UPT, UR10, 0x1, URZ ;  /* 0x000000010a0a7890 */ /* 0x000fe4000fffe0ff */
[----:B------:R-:W-:Y:S02]  /*2340*/  UIADD3 UR4, UPT, UPT, UR4, 0x8, URZ ;  /* 0x0000000804047890 */ /* 0x000fe4000fffe0ff */
[----:B------:R-:W-:-:S03]  /*2350*/  UISETP.NE.AND UP0, UPT, UR10, URZ, UPT ;  /* 0x000000ff0a00728c */ /* 0x000fc6000bf05270 */
        /* <DEDUP_REMOVED lines=70> */
[C---:B--2---:R-:W-:Y:S01]  /*27c0*/  IMAD.WIDE.U32 R52, R58.reuse, 0x8, R52 ;  /* 0x000000083a347825 */ /* 0x044fe200078e0034 */
[----:B------:R-:W-:-:S05]  /*27d0*/  IADD3 R58, PT, PT, R58, 0x1, RZ ;  /* 0x000000013a3a7810 */ /* 0x000fca0007ffe0ff */
[----:B------:R4:W-:Y:S01]  /*27e0*/  STG.E.64 desc[UR8][R52.64], R2 ;  /* 0x0000000234007986 */ /* 0x0009e2000c101b08 */
[----:B------:R-:W-:Y:S06]  /*27f0*/  BAR.SYNC.DEFER_BLOCKING 0x0 ;  /* 0x0000000000007b1d */ /* 0x000fec0000010000 */
[----:B------:R-:W-:Y:S05]  /*2800*/  BRA.U UP0, `(.L_x_368) ;  /* 0xfffffff900c07547 */ /* 0x000fea000b83ffff */
[----:B------:R-:W-:Y:S05]  /*2810*/  EXIT ;  /* 0x000000000000794d */ /* 0x000fea0003800000 */
.L_x_372:
        /* <DEDUP_REMOVED lines=14> */
.L_x_683:


//--------------------- .text._Z20cu_mtxmq_integral_22PKdiS0_iPdiidd --------------------------
	.section	.text._Z20cu_mtxmq_integral_22PKdiS0_iPdiidd,"ax",@progbits
	.align	128
        .global         _Z20cu_mtxmq_integral_22PKdiS0_iPdiidd
        .type           _Z20cu_mtxmq_integral_22PKdiS0_iPdiidd,@function
        .size           _Z20cu_mtxmq_integral_22PKdiS0_iPdiidd,(.L_x_684 - _Z20cu_mtxmq_integral_22PKdiS0_iPdiidd)
        .other          _Z20cu_mtxmq_integral_22PKdiS0_iPdiidd,@"STO_CUDA_ENTRY STV_DEFAULT"
_Z20cu_mtxmq_integral_22PKdiS0_iPdiidd:
.text._Z20cu_mtxmq_integral_22PKdiS0_iPdiidd:
        /* <DEDUP_REMOVED lines=16> */
[----:B------:R-:W-:Y:S02]  /*0100*/  IMAD.WIDE R8, R54, 0x8, R6 ;  /* 0x0000000836087825 */ /* 0x000fe400078e0206 */
[----:B------:R-:W5:Y:S02]  /*0110*/  LDG.E.64 R6, desc[UR6][R6.64] ;  /* 0x0000000606067981 */ /* 0x000f64000c1e1b00 */
[----:B------:R-:W-:-:S04]  /*0120*/  IMAD.WIDE R48, R57, 0x8, R46 ;  /* 0x0000000839307825 */ /* 0x000fc800078e022e */
        /* <DEDUP_REMOVED lines=37> */
[----:B------:R-:W-:Y:S01]  /*0380*/  BAR.SYNC.DEFER_BLOCKING 0x0 ;  /* 0x0000000000007b1d */ /* 0x000fe20000010000 */
        /* <DEDUP_REMOVED lines=29> */
.L_x_374:
[----:B-1----:R-:W-:Y:S02]  /*0560*/  ULEA UR8, UR10, UR4, 0x3 ;  /* 0x000000040a087291 */ /* 0x002fe4000f8e18ff */
[----:B0-----:R-:W0:Y:S01]  /*0570*/  LDS.64 R48, [UR4] ;  /* 0x00000004ff307984 */ /* 0x001e220008000a00 */
[----:B------:R-:W-:Y:S02]  /*0580*/  UIADD3 UR5, UPT, UPT, UR5, 0x1, URZ ;  /* 0x0000000105057890 */ /* 0x000fe4000fffe0ff */
[----:B------:R-:W-:-:S04]  /*0590*/  ULEA UR9, UR10, UR8, 0x3 ;  /* 0x000000080a097291 */ /* 0x000fc8000f8e18ff */
[----:B------:R-:W-:Y:S01]  /*05a0*/  ISETP.NE.AND P0, PT, RZ, UR5, PT ;  /* 0x00000005ff007c0c */ /* 0x000fe2000bf05270 */
[----:B------:R-:W1:Y:S01]  /*05b0*/  LDS.64 R58, [UR8] ;  /* 0x00000008ff3a7984 */ /* 0x000e620008000a00 */
[----:B------:R-:W-:-:S03]  /*05c0*/  ULEA UR8, UR10, UR9, 0x3 ;  /* 0x000000090a087291 */ /* 0x000fc6000f8e18ff */
[----:B------:R-:W2:Y:S01]  /*05d0*/  LDS.64 R46, [UR9] ;  /* 0x00000009ff2e7984 */ /* 0x000ea20008000a00 */
[----:B------:R-:W-:-:S05]  /*05e0*/  ULEA UR9, UR10, UR8, 0x3 ;  /* 0x000000080a097291 */ /* 0x000fca000f8e18ff */
[----:B------:R-:W3:Y:S01]  /*05f0*/  LDS.64 R50, [UR8] ;  /* 0x00000008ff327984 */ /* 0x000ee20008000a00 */
[----:B------:R-:W-:-:S03]  /*0600*/  ULEA UR8, UR10, UR9, 0x3 ;  /* 0x000000090a087291 */ /* 0x000fc6000f8e18ff */
[----:B------:R-:W4:Y:S01]  /*0610*/  LDS.64 R54, [UR9] ;  /* 0x00000009ff367984 */ /* 0x000f220008000a00 */
        /* <DEDUP_REMOVED lines=10> */
[----:B---3--:R-:W-:Y:S01]  /*06c0*/  DFMA R58, R8, R50, R58 ;  /* 0x00000032083a722b */ /* 0x008fe2000000003a */
[----:B------:R-:W2:Y:S01]  /*06d0*/  LDS.64 R50, [UR9] ;  /* 0x00000009ff327984 */ /* 0x000ea20008000a00 */
[----:B------:R-:W-:-:S06]  /*06e0*/  ULEA UR9, UR10, UR8, 0x3 ;  /* 0x000000080a097291 */ /* 0x000fcc000f8e18ff */
[----:B----4-:R-:W-:Y:S01]  /*06f0*/  DFMA R58, R10, R54, R58 ;  /* 0x000000360a3a722b */ /* 0x010fe2000000003a */
[----:B------:R-:W3:Y:S01]  /*0700*/  LDS.64 R54, [UR8] ;  /* 0x00000008ff367984 */ /* 0x000ee20008000a00 */
[----:B------:R-:W-:-:S06]  /*0710*/  ULEA UR8, UR10, UR9, 0x3 ;  /* 0x000000090a087291 */ /* 0x000fcc000f8e18ff */
[----:B------:R-:W-:Y:S01]  /*0720*/  DFMA R58, R12, R52, R58 ;  /* 0x000000340c3a722b */ /* 0x000fe2000000003a */
[----:B------:R-:W4:Y:S01]  /*0730*/  LDS.64 R52, [UR9] ;  /* 0x00000009ff347984 */ /* 0x000f220008000a00 */
[----:B------:R-:W-:-:S06]  /*0740*/  ULEA UR9, UR10, UR8, 0x3 ;  /* 0x000000080a097291 */ /* 0x000fcc000f8e18ff */
[----:B0-----:R-:W-:Y:S01]  /*0750*/  DFMA R58, R14, R48, R58 ;  /* 0x000000300e3a722b */ /* 0x001fe2000000003a */
[----:B------:R-:W0:Y:S01]  /*0760*/  LDS.64 R48, [UR8] ;  /* 0x00000008ff307984 */ /* 0x000e220008000a00 */
[----:B------:R-:W-:-:S06]  /*0770*/  ULEA UR8, UR10, UR9, 0x3 ;  /* 0x000000090a087291 */ /* 0x000fcc000f8e18ff */
[----:B-1----:R-:W-:Y:S01]  /*0780*/  DFMA R58, R16, R46, R58 ;  /* 0x0000002e103a722b */ /* 0x002fe2000000003a */
[----:B------:R-:W1:Y:S01]  /*0790*/  LDS.64 R46, [UR9] ;  /* 0x00000009ff2e7984 */ /* 0x000e620008000a00 */
[----:B------:R-:W-:-:S06]  /*07a0*/  ULEA UR9, UR10, UR8, 0x3 ;  /* 0x000000080a097291 */ /* 0x000fcc000f8e18ff */
[----:B--2---:R-:W-:Y:S01]  /*07b0*/  DFMA R58, R18, R50, R58 ;  /* 0x00000032123a722b */ /* 0x004fe2000000003a */
[----:B------:R-:W2:Y:S01]  /*07c0*/  LDS.64 R50, [UR8] ;  /* 0x00000008ff327984 */ /* 0x000ea20008000a00 */
[----:B------:R-:W-:-:S06]  /*07d0*/  ULEA UR8, UR10, UR9, 0x3 ;  /* 0x000000090a087291 */ /* 0x000fcc000f8e18ff */
[----:B---3--:R-:W-:Y:S01]  /*07e0*/  DFMA R58, R20, R54, R58 ;  /* 0x00000036143a722b */ /* 0x008fe2000000003a */
[----:B------:R-:W3:Y:S01]  /*07f0*/  LDS.64 R54, [UR9] ;  /* 0x00000009ff367984 */ /* 0x000ee20008000a00 */
[----:B------:R-:W-:-:S06]  /*0800*/  ULEA UR9, UR10, UR8, 0x3 ;  /* 0x000000080a097291 */ /* 0x000fcc000f8e18ff */
[----:B----4-:R-:W-:Y:S01]  /*0810*/  DFMA R58, R22, R52, R58 ;  /* 0x00000034163a722b */ /* 0x010fe2000000003a */
        /* <DEDUP_REMOVED lines=15> */
[----:B------:R-:W4:Y:S07]  /*0910*/  LDS.64 R52, [UR9] ;  /* 0x00000009ff347984 */ /* 0x000f2e0008000a00 */
[----:B0-----:R-:W-:Y:S01]  /*0920*/  DFMA R58, R34, R48, R58 ;  /* 0x00000030223a722b */ /* 0x001fe2000000003a */
[----:B------:R-:W0:Y:S07]  /*0930*/  LDS.64 R48, [UR8] ;  /* 0x00000008ff307984 */ /* 0x000e2e0008000a00 */
[----:B-1----:R-:W-:-:S08]  /*0940*/  DFMA R46, R36, R46, R58 ;  /* 0x0000002e242e722b */ /* 0x002fd0000000003a */
[----:B--2---:R-:W-:Y:S02]  /*0950*/  DFMA R50, R38, R50, R46 ;  /* 0x000000322632722b */ /* 0x004fe4000000002e */
[----:B------:R-:W1:Y:S06]  /*0960*/  LDC.64 R46, c[0x0][0x3a0] ;  /* 0x0000e800ff2e7b82 */ /* 0x000e6c0000000a00 */
[----:B---3--:R-:W-:-:S08]  /*0970*/  DFMA R50, R40, R54, R50 ;  /* 0x000000362832722b */ /* 0x008fd00000000032 */
[----:B----4-:R-:W-:-:S08]  /*0980*/  DFMA R50, R42, R52, R50 ;  /* 0x000000342a32722b */ /* 0x010fd00000000032 */
        /* <DEDUP_REMOVED lines=8> */
.L_x_373:
        /* <DEDUP_REMOVED lines=17> */
.L_x_377:
[----:B--2---:R-:W-:Y:S02]  /*0b20*/  ULEA UR5, UR29, UR4, 0x3 ;  /* 0x000000041d057291 */ /* 0x004fe4000f8e18ff */
[----:B0--3--:R-:W0:Y:S01]  /*0b30*/  LDS.64 R48, [UR4] ;  /* 0x00000004ff307984 */ /* 0x009e220008000a00 */
[----:B------:R-:W-:Y:S02]  /*0b40*/  UIADD3 UR8, UPT, UPT, UR8, 0x4, URZ ;  /* 0x0000000408087890 */ /* 0x000fe4000fffe0ff */
[----:B------:R-:W-:Y:S02]  /*0b50*/  ULEA UR9, UR29, UR5, 0x3 ;  /* 0x000000051d097291 */ /* 0x000fe4000f8e18ff */
[----:B------:R-:W-:Y:S02]  /*0b60*/  UISETP.GE.AND UP0, UPT, UR8, -0x3, UPT ;  /* 0xfffffffd0800788c */ /* 0x000fe4000bf06270 */
[----:B------:R-:W-:Y:S01]  /*0b70*/  ULEA UR10, UR29, UR9, 0x3 ;  /* 0x000000091d0a7291 */ /* 0x000fe2000f8e18ff */
[----:B------:R-:W2:Y:S03]  /*0b80*/  LDS.64 R58, [UR5] ;  /* 0x00000005ff3a7984 */ /* 0x000ea60008000a00 */
[----:B------:R-:W-:Y:S01]  /*0b90*/  ULEA UR11, UR29, UR10, 0x3 ;  /* 0x0000000a1d0b7291 */ /* 0x000fe2000f8e18ff */
[----:B------:R-:W3:Y:S03]  /*0ba0*/  LDS.64 R46, [UR9] ;  /* 0x00000009ff2e7984 */ /* 0x000ee60008000a00 */
[----:B------:R-:W-:Y:S01]  /*0bb0*/  ULEA UR12, UR29, UR11, 0x3 ;  /* 0x0000000b1d0c7291 */ /* 0x000fe2000f8e18ff */
[----:B------:R-:W4:Y:S03]  /*0bc0*/  LDS.64 R50, [UR10] ;  /* 0x0000000aff327984 */ /* 0x000f260008000a00 */
[----:B------:R-:W-:Y:S01]  /*0bd0*/  ULEA UR13, UR29, UR12, 0x3 ;  /* 0x0000000c1d0d7291 */ /* 0x000fe2000f8e18ff */
[----:B------:R-:W1:Y:S03]  /*0be0*/  LDS.64 R54, [UR11] ;  /* 0x0000000bff367984 */ /* 0x000e660008000a00 */
[----:B------:R-:W-:Y:S01]  /*0bf0*/  ULEA UR14, UR29, UR13, 0x3 ;  /* 0x0000000d1d0e7291 */ /* 0x000fe2000f8e18ff */
[----:B------:R-:W1:Y:S03]  /*0c00*/  LDS.64 R52, [UR12] ;  /* 0x0000000cff347984 */ /* 0x000e660008000a00 */
[----:B------:R-:W-:-:S04]  /*0c10*/  ULEA UR15, UR29, UR14, 0x3 ;  /* 0x0000000e1d0f7291 */ /* 0x000fc8000f8e18ff */
[----:B------:R-:W-:-:S04]  /*0c20*/  ULEA UR16, UR29, UR15, 0x3 ;  /* 0x0000000f1d107291 */ /* 0x000fc8000f8e18ff */
[----:B------:R-:W-:-:S04]  /*0c30*/  ULEA UR17, UR29, UR16, 0x3 ;  /* 0x000000101d117291 */ /* 0x000fc8000f8e18ff */
[----:B------:R-:W-:Y:S01]  /*0c40*/  ULEA UR18, UR29, UR17, 0x3 ;  /* 0x000000111d127291 */ /* 0x000fe2000f8e18ff */
[----:B0----5:R-:W-:-:S03]  /*0c50*/  DFMA R48, R2, R48, RZ ;  /* 0x000000300230722b */ /* 0x021fc600000000ff */
[----:B------:R-:W-:-:S04]  /*0c60*/  ULEA UR19, UR29, UR18, 0x3 ;  /* 0x000000121d137291 */ /* 0x000fc8000f8e18ff */
[----:B------:R-:W-:Y:S01]  /*0c70*/  ULEA UR20, UR29, UR19, 0x3 ;  /* 0x000000131d147291 */ /* 0x000fe2000f8e18ff */
[----:B--2---:R-:W-:Y:S02]  /*0c80*/  DFMA R58, R4, R58, R48 ;  /* 0x0000003a043a722b */ /* 0x004fe40000000030 */
[----:B------:R-:W0:Y:S01]  /*0c90*/  LDS.64 R48, [UR13] ;  /* 0x0000000dff307984 */ /* 0x000e220008000a00 */
[----:B------:R-:W-:-:S04]  /*0ca0*/  ULEA UR21, UR29, UR20, 0x3 ;  /* 0x000000141d157291 */ /* 0x000fc8000f8e18ff */
[----:B------:R-:W-:Y:S01]  /*0cb0*/  ULEA UR22, UR29, UR21, 0x3 ;  /* 0x000000151d167291 */ /* 0x000fe2000f8e18ff */
[----:B---3--:R-:W-:Y:S01]  /*0cc0*/  DFMA R58, R6, R46, R58 ;  /* 0x0000002e063a722b */ /* 0x008fe2000000003a */
[----:B------:R-:W2:Y:S02]  /*0cd0*/  LDS.64 R46, [UR14] ;  /* 0x0000000eff2e7984 */ /* 0x000ea40008000a00 */
[----:B------:R-:W-:-:S04]  /*0ce0*/  ULEA UR23, UR29, UR22, 0x3 ;  /* 0x000000161d177291 */ /* 0x000fc8000f8e18ff */
[----:B------:R-:W-:Y:S01]  /*0cf0*/  ULEA UR24, UR29, UR23, 0x3 ;  /* 0x000000171d187291 */ /* 0x000fe2000f8e18ff */
[----:B----4-:R-:W-:Y:S01]  /*0d00*/  DFMA R58, R8, R50, R58 ;  /* 0x00000032083a722b */ /* 0x010fe2000000003a */
[----:B------:R-:W3:Y:S02]  /*0d10*/  LDS.64 R50, [UR15] ;  /* 0x0000000fff327984 */ /* 0x000ee40008000a00 */
[----:B------:R-:W-:-:S04]  /*0d20*/  ULEA UR25, UR29, UR24, 0x3 ;  /* 0x000000181d197291 */ /* 0x000fc8000f8e18ff */
[----:B------:R-:W-:Y:S01]  /*0d30*/  ULEA UR26, UR29, UR25, 0x3 ;  /* 0x000000191d1a7291 */ /* 0x000fe2000f8e18ff */
[----:B-1----:R-:W-:Y:S01]  /*0d40*/  DFMA R58, R10, R54, R58 ;  /* 0x000000360a3a722b */ /* 0x002fe2000000003a */
[----:B------:R-:W1:Y:S02]  /*0d50*/  LDS.64 R54, [UR16] ;  /* 0x00000010ff367984 */ /* 0x000e640008000a00 */
[----:B------:R-:W-:-:S04]  /*0d60*/  ULEA UR27, UR29, UR26, 0x3 ;  /* 0x0000001a1d1b7291 */ /* 0x000fc8000f8e18ff */
[----:B------:R-:W-:Y:S01]  /*0d70*/  ULEA UR28, UR29, UR27, 0x3 ;  /* 0x0000001b1d1c7291 */ /* 0x000fe2000f8e18ff */
[----:B------:R-:W-:Y:S01]  /*0d80*/  DFMA R58, R12, R52, R58 ;  /* 0x000000340c3a722b */ /* 0x000fe2000000003a */
[----:B------:R-:W4:Y:S07]  /*0d90*/  LDS.64 R52, [UR17] ;  /* 0x00000011ff347984 */ /* 0x000f2e0008000a00 */
[----:B0-----:R-:W-:Y:S01]  /*0da0*/  DFMA R58, R14, R48, R58 ;  /* 0x000000300e3a722b */ /* 0x001fe2000000003a */
[----:B------:R-:W0:Y:S07]  /*0db0*/  LDS.64 R48, [UR18] ;  /* 0x00000012ff307984 */ /* 0x000e2e0008000a00 */
[----:B--2---:R-:W-:Y:S01]  /*0dc0*/  DFMA R58, R16, R46, R58 ;  /* 0x0000002e103a722b */ /* 0x004fe2000000003a */
[----:B------:R-:W2:Y:S07]  /*0dd0*/  LDS.64 R46, [UR19] ;  /* 0x00000013ff2e7984 */ /* 0x000eae0008000a00 */
[----:B---3--:R-:W-:Y:S01]  /*0de0*/  DFMA R58, R18, R50, R58 ;  /* 0x00000032123a722b */ /* 0x008fe2000000003a */
[----:B------:R-:W3:Y:S07]  /*0df0*/  LDS.64 R50, [UR20] ;  /* 0x00000014ff327984 */ /* 0x000eee0008000a00 */
[----:B-1----:R-:W-:Y:S01]  /*0e00*/  DFMA R58, R20, R54, R58 ;  /* 0x00000036143a722b */ /* 0x002fe2000000003a */
[----:B------:R-:W1:Y:S07]  /*0e10*/  LDS.64 R54, [UR21] ;  /* 0x00000015ff367984 */ /* 0x000e6e0008000a00 */
[----:B----4-:R-:W-:Y:S01]  /*0e20*/  DFMA R58, R22, R52, R58 ;  /* 0x00000034163a722b */ /* 0x010fe2000000003a */
[----:B------:R-:W4:Y:S07]  /*0e30*/  LDS.64 R52, [UR22] ;  /* 0x00000016ff347984 */ /* 0x000f2e0008000a00 */
[----:B0-----:R-:W-:Y:S01]  /*0e40*/  DFMA R58, R24, R48, R58 ;  /* 0x00000030183a722b */ /* 0x001fe2000000003a */
[----:B------:R-:W0:Y:S07]  /*0e50*/  LDS.64 R48, [UR23] ;  /* 0x00000017ff307984 */ /* 0x000e2e0008000a00 */
[----:B--2---:R-:W-:Y:S01]  /*0e60*/  DFMA R58, R26, R46, R58 ;  /* 0x0000002e1a3a722b */ /* 0x004fe2000000003a */
[----:B------:R-:W2:Y:S07]  /*0e70*/  LDS.64 R46, [UR24] ;  /* 0x00000018ff2e7984 */ /* 0x000eae0008000a00 */
[----:B---3--:R-:W-:-:S02]  /*0e80*/  DFMA R50, R28, R50, R58 ;  /* 0x000000321c32722b */ /* 0x008fc4000000003a */
[----:B------:R-:W3:Y:S06]  /*0e90*/  LDS.64 R58, [UR25] ;  /* 0x00000019ff3a7984 */ /* 0x000eec0008000a00 */
[----:B-1----:R-:W-:Y:S02]  /*0ea0*/  DFMA R54, R30, R54, R50 ;  /* 0x000000361e36722b */ /* 0x002fe40000000032 */
[----:B------:R-:W1:Y:S06]  /*0eb0*/  LDS.64 R50, [UR26] ;  /* 0x0000001aff327984 */ /* 0x000e6c0008000a00 */
[----:B----4-:R-:W-:Y:S01]  /*0ec0*/  DFMA R54, R32, R52, R54 ;  /* 0x000000342036722b */ /* 0x010fe20000000036 */
[----:B------:R-:W4:Y:S07]  /*0ed0*/  LDS.64 R52, [UR27] ;  /* 0x0000001bff347984 */ /* 0x000f2e0008000a00 */
[----:B0-----:R-:W-:Y:S01]  /*0ee0*/  DFMA R54, R34, R48, R54 ;  /* 0x000000302236722b */ /* 0x001fe20000000036 */
[----:B------:R-:W0:Y:S07]  /*0ef0*/  LDS.64 R48, [UR28] ;  /* 0x0000001cff307984 */ /* 0x000e2e0008000a00 */
[----:B--2---:R-:W-:-:S08]  /*0f00*/  DFMA R46, R36, R46, R54 ;  /* 0x0000002e242e722b */ /* 0x004fd00000000036 */
[----:B---3--:R-:W-:Y:S02]  /*0f10*/  DFMA R58, R38, R58, R46 ;  /* 0x0000003a263a722b */ /* 0x008fe4000000002e */
[----:B------:R-:W2:Y:S06]  /*0f20*/  LDC.64 R46, c[0x0][0x3a0] ;  /* 0x0000e800ff2e7b82 */ /* 0x000eac0000000a00 */
[----:B-1----:R-:W-:-:S08]  /*0f30*/  DFMA R50, R40, R50, R58 ;  /* 0x000000322832722b */ /* 0x002fd0000000003a */
[----:B----4-:R-:W-:-:S08]  /*0f40*/  DFMA R50, R42, R52, R50 ;  /* 0x000000342a32722b */ /* 0x010fd00000000032 */
[----:B0-----:R-:W-:Y:S01]  /*0f50*/  DFMA R58, R44, R48, R50 ;  /* 0x000000302c3a722b */ /* 0x001fe20000000032 */
[----:B--2---:R-:W-:-:S06]  /*0f60*/  IMAD.WIDE.U32 R60, R56, 0x8, R46 ;  /* 0x00000008383c7825 */ /* 0x004fcc00078e002e */
[----:B------:R0:W-:Y:S01]  /*0f70*/  STG.E.64 desc[UR6][R60.64], R58 ;  /* 0x0000003a3c007986 */ /* 0x0001e2000c101b06 */
[----:B------:R-:W-:Y:S01]  /*0f80*/  BAR.SYNC.DEFER_BLOCKING 0x0 ;  /* 0x0000000000007b1d */ /* 0x000fe20000010000 */
[----:B0-----:R-:W-:-:S05]  /*0f90*/  IADD3 R61, PT, PT, R56, 0x1, RZ ;  /* 0x00000001383d7810 */ /* 0x001fca0007ffe0ff */
[----:B------:R-:W-:Y:S01]  /*0fa0*/  IMAD.WIDE.U32 R60, R61, 0x8, R46 ;  /* 0x000000083d3c7825 */ /* 0x000fe200078e002e */
[----:B------:R-:W0:Y:S04]  /*0fb0*/  LDS.64 R52, [UR4+0x8] ;  /* 0x00000804ff347984 */ /* 0x000e280008000a00 */
[----:B------:R-:W1:Y:S04]  /*0fc0*/  LDS.64 R58, [UR5+0x8] ;  /* 0x00000805ff3a7984 */ /* 0x000e680008000a00 */
[----:B------:R-:W2:Y:S04]  /*0fd0*/  LDS.64 R48, [UR9+0x8] ;  /* 0x00000809ff307984 */ /* 0x000ea80008000a00 */
[----:B------:R-:W3:Y:S04]  /*0fe0*/  LDS.64 R50, [UR10+0x8] ;  /* 0x0000080aff327984 */ /* 0x000ee80008000a00 */
[----:B------:R-:W4:Y:S01]  /*0ff0*/  LDS.64 R54, [UR11+0x8] ;  /* 0x0000080bff367984 */ /* 0x000f220008000a00 */
[----:B0-----:R-:W-:-:S08]  /*1000*/  DFMA R52, R2, R52, RZ ;  /* 0x000000340234722b */ /* 0x001fd000000000ff */
[----:B-1----:R-:W-:Y:S02]  /*1010*/  DFMA R58, R4, R58, R52 ;  /* 0x0000003a043a722b */ /* 0x002fe40000000034 */
[----:B------:R-:W0:Y:S06]  /*1020*/  LDS.64 R52, [UR12+0x8] ;  /* 0x0000080cff347984 */ /* 0x000e2c0008000a00 */
[----:B--2---:R-:W-:Y:S01]  /*1030*/  DFMA R58, R6, R48, R58 ;  /* 0x00000030063a722b */ /* 0x004fe2000000003a */
[----:B------:R-:W1:Y:S07]  /*1040*/  LDS.64 R48, [UR13+0x8] ;  /* 0x0000080dff307984 */ /* 0x000e6e0008000a00 */
[----:B---3--:R-:W-:-:S02]  /*1050*/  DFMA R50, R8, R50, R58 ;  /* 0x000000320832722b */ /* 0x008fc4000000003a */
[----:B------:R-:W2:Y:S06]  /*1060*/  LDS.64 R58, [UR14+0x8] ;  /* 0x0000080eff3a7984 */ /* 0x000eac0008000a00 */
[----:B----4-:R-:W-:Y:S02]  /*1070*/  DFMA R54, R10, R54, R50 ;  /* 0x000000360a36722b */ /* 0x010fe40000000032 */
[----:B------:R-:W3:Y:S06]  /*1080*/  LDS.64 R50, [UR15+0x8] ;  /* 0x0000080fff327984 */ /* 0x000eec0008000a00 */
[----:B0-----:R-:W-:Y:S01]  /*1090*/  DFMA R54, R12, R52, R54 ;  /* 0x000000340c36722b */ /* 0x001fe20000000036 */
[----:B------:R-:W0:Y:S07]  /*10a0*/  LDS.64 R52, [UR16+0x8] ;  /* 0x00000810ff347984 */ /* 0x000e2e0008000a00 */
[----:B-1----:R-:W-:-:S02]  /*10b0*/  DFMA R48, R14, R48, R54 ;  /* 0x000000300e30722b */ /* 0x002fc40000000036 */
[----:B------:R-:W1:Y:S06]  /*10c0*/  LDS.64 R54, [UR17+0x8] ;  /* 0x00000811ff367984 */ /* 0x000e6c0008000a00 */
[----:B--2---:R-:W-:Y:S02]  /*10d0*/  DFMA R58, R16, R58, R48 ;  /* 0x0000003a103a722b */ /* 0x004fe40000000030 */
[----:B------:R-:W2:Y:S06]  /*10e0*/  LDS.64 R48, [UR18+0x8] ;  /* 0x00000812ff307984 */ /* 0x000eac0008000a00 */
[----:B---3--:R-:W-:Y:S01]  /*10f0*/  DFMA R58, R18, R50, R58 ;  /* 0x00000032123a722b */ /* 0x008fe2000000003a */
[----:B------:R-:W3:Y:S07]  /*1100*/  LDS.64 R50, [UR19+0x8] ;  /* 0x00000813ff327984 */ /* 0x000eee0008000a00 */
[----:B0-----:R-:W-:Y:S01]  /*1110*/  DFMA R58, R20, R52, R58 ;  /* 0x00000034143a722b */ /* 0x001fe2000000003a */
[----:B------:R-:W0:Y:S07]  /*1120*/  LDS.64 R52, [UR20+0x8] ;  /* 0x00000814ff347984 */ /* 0x000e2e0008000a00 */
[----:B-1----:R-:W-:Y:S01]  /*1130*/  DFMA R58, R22, R54, R58 ;  /* 0x00000036163a722b */ /* 0x002fe2000000003a */
[----:B------:R-:W1:Y:S07]  /*1140*/  LDS.64 R54, [UR21+0x8] ;  /* 0x00000815ff367984 */ /* 0x000e6e0008000a00 */
[----:B--2---:R-:W-:Y:S01]  /*1150*/  DFMA R58, R24, R48, R58 ;  /* 0x00000030183a722b */ /* 0x004fe2000000003a */
[----:B------:R-:W2:Y:S07]  /*1160*/  LDS.64 R48, [UR22+0x8] ;  /* 0x00000816ff307984 */ /* 0x000eae0008000a00 */
        /* <DEDUP_REMOVED lines=12> */
[----:B-1----:R-:W-:-:S08]  /*1230*/  DFMA R54, R38, R54, R58 ;  /* 0x000000362636722b */ /* 0x002fd0000000003a */
[----:B--2---:R-:W-:-:S08]  /*1240*/  DFMA R48, R40, R48, R54 ;  /* 0x000000302830722b */ /* 0x004fd00000000036 */
[----:B---3--:R-:W-:-:S08]  /*1250*/  DFMA R48, R42, R50, R48 ;  /* 0x000000322a30722b */ /* 0x008fd00000000030 */
[----:B0-----:R-:W-:-:S07]  /*1260*/  DFMA R58, R44, R52, R48 ;  /* 0x000000342c3a722b */ /* 0x001fce0000000030 */
        /* <DEDUP_REMOVED lines=48> */
[----:B------:R-:W-:Y:S01]  /*1570*/  STG.E.64 desc[UR6][R60.64], R58 ;  /* 0x0000003a3c007986 */ /* 0x000fe2000c101b06 */
[----:B------:R-:W-:Y:S06]  /*1580*/  BAR.SYNC.DEFER_BLOCKING 0x0 ;  /* 0x0000000000007b1d */ /* 0x000fec0000010000 */
[----:B------:R-:W0:Y:S01]  /*1590*/  LDS.64 R52, [UR4+0x18] ;  /* 0x00001804ff347984 */ /* 0x000e220008000a00 */
[----:B------:R-:W-:-:S03]  /*15a0*/  UIADD3 UR4, UPT, UPT, UR4, 0x20, URZ ;  /* 0x0000002004047890 */ /* 0x000fc6000fffe0ff */
        /* <DEDUP_REMOVED lines=41> */
[----:B---3--:R-:W-:Y:S01]  /*1840*/  DFMA R48, R42, R50, R48 ;  /* 0x000000322a30722b */ /* 0x008fe20000000030 */
[C---:B------:R-:W-:Y:S02]  /*1850*/  IADD3 R51, PT, PT, R56.reuse, 0x3, RZ ;  /* 0x0000000338337810 */ /* 0x040fe40007ffe0ff */
[----:B------:R-:W-:-:S03]  /*1860*/  IADD3 R56, PT, PT, R56, 0x4, RZ ;  /* 0x0000000438387810 */ /* 0x000fc60007ffe0ff */
[----:B------:R-:W-:Y:S02]  /*1870*/  IMAD.WIDE.U32 R46, R51, 0x8, R46 ;  /* 0x00000008332e7825 */ /* 0x000fe400078e002e */
[----:B0-----:R-:W-:-:S07]  /*1880*/  DFMA R48, R44, R52, R48 ;  /* 0x000000342c30722b */ /* 0x001fce0000000030 */
[----:B------:R3:W-:Y:S01]  /*1890*/  STG.E.64 desc[UR6][R46.64], R48 ;  /* 0x000000302e007986 */ /* 0x0007e2000c101b06 */
[----:B------:R-:W-:Y:S06]  /*18a0*/  BAR.SYNC.DEFER_BLOCKING 0x0 ;  /* 0x0000000000007b1d */ /* 0x000fec0000010000 */
[----:B------:R-:W-:Y:S05]  /*18b0*/  BRA.U !UP0, `(.L_x_377) ;  /* 0xfffffff108987547 */ /* 0x000fea000b83ffff */
.L_x_376:
[----:B------:R-:W-:-:S04]  /*18c0*/  UIADD3 UR5, UPT, UPT, -UR8, URZ, URZ ;  /* 0x000000ff08057290 */ /* 0x000fc8000fffe1ff */
[----:B------:R-:W-:-:S09]  /*18d0*/  UISETP.GT.AND UP0, UPT, UR5, 0x1, UPT ;  /* 0x000000010500788c */ /* 0x000fd2000bf04270 */
[----:B------:R-:W-:Y:S05]  /*18e0*/  BRA.U !UP0, `(.L_x_378) ;  /* 0x0000000508e87547 */ /* 0x000fea000b800000 */
[----:B------:R-:W2:Y:S01]  /*18f0*/  LDCU UR5, c[0x0][0x3ac] ;  /* 0x00007580ff0577ac */ /* 0x000ea20008000800 */
[----:B0--3--:R-:W0:Y:S01]  /*1900*/  LDS.64 R48, [UR4] ;  /* 0x00000004ff307984 */ /* 0x009e220008000a00 */
[----:B------:R-:W-:Y:S01]  /*1910*/  PLOP3.LUT P0, PT, PT, PT, PT, 0x8, 0x80 ;  /* 0x000000000080781c */ /* 0x000fe20003f0e170 */
[----:B------:R-:W-:Y:S02]  /*1920*/  UIADD3 UR8, UPT, UPT, UR8, 0x2, URZ ;  /* 0x0000000208087890 */ /* 0x000fe4000fffe0ff */
[----:B--2---:R-:W-:-:S04]  /*1930*/  ULEA UR9, UR5, UR4, 0x3 ;  /* 0x0000000405097291 */ /* 0x004fc8000f8e18ff */
[----:B------:R-:W-:-:S04]  /*1940*/  ULEA UR10, UR5, UR9, 0x3 ;  /* 0x00000009050a7291 */ /* 0x000fc8000f8e18ff */
[----:B------:R-:W-:Y:S01]  /*1950*/  ULEA UR11, UR5, UR10, 0x3 ;  /* 0x0000000a050b7291 */ /* 0x000fe2000f8e18ff */
[----:B------:R-:W2:Y:S03]  /*1960*/  LDS.64 R58, [UR9] ;  /* 0x00000009ff3a7984 */ /* 0x000ea60008000a00 */
[----:B------:R-:W-:Y:S01]  /*1970*/  ULEA UR12, UR5, UR11, 0x3 ;  /* 0x0000000b050c7291 */ /* 0x000fe2000f8e18ff */
[----:B------:R-:W3:Y:S03]  /*1980*/  LDS.64 R46, [UR10] ;  /* 0x0000000aff2e7984 */ /* 0x000ee60008000a00 */
[----:B------:R-:W-:Y:S01]  /*1990*/  ULEA UR13, UR5, UR12, 0x3 ;  /* 0x0000000c050d7291 */ /* 0x000fe2000f8e18ff */
[----:B------:R-:W4:Y:S03]  /*19a0*/  LDS.64 R50, [UR11] ;  /* 0x0000000bff327984 */ /* 0x000f260008000a00 */
[----:B------:R-:W-:Y:S01]  /*19b0*/  ULEA UR14, UR5, UR13, 0x3 ;  /* 0x0000000d050e7291 */ /* 0x000fe2000f8e18ff */
[----:B------:R-:W1:Y:S01]  /*19c0*/  LDS.64 R54, [UR12] ;  /* 0x0000000cff367984 */ /* 0x000e620008000a00 */
[----:B0----5:R-:W-:-:S02]  /*19d0*/  DFMA R48, R2, R48, RZ ;  /* 0x000000300230722b */ /* 0x021fc400000000ff */
[----:B------:R-:W-:Y:S01]  /*19e0*/  ULEA UR15, UR5, UR14, 0x3 ;  /* 0x0000000e050f7291 */ /* 0x000fe2000f8e18ff */
[----:B------:R-:W0:Y:S03]  /*19f0*/  LDS.64 R52, [UR13] ;  /* 0x0000000dff347984 */ /* 0x000e260008000a00 */
[----:B------:R-:W-:-:S04]  /*1a00*/  ULEA UR16, UR5, UR15, 0x3 ;  /* 0x0000000f05107291 */ /* 0x000fc8000f8e18ff */
[----:B------:R-:W-:-:S04]  /*1a10*/  ULEA UR17, UR5, UR16, 0x3 ;  /* 0x0000001005117291 */ /* 0x000fc8000f8e18ff */
[----:B------:R-:W-:-:S04]  /*1a20*/  ULEA UR18, UR5, UR17, 0x3 ;  /* 0x0000001105127291 */ /* 0x000fc8000f8e18ff */
[----:B------:R-:W-:-:S04]  /*1a30*/  ULEA UR19, UR5, UR18, 0x3 ;  /* 0x0000001205137291 */ /* 0x000fc8000f8e18ff */
        /* <DEDUP_REMOVED lines=9> */
[----:B------:R-:W-:Y:S01]  /*1ad0*/  ULEA UR25, UR5, UR24, 0x3 ;  /* 0x0000001805197291 */ /* 0x000fe2000f8e18ff */
[----:B----4-:R-:W-:Y:S01]  /*1ae0*/  DFMA R58, R8, R50, R58 ;  /* 0x00000032083a722b */ /* 0x010fe2000000003a */
[----:B------:R-:W4:Y:S02]  /*1af0*/  LDS.64 R50, [UR16] ;  /* 0x00000010ff327984 */ /* 0x000f240008000a00 */
[----:B------:R-:W-:-:S04]  /*1b00*/  ULEA UR26, UR5, UR25, 0x3 ;  /* 0x00000019051a7291 */ /* 0x000fc8000f8e18ff */
[----:B------:R-:W-:Y:S01]  /*1b10*/  ULEA UR27, UR5, UR26, 0x3 ;  /* 0x0000001a051b7291 */ /* 0x000fe2000f8e18ff */
[----:B-1----:R-:W-:Y:S01]  /*1b20*/  DFMA R58, R10, R54, R58 ;  /* 0x000000360a3a722b */ /* 0x002fe2000000003a */
[----:B------:R-:W1:Y:S02]  /*1b30*/  LDS.64 R54, [UR17] ;  /* 0x00000011ff367984 */ /* 0x000e640008000a00 */
        /* <DEDUP_REMOVED lines=8> */
[----:B----4-:R-:W-:Y:S01]  /*1bc0*/  DFMA R58, R18, R50, R58 ;  /* 0x00000032123a722b */ /* 0x010fe2000000003a */
[----:B------:R-:W4:Y:S07]  /*1bd0*/  LDS.64 R50, [UR21] ;  /* 0x00000015ff327984 */ /* 0x000f2e0008000a00 */
[----:B-1----:R-:W-:Y:S01]  /*1be0*/  DFMA R58, R20, R54, R58 ;  /* 0x00000036143a722b */ /* 0x002fe2000000003a */
[----:B------:R-:W1:Y:S07]  /*1bf0*/  LDS.64 R54, [UR22] ;  /* 0x00000016ff367984 */ /* 0x000e6e0008000a00 */
[----:B0-----:R-:W-:Y:S01]  /*1c00*/  DFMA R58, R22, R52, R58 ;  /* 0x00000034163a722b */ /* 0x001fe2000000003a */
[----:B------:R-:W0:Y:S07]  /*1c10*/  LDS.64 R52, [UR23] ;  /* 0x00000017ff347984 */ /* 0x000e2e0008000a00 */
[----:B--2---:R-:W-:Y:S01]  /*1c20*/  DFMA R58, R24, R48, R58 ;  /* 0x00000030183a722b */ /* 0x004fe2000000003a */
[----:B------:R-:W2:Y:S07]  /*1c30*/  LDS.64 R48, [UR24] ;  /* 0x00000018ff307984 */ /* 0x000eae0008000a00 */
[----:B---3--:R-:W-:Y:S01]  /*1c40*/  DFMA R58, R26, R46, R58 ;  /* 0x0000002e1a3a722b */ /* 0x008fe2000000003a */
[----:B------:R-:W3:Y:S07]  /*1c50*/  LDS.64 R46, [UR25] ;  /* 0x00000019ff2e7984 */ /* 0x000eee0008000a00 */
[----:B----4-:R-:W-:-:S02]  /*1c60*/  DFMA R50, R28, R50, R58 ;  /* 0x000000321c32722b */ /* 0x010fc4000000003a */
[----:B------:R-:W4:Y:S06]  /*1c70*/  LDS.64 R58, [UR26] ;  /* 0x0000001aff3a7984 */ /* 0x000f2c0008000a00 */
[----:B-1----:R-:W-:Y:S02]  /*1c80*/  DFMA R54, R30, R54, R50 ;  /* 0x000000361e36722b */ /* 0x002fe40000000032 */
[----:B------:R-:W1:Y:S06]  /*1c90*/  LDS.64 R50, [UR27] ;  /* 0x0000001bff327984 */ /* 0x000e6c0008000a00 */
[----:B0-----:R-:W-:Y:S01]  /*1ca0*/  DFMA R54, R32, R52, R54 ;  /* 0x000000342036722b */ /* 0x001fe20000000036 */
[----:B------:R-:W0:Y:S07]  /*1cb0*/  LDS.64 R52, [UR28] ;  /* 0x0000001cff347984 */ /* 0x000e2e0008000a00 */
[----:B--2---:R-:W-:Y:S01]  /*1cc0*/  DFMA R54, R34, R48, R54 ;  /* 0x000000302236722b */ /* 0x004fe20000000036 */
[----:B------:R-:W2:Y:S07]  /*1cd0*/  LDS.64 R48, [UR5] ;  /* 0x00000005ff307984 */ /* 0x000eae0008000a00 */
[----:B---3--:R-:W-:-:S08]  /*1ce0*/  DFMA R46, R36, R46, R54 ;  /* 0x0000002e242e722b */ /* 0x008fd00000000036 */
[----:B----4-:R-:W-:Y:S02]  /*1cf0*/  DFMA R58, R38, R58, R46 ;  /* 0x0000003a263a722b */ /* 0x010fe4000000002e */
[----:B------:R-:W3:Y:S06]  /*1d00*/  LDC.64 R46, c[0x0][0x3a0] ;  /* 0x0000e800ff2e7b82 */ /* 0x000eec0000000a00 */
[----:B-1----:R-:W-:-:S08]  /*1d10*/  DFMA R50, R40, R50, R58 ;  /* 0x000000322832722b */ /* 0x002fd0000000003a */
[----:B0-----:R-:W-:-:S08]  /*1d20*/  DFMA R50, R42, R52, R50 ;  /* 0x000000342a32722b */ /* 0x001fd00000000032 */
[----:B--2---:R-:W-:Y:S01]  /*1d30*/  DFMA R58, R44, R48, R50 ;  /* 0x000000302c3a722b */ /* 0x004fe20000000032 */
[----:B---3--:R-:W-:-:S06]  /*1d40*/  IMAD.WIDE.U32 R60, R56, 0x8, R46 ;  /* 0x00000008383c7825 */ /* 0x008fcc00078e002e */
        /* <DEDUP_REMOVED lines=52> */
.L_x_378:
[----:B------:R-:W-:-:S13]  /*2090*/  ISETP.NE.OR P0, PT, RZ, UR8, P0 ;  /* 0x00000008ff007c0c */ /* 0x000fda0008705670 */
[----:B-1----:R-:W-:Y:S05]  /*20a0*/  @!P0 EXIT ;  /* 0x000000000000894d */ /* 0x002fea0003800000 */
.L_x_375:
[----:B-1----:R-:W-:Y:S02]  /*20b0*/  ULEA UR5, UR30, UR4, 0x3 ;  /* 0x000000041e057291 */ /* 0x002fe4000f8e18ff */
[----:B0-234-:R-:W0:Y:S01]  /*20c0*/  LDS.64 R48, [UR4] ;  /* 0x00000004ff307984 */ /* 0x01de220008000a00 */
[----:B------:R-:W-:Y:S02]  /*20d0*/  UIADD3 UR8, UPT, UPT, UR8, 0x1, URZ ;  /* 0x0000000108087890 */ /* 0x000fe4000fffe0ff */
[----:B------:R-:W-:Y:S02]  /*20e0*/  ULEA UR9, UR30, UR5, 0x3 ;  /* 0x000000051e097291 */ /* 0x000fe4000f8e18ff */
[----:B------:R-:W-:Y:S02]  /*20f0*/  UISETP.NE.AND UP0, UPT, UR8, URZ, UPT ;  /* 0x000000ff0800728c */ /* 0x000fe4000bf05270 */
[----:B------:R-:W-:Y:S01]  /*2100*/  UIADD3 UR4, UPT, UPT, UR4, 0x8, URZ ;  /* 0x0000000804047890 */ /* 0x000fe2000fffe0ff */
        /* <DEDUP_REMOVED lines=63> */
[C---:B-1----:R-:W-:Y:S01]  /*2500*/  IMAD.WIDE.U32 R46, R56.reuse, 0x8, R46 ;  /* 0x00000008382e7825 */ /* 0x042fe200078e002e */
[----:B------:R-:W-:-:S05]  /*2510*/  IADD3 R56, PT, PT, R56, 0x1, RZ ;  /* 0x0000000138387810 */ /* 0x000fca0007ffe0ff */
[----:B------:R4:W-:Y:S01]  /*2520*/  STG.E.64 desc[UR6][R46.64], R48 ;  /* 0x000000302e007986 */ /* 0x0009e2000c101b06 */
[----:B------:R-:W-:Y:S06]  /*2530*/  BAR.SYNC.DEFER_BLOCKING 0x0 ;  /* 0x0000000000007b1d */ /* 0x000fec0000010000 */
[----:B------:R-:W-:Y:S05]  /*2540*/  BRA.U UP0, `(.L_x_375) ;  /* 0xfffffff900d87547 */ /* 0x000fea000b83ffff */
[----:B------:R-:W-:Y:S05]  /*2550*/  EXIT ;  /* 0x000000000000794d */ /* 0x000fea0003800000 */
.L_x_379:
        /* <DEDUP_REMOVED lines=10> */
.L_x_684:


//--------------------- .text._Z36cu_mtxmq_integral_202hundredonewritePKdiS0_iPdiidd --------------------------
	.section	.text._Z36cu_mtxmq_integral_202hundredonewritePKdiS0_iPdiidd,"ax",@progbits
	.align	128
        .global         _Z36cu_mtxmq_integral_202hundredonewritePKdiS0_iPdiidd
        .type           _Z36cu_mtxmq_integral_202hundredonewritePKdiS0_iPdiidd,@function
        .size           _Z36cu_mtxmq_integral_202hundredonewritePKdiS0_iPdiidd,(.L_x_685 - _Z36cu_mtxmq_integral_202hundredonewritePKdiS0_iPdiidd)
        .other          _Z36cu_mtxmq_integral_202hundredonewritePKdiS0_iPdiidd,@"STO_CUDA_ENTRY STV_DEFAULT"
_Z36cu_mtxmq_integral_202hundredonewritePKdiS0_iPdiidd:
.text._Z36cu_mtxmq_integral_202hundredonewritePKdiS0_iPdiidd:
[----:B------:R-:W-:Y:S01]  /*0000*/  LDC R1, c[0x0][0x37c] ;  /* 0x0000df00ff017b82 */ /* 0x000fe20000000800 */
[----:B------:R-:W0:Y:S07]  /*0010*/  S2R R29, SR_TID.X ;  /* 0x00000000001d7919 */ /* 0x000e2e0000002100 */
[----:B------:R-:W0:Y:S01]  /*0020*/  LDC.64 R2, c[0x0][0x390] ;  /* 0x0000e400ff027b82 */ /* 0x000e220000000a00 */
[----:B------:R-:W1:Y:S07]  /*0030*/  LDCU.64 UR6, c[0x0][0x358] ;  /* 0x00006b00ff0677ac */ /* 0x000e6e0008000a00 */
[----:B------:R-:W2:Y:S08]  /*0040*/  S2UR UR5, SR_CgaCtaId ;  /* 0x00000000000579c3 */ /* 0x000eb00000008800 */
[----:B------:R-:W3:Y:S01]  /*0050*/  LDC R34, c[0x0][0x398] ;  /* 0x0000e600ff227b82 */ /* 0x000ee20000000800 */
[----:B0-----:R-:W-:-:S06]  /*0060*/  IMAD.WIDE.U32 R2, R29, 0x8, R2 ;  /* 0x000000081d027825 */ /* 0x001fcc00078e0002 */
[----:B-1----:R-:W4:Y:S01]  /*0070*/  LDG.E.64 R2, desc[UR6][R2.64] ;  /* 0x0000000602027981 */ /* 0x002f22000c1e1b00 */
[----:B------:R-:W-:Y:S02]  /*0080*/  UMOV UR4, 0x400 ;  /* 0x0000040000047882 */ /* 0x000fe40000000000 */
[----:B--2---:R-:W-:Y:S01]  /*0090*/  ULEA UR4, UR5, UR4, 0x18 ;  /* 0x0000000405047291 */ /* 0x004fe2000f8ec0ff */
[----:B---3--:R-:W-:-:S05]  /*00a0*/  ISETP.GE.AND P0, PT, R34, 0x1, PT ;  /* 0x000000012200780c */ /* 0x008fca0003f06270 */
[----:B------:R-:W-:-:S05]  /*00b0*/  LEA R5, R29, UR4, 0x3 ;  /* 0x000000041d057c11 */ /* 0x000fca000f8e18ff */
[----:B----4-:R0:W-:Y:S01]  /*00c0*/  STS.64 [R5], R2 ;  /* 0x0000000205007388 */ /* 0x0101e20000000a00 */
[----:B------:R-:W-:Y:S06]  /*00d0*/  BAR.SYNC.DEFER_BLOCKING 0x0 ;  /* 0x0000000000007b1d */ /* 0x000fec0000010000 */
[----:B------:R-:W-:Y:S05]  /*00e0*/  @!P0 EXIT ;  /* 0x000000000000894d */ /* 0x000fea0003800000 */
[----:B------:R-:W1:Y:S01]  /*00f0*/  S2R R0, SR_CTAID.X ;  /* 0x0000000000007919 */ /* 0x000e620000002500 */
[----:B0-----:R-:W0:Y:S01]  /*0100*/  LDC.64 R2, c[0x0][0x380] ;  /* 0x0000e000ff027b82 */ /* 0x001e220000000a00 */
[----:B------:R-:W1:Y:S01]  /*0110*/  LDCU UR5, c[0x0][0x360] ;  /* 0x00006c00ff0577ac */ /* 0x000e620008000800 */
[----:B------:R-:W2:Y:S06]  /*0120*/  LDCU UR8, c[0x0][0x3ac] ;  /* 0x00007580ff0877ac */ /* 0x000eac0008000800 */
[----:B------:R-:W3:Y:S01]  /*0130*/  LDC R35, c[0x0][0x388] ;  /* 0x0000e200ff237b82 */ /* 0x000ee20000000800 */
[----:B-1----:R-:W-:-:S04]  /*0140*/  IMAD R29, R0, UR5, R29 ;  /* 0x00000005001d7c24 */ /* 0x002fc8000f8e021d */
[----:B0-----:R-:W-:-:S04]  /*0150*/  IMAD.WIDE R2, R29, 0x8, R2 ;  /* 0x000000081d027825 */ /* 0x001fc800078e0202 */
[----:B------:R-:W-:Y:S01]  /*0160*/  IMAD R0, R29, R34, RZ ;  /* 0x000000221d007224 */ /* 0x000fe200078e02ff */
[----:B------:R-:W-:Y:S01]  /*0170*/  IADD3 R34, PT, PT, -R34, RZ, RZ ;  /* 0x000000ff22227210 */ /* 0x000fe20007ffe1ff */
[----:B---3--:R-:W-:-:S04]  /*0180*/  IMAD.WIDE R4, R35, 0x8, R2 ;  /* 0x0000000823047825 */ /* 0x008fc800078e0202 */
[----:B------:R-:W-:-:S04]  /*0190*/  IMAD.WIDE R6, R35, 0x8, R4 ;  /* 0x0000000823067825 */ /* 0x000fc800078e0204 */
        /* <DEDUP_REMOVED lines=10> */
[----:B--2---:R-:W-:-:S07]  /*0240*/  IMAD.WIDE R28, R35, 0x8, R26 ;  /* 0x00000008231c7825 */ /* 0x004fce00078e021a */
.L_x_380:
[----:B------:R-:W2:Y:S04]  /*0250*/  LDG.E.64 R38, desc[UR6][R2.64] ;  /* 0x0000000602267981 */ /* 0x000ea8000c1e1b00 */
[----:B------:R-:W2:Y:S02]  /*0260*/  LDS.64 R36, [UR4] ;  /* 0x00000004ff247984 */ /* 0x000ea40008000a00 */
[----:B0-2---:R-:W-:-:S08]  /*0270*/  DFMA R30, R38, R36, RZ ;  /* 0x00000024261e722b */ /* 0x005fd000000000ff */
[----:B------:R-:W-:-:S08]  /*0280*/  DFMA R30, R38, R36, R30 ;  /* 0x00000024261e722b */ /* 0x000fd0000000001e */
[----:B------:R-:W-:-:S08]  /*0290*/  DFMA R30, -R38, R36, R30 ;  /* 0x00000024261e722b */ /* 0x000fd0000000011e */
        /* <DEDUP_REMOVED lines=60> */
[----:B------:R-:W-:Y:S02]  /*0660*/  DFMA R32, R38, R36, R30 ;  /* 0x000000242620722b */ /* 0x000fe4000000001e */
[----:B------:R-:W2:Y:S01]  /*0670*/  LDG.E.64 R30, desc[UR6][R4.64] ;  /* 0x00000006041e7981 */ /* 0x000ea2000c1e1b00 */
[----:B------:R-:W-:-:S05]  /*0680*/  ULEA UR5, UR8, UR4, 0x3 ;  /* 0x0000000408057291 */ /* 0x000fca000f8e18ff */
        /* <DEDUP_REMOVED lines=32> */
[CC--:B------:R-:W-:Y:S02]  /*0890*/  DFMA R40, -R38.reuse, R36.reuse, R32 ;  /* 0x000000242628722b */ /* 0x0c0fe40000000120 */
[----:B------:R-:W2:Y:S06]  /*08a0*/  LDS.64 R32, [UR5] ;  /* 0x00000005ff207984 */ /* 0x000eac0008000a00 */
[----:B------:R-:W-:-:S08]  /*08b0*/  DFMA R40, R38, R36, R40 ;  /* 0x000000242628722b */ /* 0x000fd00000000028 */
[----:B------:R-:W-:-:S08]  /*08c0*/  DFMA R40, -R38, R36, R40 ;  /* 0x000000242628722b */ /* 0x000fd00000000128 */
[----:B------:R-:W-:-:S08]  /*08d0*/  DFMA R40, R38, R36, R40 ;  /* 0x000000242628722b */ /* 0x000fd00000000028 */
[----:B------:R-:W-:Y:S01]  /*08e0*/  DFMA R40, -R38, R36, R40 ;  /* 0x000000242628722b */ /* 0x000fe20000000128 */
[----:B------:R-:W3:Y:S07]  /*08f0*/  LDG.E.64 R36, desc[UR6][R6.64] ;  /* 0x0000000606247981 */ /* 0x000eee000c1e1b00 */
[----:B--2---:R-:W-:-:S08]  /*0900*/  DFMA R40, R30, R32, R40 ;  /* 0x000000201e28722b */ /* 0x004fd00000000028 */
        /* <DEDUP_REMOVED lines=92> */
[----:B------:R-:W-:Y:S01]  /*0ed0*/  DFMA R40, R30, R32, R40 ;  /* 0x000000201e28722b */ /* 0x000fe20000000028 */
[----:B------:R-:W-:-:S07]  /*0ee0*/  ULEA UR5, UR8, UR5, 0x3 ;  /* 0x0000000508057291 */ /* 0x000fce000f8e18ff */
[CC--:B------:R-:W-:Y:S02]  /*0ef0*/  DFMA R40, -R30.reuse, R32.reuse, R40 ;  /* 0x000000201e28722b */ /* 0x0c0fe40000000128 */
[----:B------:R-:W3:Y:S06]  /*0f00*/  LDS.64 R38, [UR5] ;  /* 0x00000005ff267984 */ /* 0x000eec0008000a00 */
[----:B------:R-:W-:-:S08]  /*0f10*/  DFMA R40, R30, R32, R40 ;  /* 0x000000201e28722b */ /* 0x000fd00000000028 */
[----:B------:R-:W-:-:S08]  /*0f20*/  DFMA R40, -R30, R32, R40 ;  /* 0x000000201e28722b */ /* 0x000fd00000000128 */
[----:B------:R-:W-:-:S08]  /*0f30*/  DFMA R40, R30, R32, R40 ;  /* 0x000000201e28722b */ /* 0x000fd00000000028 */
[----:B------:R-:W-:-:S08]  /*0f40*/  DFMA R40, -R30, R32, R40 ;  /* 0x000000201e28722b */ /* 0x000fd00000000128 */
[----:B------:R-:W-:-:S08]  /*0f50*/  DFMA R40, R30, R32, R40 ;  /* 0x000000201e28722b */ /* 0x000fd00000000028 */
[----:B------:R-:W-:Y:S01]  /*0f60*/  DFMA R40, -R30, R32, R40 ;  /* 0x000000201e28722b */ /* 0x000fe20000000128 */
[----:B------:R-:W2:Y:S07]  /*0f70*/  LDG.E.64 R30, desc[UR6][R8.64] ;  /* 0x00000006081e7981 */ /* 0x000eae000c1e1b00 */
[----:B---3--:R-:W-:-:S08]  /*0f80*/  DFMA R40, R36, R38, R40 ;  /* 0x000000262428722b */ /* 0x008fd00000000028 */
        /* <DEDUP_REMOVED lines=95> */
[----:B------:R-:W2:Y:S06]  /*1580*/  LDS.64 R32, [UR5] ;  /* 0x00000005ff207984 */ /* 0x000eac0008000a00 */
[----:B------:R-:W-:-:S08]  /*1590*/  DFMA R40, R36, R38, R40 ;  /* 0x000000262428722b */ /* 0x000fd00000000028 */
[----:B------:R-:W-:-:S08]  /*15a0*/  DFMA R40, -R36, R38, R40 ;  /* 0x000000262428722b */ /* 0x000fd00000000128 */
        /* <DEDUP_REMOVED lines=1043> */
[----:B------:R-:W-:-:S08]  /*56e0*/  DFMA R40, -R38, R36, R40 ;  /* 0x000000242628722b */ /* 0x000fd00000000128 */
        /* <DEDUP_REMOVED lines=66> */
[----:B------:R-:W-:Y:S01]  /*5b10*/  DFMA R40, -R32, R30, R40 ;  /* 0x0000001e2028722b */ /* 0x000fe20000000128 */
[----:B------:R-:W-:-:S05]  /*5b20*/  IMAD.WIDE R38, R35, 0x8, R28 ;  /* 0x0000000823267825 */ /* 0x000fca00078e021c */
[----:B------:R-:W2:Y:S02]  /*5b30*/  LDG.E.64 R36, desc[UR6][R38.64] ;  /* 0x0000000626247981 */ /* 0x000ea4000c1e1b00 */
        /* <DEDUP_REMOVED lines=32> */
[----:B------:R-:W-:-:S07]  /*5d40*/  ULEA UR5, UR8, UR5, 0x3 ;  /* 0x0000000508057291 */ /* 0x000fce000f8e18ff */
[----:B------:R-:W-:-:S08]  /*5d50*/  DFMA R40, R32, R30, R40 ;  /* 0x0000001e2028722b */ /* 0x000fd00000000028 */
[----:B------:R-:W-:Y:S01]  /*5d60*/  DFMA R40, -R32, R30, R40 ;  /* 0x0000001e2028722b */ /* 0x000fe20000000128 */
[----:B------:R-:W2:Y:S07]  /*5d70*/  LDS.64 R32, [UR5] ;  /* 0x00000005ff207984 */ /* 0x000eae0008000a00 */
        /* <DEDUP_REMOVED lines=482> */
[----:B------:R-:W-:-:S06]  /*7ba0*/  IMAD.WIDE R36, R35, 0x8, R38 ;  /* 0x0000000823247825 */ /* 0x000fcc00078e0226 */
[----:B------:R-:W2:Y:S01]  /*7bb0*/  LDG.E.64 R36, desc[UR6][R36.64] ;  /* 0x0000000624247981 */ /* 0x000ea2000c1e1b00 */
        /* <DEDUP_REMOVED lines=41> */
[----:B------:R-:W0:Y:S07]  /*7e50*/  LDC.64 R30, c[0x0][0x3a0] ;  /* 0x0000e800ff1e7b82 */ /* 0x000e2e0000000a00 */
        /* <DEDUP_REMOVED lines=98> */
[----:B------:R-:W-:-:S07]  /*8480*/  IADD3 R34, PT, PT, R34, 0x1, RZ ;  /* 0x0000000122227810 */ /* 0x000fce0007ffe0ff */
[----:B------:R-:W-:Y:S01]  /*8490*/  DFMA R40, -R36, R38, R40 ;  /* 0x000000262428722b */ /* 0x000fe20000000128 */
[----:B------:R-:W-:-:S07]  /*84a0*/  ISETP.NE.AND P0, PT, R34, RZ, PT ;  /* 0x000000ff2200720c */ /* 0x000fce0003f05270 */
[----:B------:R-:W-:Y:S01]  /*84b0*/  DFMA R40, R36, R38, R40 ;  /* 0x000000262428722b */ /* 0x000fe20000000028 */
[----:B0-----:R-:W-:-:S07]  /*84c0*/  IMAD.WIDE R30, R0, 0x8, R30 ;  /* 0x00000008001e7825 */ /* 0x001fce00078e021e */
[----:B------:R-:W-:Y:S01]  /*84d0*/  DFMA R40, -R36, R38, R40 ;  /* 0x000000262428722b */ /* 0x000fe20000000128 */
[----:B------:R-:W-:Y:S01]  /*84e0*/  UIADD3 UR4, UPT, UPT, UR4, 0x8, URZ ;  /* 0x0000000804047890 */ /* 0x000fe2000fffe0ff */
[----:B------:R-:W-:-:S05]  /*84f0*/  IADD3 R0, PT, PT, R0, 0x1, RZ ;  /* 0x0000000100007810 */ /* 0x000fca0007ffe0ff */
[----:B------:R0:W-:Y:S01]  /*8500*/  STG.E.64 desc[UR6][R30.64], R40 ;  /* 0x000000281e007986 */ /* 0x0001e2000c101b06 */
[----:B------:R-:W-:Y:S05]  /*8510*/  @P0 BRA `(.L_x_380) ;  /* 0xffffff7c004c0947 */ /* 0x000fea000383ffff */
[----:B------:R-:W-:Y:S05]  /*8520*/  EXIT ;  /* 0x000000000000794d */ /* 0x000fea0003800000 */
.L_x_381:
        /* <DEDUP_REMOVED lines=13> */
.L_x_685:


//--------------------- .text._Z30cu_mtxmq_integral_202optCwritePKdiS0_iPdiidd --------------------------
	.section	.text._Z30cu_mtxmq_integral_202optCwritePKdiS0_iPdiidd,"ax",@progbits
	.align	128
        .global         _Z30cu_mtxmq_integral_202optCwritePKdiS0_iPdiidd
        .type           _Z30cu_mtxmq_integral_202optCwritePKdiS0_iPdiidd,@function
        .size           _Z30cu_mtxmq_integral_202optCwritePKdiS0_iPdiidd,(.L_x_686 - _Z30cu_mtxmq_integral_202optCwritePKdiS0_iPdiidd)
        .other          _Z30cu_mtxmq_integral_202optCwritePKdiS0_iPdiidd,@"STO_CUDA_ENTRY STV_DEFAULT"
_Z30cu_mtxmq_integral_202optCwritePKdiS0_iPdiidd:
.text._Z30cu_mtxmq_integral_202optCwritePKdiS0_iPdiidd:
        /* <DEDUP_REMOVED lines=15> */
[----:B0-----:R-:W0:Y:S01]  /*00f0*/  S2R R3, SR_CTAID.X ;  /* 0x0000000000037919 */ /* 0x001e220000002500 */
[----:B------:R-:W0:Y:S01]  /*0100*/  LDCU UR4, c[0x0][0x360] ;  /* 0x00006c00ff0477ac */ /* 0x000e220008000800 */
[----:B------:R-:W1:Y:S01]  /*0110*/  LDC.64 R8, c[0x0][0x380] ;  /* 0x0000e000ff087b82 */ /* 0x000e620000000a00 */
[----:B------:R-:W2:Y:S07]  /*0120*/  LDCU UR28, c[0x0][0x3ac] ;  /* 0x00007580ff1c77ac */ /* 0x000eae0008000800 */
[----:B------:R-:W3:Y:S01]  /*0130*/  LDC R4, c[0x0][0x388] ;  /* 0x0000e200ff047b82 */ /* 0x000ee20000000800 */
[----:B0-----:R-:W-:Y:S01]  /*0140*/  IMAD R5, R3, UR4, R0 ;  /* 0x0000000403057c24 */ /* 0x001fe2000f8e0200 */
[----:B------:R-:W-:-:S03]  /*0150*/  UMOV UR4, URZ ;  /* 0x000000ff00047c82 */ /* 0x000fc60008000000 */
[----:B-1----:R-:W-:Y:S01]  /*0160*/  IMAD.WIDE R8, R5, 0x8, R8 ;  /* 0x0000000805087825 */ /* 0x002fe200078e0208 */
[----:B------:R-:W-:-:S04]  /*0170*/  SHF.R.S32.HI R6, RZ, 0x1f, R5 ;  /* 0x0000001fff067819 */ /* 0x000fc80000011405 */
[CC--:B------:R-:W-:Y:S02]  /*0180*/  LEA.HI R7, R6.reuse, R5.reuse, RZ, 0x4 ;  /* 0x0000000506077211 */ /* 0x0c0fe400078f20ff */
[----:B------:R-:W-:Y:S02]  /*0190*/  LEA.HI R6, R6, R5, RZ, 0x2 ;  /* 0x0000000506067211 */ /* 0x000fe400078f10ff */
[----:B------:R-:W-:Y:S02]  /*01a0*/  LOP3.LUT R10, R7, 0xfffffff0, RZ, 0xc0, !PT ;  /* 0xfffffff0070a7812 */ /* 0x000fe400078ec0ff */
[----:B------:R-:W-:Y:S01]  /*01b0*/  LOP3.LUT R11, R6, 0xfffffffc, RZ, 0xc0, !PT ;  /* 0xfffffffc060b7812 */ /* 0x000fe200078ec0ff */
[----:B---3--:R-:W-:-:S03]  /*01c0*/  IMAD.WIDE R6, R4, 0x8, R8 ;  /* 0x0000000804067825 */ /* 0x008fc600078e0208 */
[----:B--2---:R-:W-:-:S07]  /*01d0*/  IADD3 R5, PT, PT, R10, R5, -R11 ;  /* 0x000000050a057210 */ /* 0x004fce0007ffe80b */
.L_x_382:
[----:B------:R-:W2:Y:S04]  /*01e0*/  LDG.E.64 R10, desc[UR8][R8.64] ;  /* 0x00000008080a7981 */ /* 0x000ea8000c1e1b00 */
[----:B0-----:R-:W3:Y:S01]  /*01f0*/  LDG.E.64 R12, desc[UR8][R6.64] ;  /* 0x00000008060c7981 */ /* 0x001ee2000c1e1b00 */
[----:B------:R-:W-:-:S05]  /*0200*/  IMAD.WIDE R26, R4, 0x8, R6 ;  /* 0x00000008041a7825 */ /* 0x000fca00078e0206 */
[----:B------:R-:W4:Y:S01]  /*0210*/  LDG.E.64 R14, desc[UR8][R26.64] ;  /* 0x000000081a0e7981 */ /* 0x000f22000c1e1b00 */
[----:B------:R-:W-:-:S05]  /*0220*/  IMAD.WIDE R28, R4, 0x8, R26 ;  /* 0x00000008041c7825 */ /* 0x000fca00078e021a */
[----:B------:R-:W5:Y:S01]  /*0230*/  LDG.E.64 R16, desc[UR8][R28.64] ;  /* 0x000000081c107981 */ /* 0x000f62000c1e1b00 */
        /* <DEDUP_REMOVED lines=19> */
[----:B------:R0:W5:Y:S01]  /*0370*/  LDG.E.64 R36, desc[UR8][R48.64] ;  /* 0x0000000830247981 */ /* 0x000162000c1e1b00 */
[----:B------:R-:W-:-:S05]  /*0380*/  IMAD.WIDE R54, R4, 0x8, R48 ;  /* 0x0000000804367825 */ /* 0x000fca00078e0230 */
[----:B------:R-:W5:Y:S01]  /*0390*/  LDG.E.64 R38, desc[UR8][R54.64] ;  /* 0x0000000836267981 */ /* 0x000f62000c1e1b00 */
[----:B------:R-:W-:-:S05]  /*03a0*/  IMAD.WIDE R56, R4, 0x8, R54 ;  /* 0x0000000804387825 */ /* 0x000fca00078e0236 */
[----:B------:R1:W5:Y:S01]  /*03b0*/  LDG.E.64 R40, desc[UR8][R56.64] ;  /* 0x0000000838287981 */ /* 0x000362000c1e1b00 */
[----:B------:R-:W-:-:S05]  /*03c0*/  IMAD.WIDE R50, R4, 0x8, R56 ;  /* 0x0000000804327825 */ /* 0x000fca00078e0238 */
[----:B------:R1:W5:Y:S01]  /*03d0*/  LDG.E.64 R42, desc[UR8][R50.64] ;  /* 0x00000008322a7981 */ /* 0x000362000c1e1b00 */
[----:B------:R-:W1:Y:S01]  /*03e0*/  LDCU UR6, c[0x0][0x360] ;  /* 0x00006c00ff0677ac */ /* 0x000e620008000800 */
[----:B------:R-:W-:-:S05]  /*03f0*/  IMAD.WIDE R52, R4, 0x8, R50 ;  /* 0x0000000804347825 */ /* 0x000fca00078e0232 */
[----:B------:R1:W5:Y:S01]  /*0400*/  LDG.E.64 R44, desc[UR8][R52.64] ;  /* 0x00000008342c7981 */ /* 0x000362000c1e1b00 */
[----:B------:R-:W-:-:S05]  /*0410*/  IMAD.WIDE R60, R4, 0x8, R52 ;  /* 0x00000008043c7825 */ /* 0x000fca00078e0234 */
[----:B------:R-:W5:Y:S01]  /*0420*/  LDG.E.64 R46, desc[UR8][R60.64] ;  /* 0x000000083c2e7981 */ /* 0x000f62000c1e1b00 */
[----:B0-----:R-:W-:-:S04]  /*0430*/  IMAD.WIDE R48, R4, 0x8, R60 ;  /* 0x0000000804307825 */ /* 0x001fc800078e023c */
[----:B-1----:R-:W-:Y:S01]  /*0440*/  IMAD R58, R3, UR6, R0 ;  /* 0x00000006033a7c24 */ /* 0x002fe2000f8e0200 */
[----:B------:R-:W-:Y:S01]  /*0450*/  ULEA UR6, UR4, UR5, 0x3 ;  /* 0x0000000504067291 */ /* 0x000fe2000f8e18ff */
[----:B------:R-:W5:Y:S03]  /*0460*/  LDG.E.64 R48, desc[UR8][R48.64] ;  /* 0x0000000830307981 */ /* 0x000f66000c1e1b00 */
[----:B------:R-:W-:Y:S01]  /*0470*/  LEA R58, R58, UR5, 0x5 ;  /* 0x000000053a3a7c11 */ /* 0x000fe2000f8e28ff */
[----:B------:R-:W-:-:S04]  /*0480*/  ULEA UR7, UR28, UR6, 0x3 ;  /* 0x000000061c077291 */ /* 0x000fc8000f8e18ff */
[----:B------:R-:W-:Y:S04]  /*0490*/  STS.128 [R58], RZ ;  /* 0x000000ff3a007388 */ /* 0x000fe80000000c00 */
[----:B------:R-:W-:Y:S04]  /*04a0*/  STS.128 [R58+0x10], RZ ;  /* 0x000010ff3a007388 */ /* 0x000fe80000000c00 */
[----:B------:R-:W2:Y:S04]  /*04b0*/  LDS.64 R56, [UR6] ;  /* 0x00000006ff387984 */ /* 0x000ea80008000a00 */
[----:B------:R-:W3:Y:S01]  /*04c0*/  LDS.64 R54, [UR7] ;  /* 0x00000007ff367984 */ /* 0x000ee20008000a00 */
[----:B------:R-:W-:-:S04]  /*04d0*/  ULEA UR10, UR28, UR7, 0x3 ;  /* 0x000000071c0a7291 */ /* 0x000fc8000f8e18ff */
[----:B------:R-:W-:-:S05]  /*04e0*/  ULEA UR11, UR28, UR10, 0x3 ;  /* 0x0000000a1c0b7291 */ /* 0x000fca000f8e18ff */
[----:B------:R-:W4:Y:S01]  /*04f0*/  LDS.64 R50, [UR10] ;  /* 0x0000000aff327984 */ /* 0x000f220008000a00 */
[----:B------:R-:W-:-:S03]  /*0500*/  ULEA UR12, UR28, UR11, 0x3 ;  /* 0x0000000b1c0c7291 */ /* 0x000fc6000f8e18ff */
[----:B------:R-:W5:Y:S01]  /*0510*/  LDS.64 R52, [UR11] ;  /* 0x0000000bff347984 */ /* 0x000f620008000a00 */
[----:B------:R-:W-:-:S04]  /*0520*/  ULEA UR13, UR28, UR12, 0x3 ;  /* 0x0000000c1c0d7291 */ /* 0x000fc8000f8e18ff */
[----:B------:R-:W-:-:S04]  /*0530*/  ULEA UR14, UR28, UR13, 0x3 ;  /* 0x0000000d1c0e7291 */ /* 0x000fc8000f8e18ff */
[----:B------:R-:W-:-:S04]  /*0540*/  ULEA UR15, UR28, UR14, 0x3 ;  /* 0x0000000e1c0f7291 */ /* 0x000fc8000f8e18ff */
[----:B------:R-:W-:-:S04]  /*0550*/  ULEA UR16, UR28, UR15, 0x3 ;  /* 0x0000000f1c107291 */ /* 0x000fc8000f8e18ff */
[----:B------:R-:W-:-:S04]  /*0560*/  ULEA UR17, UR28, UR16, 0x3 ;  /* 0x000000101c117291 */ /* 0x000fc8000f8e18ff */
[----:B------:R-:W-:-:S04]  /*0570*/  ULEA UR18, UR28, UR17, 0x3 ;  /* 0x000000111c127291 */ /* 0x000fc8000f8e18ff */
[----:B------:R-:W-:-:S04]  /*0580*/  ULEA UR19, UR28, UR18, 0x3 ;  /* 0x000000121c137291 */ /* 0x000fc8000f8e18ff */
[----:B------:R-:W-:Y:S01]  /*0590*/  ULEA UR20, UR28, UR19, 0x3 ;  /* 0x000000131c147291 */ /* 0x000fe2000f8e18ff */
[----:B--2---:R-:W-:-:S08]  /*05a0*/  DFMA R56, R10, R56, RZ ;  /* 0x000000380a38722b */ /* 0x004fd000000000ff */
[----:B---3--:R-:W-:Y:S02]  /*05b0*/  DFMA R54, R12, R54, R56 ;  /* 0x000000360c36722b */ /* 0x008fe40000000038 */
[----:B------:R-:W0:Y:S06]  /*05c0*/  LDS.64 R56, [UR12] ;  /* 0x0000000cff387984 */ /* 0x000e2c0008000a00 */
[----:B----4-:R-:W-:Y:S02]  /*05d0*/  DFMA R50, R14, R50, R54 ;  /* 0x000000320e32722b */ /* 0x010fe40000000036 */
[----:B------:R-:W1:Y:S06]  /*05e0*/  LDS.64 R54, [UR13] ;  /* 0x0000000dff367984 */ /* 0x000e6c0008000a00 */
[----:B-----5:R-:W-:-:S02]  /*05f0*/  DFMA R52, R16, R52, R50 ;  /* 0x000000341034722b */ /* 0x020fc40000000032 */
[----:B------:R-:W2:Y:S06]  /*0600*/  LDS.64 R50, [UR14] ;  /* 0x0000000eff327984 */ /* 0x000eac0008000a00 */
[----:B0-----:R-:W-:Y:S02]  /*0610*/  DFMA R56, R18, R56, R52 ;  /* 0x000000381238722b */ /* 0x001fe40000000034 */
[----:B------:R-:W0:Y:S06]  /*0620*/  LDS.64 R52, [UR15] ;  /* 0x0000000fff347984 */ /* 0x000e2c0008000a00 */
[----:B-1----:R-:W-:-:S02]  /*0630*/  DFMA R54, R20, R54, R56 ;  /* 0x000000361436722b */ /* 0x002fc40000000038 */
[----:B------:R-:W1:Y:S06]  /*0640*/  LDS.64 R56, [UR16] ;  /* 0x00000010ff387984 */ /* 0x000e6c0008000a00 */
[----:B--2---:R-:W-:Y:S02]  /*0650*/  DFMA R50, R22, R50, R54 ;  /* 0x000000321632722b */ /* 0x004fe40000000036 */
[----:B------:R-:W2:Y:S06]  /*0660*/  LDS.64 R54, [UR17] ;  /* 0x00000011ff367984 */ /* 0x000eac0008000a00 */
[----:B0-----:R-:W-:-:S02]  /*0670*/  DFMA R52, R24, R52, R50 ;  /* 0x000000341834722b */ /* 0x001fc40000000032 */
[----:B------:R-:W0:Y:S06]  /*0680*/  LDS.64 R50, [UR18] ;  /* 0x00000012ff327984 */ /* 0x000e2c0008000a00 */
[----:B-1----:R-:W-:Y:S02]  /*0690*/  DFMA R56, R26, R56, R52 ;  /* 0x000000381a38722b */ /* 0x002fe40000000034 */
[----:B------:R-:W1:Y:S01]  /*06a0*/  LDS.64 R52, [UR19] ;  /* 0x00000013ff347984 */ /* 0x000e620008000a00 */
[----:B------:R-:W-:-:S05]  /*06b0*/  ULEA UR21, UR28, UR20, 0x3 ;  /* 0x000000141c157291 */ /* 0x000fca000f8e18ff */
[----:B--2---:R-:W-:Y:S02]  /*06c0*/  DFMA R54, R28, R54, R56 ;  /* 0x000000361c36722b */ /* 0x004fe40000000038 */
[----:B------:R-:W2:Y:S01]  /*06d0*/  LDS.64 R56, [UR20] ;  /* 0x00000014ff387984 */ /* 0x000ea20008000a00 */
[----:B------:R-:W-:-:S05]  /*06e0*/  ULEA UR22, UR28, UR21, 0x3 ;  /* 0x000000151c167291 */ /* 0x000fca000f8e18ff */
[----:B0-----:R-:W-:Y:S02]  /*06f0*/  DFMA R50, R30, R50, R54 ;  /* 0x000000321e32722b */ /* 0x001fe40000000036 */
[----:B------:R-:W0:Y:S01]  /*0700*/  LDS.64 R54, [UR21] ;  /* 0x00000015ff367984 */ /* 0x000e220008000a00 */
[----:B------:R-:W-:-:S05]  /*0710*/  ULEA UR23, UR28, UR22, 0x3 ;  /* 0x000000161c177291 */ /* 0x000fca000f8e18ff */
        /* <DEDUP_REMOVED lines=13> */
[----:B------:R-:W2:Y:S06]  /*07f0*/  LDS.64 R50, [UR26] ;  /* 0x0000001aff327984 */ /* 0x000eac0008000a00 */
[----:B0-----:R-:W-:Y:S02]  /*0800*/  DFMA R56, R42, R56, R52 ;  /* 0x000000382a38722b */ /* 0x001fe40000000034 */
[----:B------:R-:W0:Y:S06]  /*0810*/  LDS.64 R52, [UR27] ;  /* 0x0000001bff347984 */ /* 0x000e2c0008000a00 */
[----:B-1----:R-:W-:-:S08]  /*0820*/  DFMA R54, R44, R54, R56 ;  /* 0x000000362c36722b */ /* 0x002fd00000000038 */
[----:B--2---:R-:W-:-:S08]  /*0830*/  DFMA R50, R46, R50, R54 ;  /* 0x000000322e32722b */ /* 0x004fd00000000036 */
[----:B0-----:R-:W-:-:S07]  /*0840*/  DFMA R60, R48, R52, R50 ;  /* 0x00000034303c722b */ /* 0x001fce0000000032 */
[----:B------:R-:W-:Y:S04]  /*0850*/  STS.64 [R58], R60 ;  /* 0x0000003c3a007388 */ /* 0x000fe80000000a00 */
[----:B------:R-:W0:Y:S04]  /*0860*/  LDS.64 R56, [UR6+0x8] ;  /* 0x00000806ff387984 */ /* 0x000e280008000a00 */
[----:B------:R-:W1:Y:S04]  /*0870*/  LDS.64 R54, [UR7+0x8] ;  /* 0x00000807ff367984 */ /* 0x000e680008000a00 */
[----:B------:R-:W2:Y:S04]  /*0880*/  LDS.64 R50, [UR10+0x8] ;  /* 0x0000080aff327984 */ /* 0x000ea80008000a00 */
[----:B------:R-:W3:Y:S01]  /*0890*/  LDS.64 R52, [UR11+0x8] ;  /* 0x0000080bff347984 */ /* 0x000ee20008000a00 */
[----:B0-----:R-:W-:-:S08]  /*08a0*/  DFMA R56, R10, R56, RZ ;  /* 0x000000380a38722b */ /* 0x001fd000000000ff */
[----:B-1----:R-:W-:Y:S02]  /*08b0*/  DFMA R54, R12, R54, R56 ;  /* 0x000000360c36722b */ /* 0x002fe40000000038 */
[----:B------:R-:W0:Y:S06]  /*08c0*/  LDS.64 R56, [UR12+0x8] ;  /* 0x0000080cff387984 */ /* 0x000e2c0008000a00 */
[----:B--2---:R-:W-:Y:S02]  /*08d0*/  DFMA R50, R14, R50, R54 ;  /* 0x000000320e32722b */ /* 0x004fe40000000036 */
[----:B------:R-:W1:Y:S06]  /*08e0*/  LDS.64 R54, [UR13+0x8] ;  /* 0x0000080dff367984 */ /* 0x000e6c0008000a00 */
[----:B---3--:R-:W-:-:S02]  /*08f0*/  DFMA R52, R16, R52, R50 ;  /* 0x000000341034722b */ /* 0x008fc40000000032 */
[----:B------:R-:W2:Y:S06]  /*0900*/  LDS.64 R50, [UR14+0x8] ;  /* 0x0000080eff327984 */ /* 0x000eac0008000a00 */
[----:B0-----:R-:W-:Y:S02]  /*0910*/  DFMA R56, R18, R56, R52 ;  /* 0x000000381238722b */ /* 0x001fe40000000034 */
[----:B------:R-:W0:Y:S06]  /*0920*/  LDS.64 R52, [UR15+0x8] ;  /* 0x0000080fff347984 */ /* 0x000e2c0008000a00 */
[----:B-1----:R-:W-:-:S02]  /*0930*/  DFMA R54, R20, R54, R56 ;  /* 0x000000361436722b */ /* 0x002fc40000000038 */
[----:B------:R-:W1:Y:S06]  /*0940*/  LDS.64 R56, [UR16+0x8] ;  /* 0x00000810ff387984 */ /* 0x000e6c0008000a00 */
[----:B--2---:R-:W-:Y:S02]  /*0950*/  DFMA R50, R22, R50, R54 ;  /* 0x000000321632722b */ /* 0x004fe40000000036 */
[----:B------:R-:W2:Y:S06]  /*0960*/  LDS.64 R54, [UR17+0x8] ;  /* 0x00000811ff367984 */ /* 0x000eac0008000a00 */
[----:B0-----:R-:W-:-:S02]  /*0970*/  DFMA R52, R24, R52, R50 ;  /* 0x000000341834722b */ /* 0x001fc40000000032 */
[----:B------:R-:W0:Y:S06]  /*0980*/  LDS.64 R50, [UR18+0x8] ;  /* 0x00000812ff327984 */ /* 0x000e2c0008000a00 */
[----:B-1----:R-:W-:Y:S02]  /*0990*/  DFMA R56, R26, R56, R52 ;  /* 0x000000381a38722b */ /* 0x002fe40000000034 */
[----:B------:R-:W1:Y:S06]  /*09a0*/  LDS.64 R52, [UR19+0x8] ;  /* 0x00000813ff347984 */ /* 0x000e6c0008000a00 */
[----:B--2---:R-:W-:-:S02]  /*09b0*/  DFMA R54, R28, R54, R56 ;  /* 0x000000361c36722b */ /* 0x004fc40000000038 */
        /* <DEDUP_REMOVED lines=15> */
[----:B-1----:R-:W-:-:S08]  /*0ab0*/  DFMA R54, R44, R54, R56 ;  /* 0x000000362c36722b */ /* 0x002fd00000000038 */
[----:B--2---:R-:W-:-:S08]  /*0ac0*/  DFMA R50, R46, R50, R54 ;  /* 0x000000322e32722b */ /* 0x004fd00000000036 */
[----:B0-----:R-:W-:-:S07]  /*0ad0*/  DFMA R60, R48, R52, R50 ;  /* 0x00000034303c722b */ /* 0x001fce0000000032 */
[----:B------:R-:W-:Y:S04]  /*0ae0*/  STS.64 [R58+0x8], R60 ;  /* 0x0000083c3a007388 */ /* 0x000fe80000000a00 */
        /* <DEDUP_REMOVED lines=45> */
[----:B0-----:R-:W-:-:S03]  /*0dc0*/  DFMA R56, R10, R56, RZ ;  /* 0x000000380a38722b */ /* 0x001fc600000000ff */
[----:B------:R-:W0:Y:S05]  /*0dd0*/  LDS.64 R10, [UR12+0x18] ;  /* 0x0000180cff0a7984 */ /* 0x000e2a0008000a00 */
[----:B-1----:R-:W-:Y:S01]  /*0de0*/  DFMA R54, R12, R54, R56 ;  /* 0x000000360c36722b */ /* 0x002fe20000000038 */
[----:B------:R-:W1:Y:S07]  /*0df0*/  LDS.64 R12, [UR13+0x18] ;  /* 0x0000180dff0c7984 */ /* 0x000e6e0008000a00 */
[----:B--2---:R-:W-:Y:S01]  /*0e00*/  DFMA R54, R14, R50, R54 ;  /* 0x000000320e36722b */ /* 0x004fe20000000036 */
[----:B------:R-:W2:Y:S04]  /*0e10*/  LDS.64 R14, [UR14+0x18] ;  /* 0x0000180eff0e7984 */ /* 0x000ea80008000a00 */
[----:B------:R-:W4:Y:S03]  /*0e20*/  LDS.64 R50, [UR15+0x18] ;  /* 0x0000180fff327984 */ /* 0x000f260008000a00 */
[----:B---3--:R-:W-:Y:S01]  /*0e30*/  DFMA R52, R16, R52, R54 ;  /* 0x000000341034722b */ /* 0x008fe20000000036 */
[----:B------:R-:W3:Y:S07]  /*0e40*/  LDS.64 R16, [UR16+0x18] ;  /* 0x00001810ff107984 */ /* 0x000eee0008000a00 */
[----:B0-----:R-:W-:Y:S01]  /*0e50*/  DFMA R52, R18, R10, R52 ;  /* 0x0000000a1234722b */ /* 0x001fe20000000034 */
[----:B------:R-:W0:Y:S04]  /*0e60*/  LDS.64 R10, [UR17+0x18] ;  /* 0x00001811ff0a7984 */ /* 0x000e280008000a00 */
[----:B------:R-:W-:Y:S03]  /*0e70*/  LDS.64 R18, [UR20+0x18] ;  /* 0x00001814ff127984 */ /* 0x000fe60008000a00 */
[----:B-1----:R-:W-:Y:S01]  /*0e80*/  DFMA R52, R20, R12, R52 ;  /* 0x0000000c1434722b */ /* 0x002fe20000000034 */
[----:B------:R-:W1:Y:S04]  /*0e90*/  LDS.64 R12, [UR18+0x18] ;  /* 0x00001812ff0c7984 */ /* 0x000e680008000a00 */
[----:B------:R-:W-:Y:S03]  /*0ea0*/  LDS.64 R20, [UR24+0x18] ;  /* 0x00001818ff147984 */ /* 0x000fe60008000a00 */
[----:B--2---:R-:W-:Y:S01]  /*0eb0*/  DFMA R52, R22, R14, R52 ;  /* 0x0000000e1634722b */ /* 0x004fe20000000034 */
[----:B------:R-:W2:Y:S07]  /*0ec0*/  LDS.64 R14, [UR19+0x18] ;  /* 0x00001813ff0e7984 */ /* 0x000eae0008000a00 */
[----:B----4-:R-:W-:-:S08]  /*0ed0*/  DFMA R50, R24, R50, R52 ;  /* 0x000000321832722b */ /* 0x010fd00000000034 */
[----:B---3--:R-:W-:Y:S01]  /*0ee0*/  DFMA R50, R26, R16, R50 ;  /* 0x000000101a32722b */ /* 0x008fe20000000032 */
[----:B------:R-:W3:Y:S07]  /*0ef0*/  LDS.64 R16, [UR21+0x18] ;  /* 0x00001815ff107984 */ /* 0x000eee0008000a00 */
[----:B0-----:R-:W-:Y:S01]  /*0f00*/  DFMA R50, R28, R10, R50 ;  /* 0x0000000a1c32722b */ /* 0x001fe20000000032 */
[----:B------:R-:W0:Y:S07]  /*0f10*/  LDS.64 R10, [UR22+0x18] ;  /* 0x00001816ff0a7984 */ /* 0x000e2e0008000a00 */
[----:B-1----:R-:W-:Y:S01]  /*0f20*/  DFMA R50, R30, R12, R50 ;  /* 0x0000000c1e32722b */ /* 0x002fe20000000032 */
[----:B------:R-:W1:Y:S07]  /*0f30*/  LDS.64 R12, [UR23+0x18] ;  /* 0x00001817ff0c7984 */ /* 0x000e6e0008000a00 */
[----:B--2---:R-:W-:-:S08]  /*0f40*/  DFMA R14, R32, R14, R50 ;  /* 0x0000000e200e722b */ /* 0x004fd00000000032 */
[----:B------:R-:W-:Y:S01]  /*0f50*/  DFMA R14, R34, R18, R14 ;  /* 0x00000012220e722b */ /* 0x000fe2000000000e */
[----:B------:R-:W2:Y:S07]  /*0f60*/  LDS.64 R18, [UR25+0x18] ;  /* 0x00001819ff127984 */ /* 0x000eae0008000a00 */
[----:B---3--:R-:W-:Y:S01]  /*0f70*/  DFMA R14, R36, R16, R14 ;  /* 0x00000010240e722b */ /* 0x008fe2000000000e */
[----:B------:R-:W3:Y:S07]  /*0f80*/  LDS.64 R16, [UR26+0x18] ;  /* 0x0000181aff107984 */ /* 0x000eee0008000a00 */
[----:B0-----:R-:W-:-:S02]  /*0f90*/  DFMA R10, R38, R10, R14 ;  /* 0x0000000a260a722b */ /* 0x001fc4000000000e */
[----:B------:R-:W0:Y:S06]  /*0fa0*/  LDS.64 R14, [UR27+0x18] ;  /* 0x0000181bff0e7984 */ /* 0x000e2c0008000a00 */
[----:B-1----:R-:W-:-:S08]  /*0fb0*/  DFMA R10, R40, R12, R10 ;  /* 0x0000000c280a722b */ /* 0x002fd0000000000a */
[----:B------:R-:W-:-:S08]  /*0fc0*/  DFMA R10, R42, R20, R10 ;  /* 0x000000142a0a722b */ /* 0x000fd0000000000a */
[----:B--2---:R-:W-:-:S08]  /*0fd0*/  DFMA R10, R44, R18, R10 ;  /* 0x000000122c0a722b */ /* 0x004fd0000000000a */
[----:B---3--:R-:W-:-:S08]  /*0fe0*/  DFMA R10, R46, R16, R10 ;  /* 0x000000102e0a722b */ /* 0x008fd0000000000a */
[----:B0-----:R-:W-:Y:S01]  /*0ff0*/  DFMA R10, R48, R14, R10 ;  /* 0x0000000e300a722b */ /* 0x001fe2000000000a */
[C---:B------:R-:W-:Y:S01]  /*1000*/  LEA R22, R5.reuse, UR5, 0x3 ;  /* 0x0000000505167c11 */ /* 0x040fe2000f8e18ff */
[----:B------:R-:W0:Y:S05]  /*1010*/  LDC.64 R14, c[0x0][0x3a0] ;  /* 0x0000e800ff0e7b82 */ /* 0x000e2a0000000a00 */
[----:B------:R-:W-:Y:S03]  /*1020*/  STS.64 [R58+0x18], R10 ;  /* 0x0000180a3a007388 */ /* 0x000fe60000000a00 */
[----:B------:R-:W-:Y:S01]  /*1030*/  BAR.SYNC.DEFER_BLOCKING 0x0 ;  /* 0x0000000000007b1d */ /* 0x000fe20000010000 */
[----:B------:R-:W-:Y:S01]  /*1040*/  IMAD R23, R5, R2, UR4 ;  /* 0x0000000405177e24 */ /* 0x000fe2000f8e0202 */
[----:B------:R-:W-:-:S04]  /*1050*/  UIADD3 UR4, UPT, UPT, UR4, 0x4, URZ ;  /* 0x0000000404047890 */ /* 0x000fc8000fffe0ff */
[----:B------:R-:W1:Y:S04]  /*1060*/  LDS.64 R12, [R22] ;  /* 0x00000000160c7984 */ /* 0x000e680000000a00 */
[----:B------:R-:W2:Y:S04]  /*1070*/  LDS.64 R16, [R22+0x20] ;  /* 0x0000200016107984 */ /* 0x000ea80000000a00 */
[----:B------:R-:W3:Y:S04]  /*1080*/  LDS.64 R18, [R22+0x40] ;  /* 0x0000400016127984 */ /* 0x000ee80000000a00 */
[----:B------:R-:W4:Y:S01]  /*1090*/  LDS.64 R20, [R22+0x60] ;  /* 0x0000600016147984 */ /* 0x000f220000000a00 */
[----:B------:R-:W-:Y:S01]  /*10a0*/  ISETP.LE.AND P0, PT, R2, UR4, PT ;  /* 0x0000000402007c0c */ /* 0x000fe2000bf03270 */
[----:B0-----:R-:W-:-:S05]  /*10b0*/  IMAD.WIDE R14, R23, 0x8, R14 ;  /* 0x00000008170e7825 */ /* 0x001fca00078e020e */
[----:B-1----:R0:W-:Y:S04]  /*10c0*/  STG.E.64 desc[UR8][R14.64], R12 ;  /* 0x0000000c0e007986 */ /* 0x0021e8000c101b08 */
[----:B--2---:R0:W-:Y:S04]  /*10d0*/  STG.E.64 desc[UR8][R14.64+0x8], R16 ;  /* 0x000008100e007986 */ /* 0x0041e8000c101b08 */
[----:B---3--:R0:W-:Y:S04]  /*10e0*/  STG.E.64 desc[UR8][R14.64+0x10], R18 ;  /* 0x000010120e007986 */ /* 0x0081e8000c101b08 */
[----:B----4-:R0:W-:Y:S01]  /*10f0*/  STG.E.64 desc[UR8][R14.64+0x18], R20 ;  /* 0x000018140e007986 */ /* 0x0101e2000c101b08 */
[----:B------:R-:W-:Y:S05]  /*1100*/  @!P0 BRA `(.L_x_382) ;  /* 0xfffffff000348947 */ /* 0x000fea000383ffff */
[----:B------:R-:W-:Y:S05]  /*1110*/  EXIT ;  /* 0x000000000000794d */ /* 0x000fea0003800000 */
.L_x_383:
        /* <DEDUP_REMOVED lines=14> */
.L_x_686:


//--------------------- .text._Z31cu_mtxmq_integral_202onenowritePKdiS0_iPdiidd --------------------------
	.section	.text._Z31cu_mtxmq_integral_202onenowritePKdiS0_iPdiidd,"ax",@progbits
	.align	128
        .global         _Z31cu_mtxmq_integral_202onenowritePKdiS0_iPdiidd
        .type           _Z31cu_mtxmq_integral_202onenowritePKdiS0_iPdiidd,@function
        .size           _Z31cu_mtxmq_integral_202onenowritePKdiS0_iPdiidd,(.L_x_687 - _Z31cu_mtxmq_integral_202onenowritePKdiS0_iPdiidd)
        .other          _Z31cu_mtxmq_integral_202onenowritePKdiS0_iPdiidd,@"STO_CUDA_ENTRY STV_DEFAULT"
_Z31cu_mtxmq_integral_202onenowritePKdiS0_iPdiidd:
.text._Z31cu_mtxmq_integral_202onenowritePKdiS0_iPdiidd:
[----:B------:R-:W-:Y:S01]  /*0000*/  LDC R1, c[0x0][0x37c] ;  /* 0x0000df00ff017b82 */ /* 0x000fe20000000800 */
[----:B------:R-:W0:Y:S07]  /*0010*/  S2R R13, SR_TID.X ;  /* 0x00000000000d7919 */ /* 0x000e2e0000002100 */
[----:B------:R-:W0:Y:S01]  /*0020*/  LDC.64 R6, c[0x0][0x390] ;  /* 0x0000e400ff067b82 */ /* 0x000e220000000a00 */
[----:B------:R-:W1:Y:S07]  /*0030*/  LDCU.64 UR6, c[0x0][0x358] ;  /* 0x00006b00ff0677ac */ /* 0x000e6e0008000a00 */
[----:B------:R-:W2:Y:S08]  /*0040*/  S2UR UR4, SR_CTAID.X ;  /* 0x00000000000479c3 */ /* 0x000eb00000002500 */
[----:B------:R-:W2:Y:S08]  /*0050*/  LDC R0, c[0x0][0x360] ;  /* 0x0000d800ff007b82 */ /* 0x000eb00000000800 */
[----:B------:R-:W3:Y:S01]  /*0060*/  LDC.64 R4, c[0x0][0x380] ;  /* 0x0000e000ff047b82 */ /* 0x000ee20000000a00 */
[----:B0-----:R-:W-:-:S07]  /*0070*/  IMAD.WIDE.U32 R6, R13, 0x8, R6 ;  /* 0x000000080d067825 */ /* 0x001fce00078e0006 */
[----:B------:R-:W0:Y:S01]  /*0080*/  LDC R29, c[0x0][0x388] ;  /* 0x0000e200ff1d7b82 */ /* 0x000e220000000800 */
[----:B-1----:R-:W4:Y:S07]  /*0090*/  LDG.E.64 R6, desc[UR6][R6.64] ;  /* 0x0000000606067981 */ /* 0x002f2e000c1e1b00 */
[----:B------:R-:W1:Y:S01]  /*00a0*/  S2UR UR5, SR_CgaCtaId ;  /* 0x00000000000579c3 */ /* 0x000e620000008800 */
[----:B--2---:R-:W-:Y:S01]  /*00b0*/  IMAD R0, R0, UR4, R13 ;  /* 0x0000000400007c24 */ /* 0x004fe2000f8e020d */
[----:B------:R-:W-:-:S03]  /*00c0*/  UMOV UR4, 0x400 ;  /* 0x0000040000047882 */ /* 0x000fc60000000000 */
[----:B---3--:R-:W-:-:S04]  /*00d0*/  IMAD.WIDE R8, R0, 0x8, R4 ;  /* 0x0000000800087825 */ /* 0x008fc800078e0204 */
[----:B0-----:R-:W-:Y:S02]  /*00e0*/  IMAD.WIDE R10, R29, 0x8, R8 ;  /* 0x000000081d0a7825 */ /* 0x001fe400078e0208 */
[----:B------:R-:W5:Y:S04]  /*00f0*/  LDG.E.64 R8, desc[UR6][R8.64] ;  /* 0x0000000608087981 */ /* 0x000f68000c1e1b00 */
[----:B------:R0:W5:Y:S01]  /*0100*/  LDG.E.64 R2, desc[UR6][R10.64] ;  /* 0x000000060a027981 */ /* 0x000162000c1e1b00 */
[----:B-1----:R-:W-:Y:S01]  /*0110*/  ULEA UR4, UR5, UR4, 0x18 ;  /* 0x0000000405047291 */ /* 0x002fe2000f8ec0ff */
[----:B------:R-:W1:Y:S05]  /*0120*/  LDCU UR5, c[0x0][0x398] ;  /* 0x00007300ff0577ac */ /* 0x000e6a0008000800 */
[----:B------:R-:W-:Y:S01]  /*0130*/  LEA R13, R13, UR4, 0x3 ;  /* 0x000000040d0d7c11 */ /* 0x000fe2000f8e18ff */
[----:B-1----:R-:W-:-:S04]  /*0140*/  UISETP.GE.AND UP0, UPT, UR5, 0x1, UPT ;  /* 0x000000010500788c */ /* 0x002fc8000bf06270 */
[----:B----4-:R0:W-:Y:S01]  /*0150*/  STS.64 [R13], R6 ;  /* 0x000000060d007388 */ /* 0x0101e20000000a00 */
[----:B------:R-:W-:Y:S06]  /*0160*/  BAR.SYNC.DEFER_BLOCKING 0x0 ;  /* 0x0000000000007b1d */ /* 0x000fec0000010000 */
[----:B------:R-:W-:Y:S05]  /*0170*/  BRA.U !UP0, `(.L_x_384) ;  /* 0x00000009085c7547 */ /* 0x000fea000b800000 */
[----:B0-----:R-:W-:Y:S02]  /*0180*/  IADD3 R6, PT, PT, R0, R29, RZ ;  /* 0x0000001d00067210 */ /* 0x001fe40007ffe0ff */
[----:B------:R-:W-:-:S03]  /*0190*/  IADD3 R18, PT, PT, RZ, -UR5, RZ ;  /* 0x80000005ff127c10 */ /* 0x000fc6000fffe0ff */
[----:B------:R-:W-:Y:S01]  /*01a0*/  IMAD R7, R29, 0x11, R6 ;  /* 0x000000111d077824 */ /* 0x000fe200078e0206 */
[----:B------:R-:W-:-:S03]  /*01b0*/  ISETP.GE.AND P0, PT, R18, RZ, PT ;  /* 0x000000ff1200720c */ /* 0x000fc60003f06270 */
[----:B------:R-:W-:Y:S01]  /*01c0*/  IMAD.WIDE R6, R7, 0x8, R4 ;  /* 0x0000000807067825 */ /* 0x000fe200078e0204 */
[----:B------:R-:W-:-:S03]  /*01d0*/  UIADD3 UR4, UPT, UPT, UR4, -0x8, URZ ;  /* 0xfffffff804047890 */ /* 0x000fc6000fffe0ff */
[----:B------:R-:W-:Y:S02]  /*01e0*/  IMAD.WIDE R4, R29, 0x8, R6 ;  /* 0x000000081d047825 */ /* 0x000fe400078e0206 */
[----:B------:R-:W5:Y:S02]  /*01f0*/  LDG.E.64 R6, desc[UR6][R6.64] ;  /* 0x0000000606067981 */ /* 0x000f64000c1e1b00 */
[----:B-----5:R-:W-:Y:S01]  /*0200*/  IMAD.MOV.U32 R17, RZ, RZ, R3 ;  /* 0x000000ffff117224 */ /* 0x020fe200078e0003 */
[----:B------:R-:W-:Y:S01]  /*0210*/  MOV R3, UR4 ;  /* 0x0000000400037c02 */ /* 0x000fe20008000f00 */
[----:B------:R-:W5:Y:S01]  /*0220*/  LDG.E.64 R4, desc[UR6][R4.64] ;  /* 0x0000000604047981 */ /* 0x000f62000c1e1b00 */
[----:B------:R-:W-:Y:S02]  /*0230*/  MOV R14, R8 ;  /* 0x00000008000e7202 */ /* 0x000fe40000000f00 */
[----:B------:R-:W-:Y:S02]  /*0240*/  MOV R15, R9 ;  /* 0x00000009000f7202 */ /* 0x000fe40000000f00 */
[----:B------:R-:W-:Y:S01]  /*0250*/  MOV R16, R2 ;  /* 0x0000000200107202 */ /* 0x000fe20000000f00 */
[----:B------:R-:W-:Y:S06]  /*0260*/  @P0 BRA `(.L_x_385) ;  /* 0x0000000000800947 */ /* 0x000fec0003800000 */
[----:B------:R-:W-:Y:S02]  /*0270*/  IADD3 R2, PT, PT, -R18, RZ, RZ ;  /* 0x000000ff12027210 */ /* 0x000fe40007ffe1ff */
[----:B------:R-:W-:Y:S02]  /*0280*/  PLOP3.LUT P0, PT, PT, PT, PT, 0x80, 0x8 ;  /* 0x000000000008781c */ /* 0x000fe40003f0f070 */
[----:B------:R-:W-:-:S13]  /*0290*/  ISETP.GT.AND P1, PT, R2, 0x3, PT ;  /* 0x000000030200780c */ /* 0x000fda0003f24270 */
[----:B------:R-:W-:Y:S05]  /*02a0*/  @!P1 BRA `(.L_x_386) ;  /* 0x0000000000349947 */ /* 0x000fea0003800000 */
[----:B------:R-:W-:-:S13]  /*02b0*/  PLOP3.LUT P0, PT, PT, PT, PT, 0x8, 0x80 ;  /* 0x000000000080781c */ /* 0x000fda0003f0e170 */
.L_x_387:
[----:B------:R-:W-:Y:S02]  /*02c0*/  IADD3 R18, PT, PT, R18, 0x4, RZ ;  /* 0x0000000412127810 */ /* 0x000fe40007ffe0ff */
[----:B------:R-:W-:Y:S02]  /*02d0*/  IADD3 R3, PT, PT, R3, 0x20, RZ ;  /* 0x0000002003037810 */ /* 0x000fe40007ffe0ff */
[----:B------:R-:W-:-:S13]  /*02e0*/  ISETP.GE.AND P1, PT, R18, -0x3, PT ;  /* 0xfffffffd1200780c */ /* 0x000fda0003f26270 */
[----:B------:R-:W-:Y:S05]  /*02f0*/  @!P1 BRA `(.L_x_387) ;  /* 0xfffffffc00f09947 */ /* 0x000fea000383ffff */
[----:B------:R-:W-:Y:S01]  /*0300*/  IMAD.MOV.U32 R12, RZ, RZ, R6 ;  /* 0x000000ffff0c7224 */ /* 0x000fe200078e0006 */
[----:B------:R-:W-:Y:S01]  /*0310*/  MOV R13, R7 ;  /* 0x00000007000d7202 */ /* 0x000fe20000000f00 */
[----:B-----5:R-:W-:Y:S01]  /*0320*/  IMAD.MOV.U32 R17, RZ, RZ, R5 ;  /* 0x000000ffff117224 */ /* 0x020fe200078e0005 */
[-C--:B------:R-:W-:Y:S02]  /*0330*/  MOV R8, R4.reuse ;  /* 0x0000000400087202 */ /* 0x080fe40000000f00 */
[----:B------:R-:W-:Y:S02]  /*0340*/  MOV R9, R5 ;  /* 0x0000000500097202 */ /* 0x000fe40000000f00 */
[----:B------:R-:W-:Y:S02]  /*0350*/  MOV R16, R4 ;  /* 0x0000000400107202 */ /* 0x000fe40000000f00 */
[----:B------:R-:W-:Y:S02]  /*0360*/  MOV R14, R6 ;  /* 0x00000006000e7202 */ /* 0x000fe40000000f00 */
[----:B------:R-:W-:-:S07]  /*0370*/  MOV R15, R7 ;  /* 0x00000007000f7202 */ /* 0x000fce0000000f00 */
.L_x_386:
[----:B------:R-:W-:-:S04]  /*0380*/  IADD3 R2, PT, PT, -R18, RZ, RZ ;  /* 0x000000ff12027210 */ /* 0x000fc80007ffe1ff */
[----:B------:R-:W-:-:S13]  /*0390*/  ISETP.GT.AND P1, PT, R2, 0x1, PT ;  /* 0x000000010200780c */ /* 0x000fda0003f24270 */
[----:B------:R-:W-:Y:S01]  /*03a0*/  @P1 PLOP3.LUT P0, PT, PT, PT, PT, 0x8, 0x80 ;  /* 0x000000000080181c */ /* 0x000fe20003f0e170 */
[----:B------:R-:W-:Y:S01]  /*03b0*/  @P1 VIADD R3, R3, 0x10 ;  /* 0x0000001003031836 */ /* 0x000fe20000000000 */
[----:B------:R-:W-:Y:S01]  /*03c0*/  @P1 IADD3 R18, PT, PT, R18, 0x2, RZ ;  /* 0x0000000212121810 */ /* 0x000fe20007ffe0ff */
[----:B-----5:R-:W-:Y:S01]  /*03d0*/  @P1 IMAD.MOV.U32 R17, RZ, RZ, R5 ;  /* 0x000000ffff111224 */ /* 0x020fe200078e0005 */
[----:B------:R-:W-:Y:S02]  /*03e0*/  @P1 MOV R12, R6 ;  /* 0x00000006000c1202 */ /* 0x000fe40000000f00 */
[----:B------:R-:W-:Y:S02]  /*03f0*/  ISETP.NE.OR P0, PT, R18, RZ, P0 ;  /* 0x000000ff1200720c */ /* 0x000fe40000705670 */
[----:B------:R-:W-:Y:S02]  /*0400*/  @P1 MOV R13, R7 ;  /* 0x00000007000d1202 */ /* 0x000fe40000000f00 */
[----:B------:R-:W-:-:S02]  /*0410*/  @P1 MOV R8, R4 ;  /* 0x0000000400081202 */ /* 0x000fc40000000f00 */
[----:B------:R-:W-:Y:S02]  /*0420*/  @P1 MOV R9, R5 ;  /* 0x0000000500091202 */ /* 0x000fe40000000f00 */
[----:B------:R-:W-:Y:S02]  /*0430*/  @P1 MOV R16, R4 ;  /* 0x0000000400101202 */ /* 0x000fe40000000f00 */
[----:B------:R-:W-:Y:S02]  /*0440*/  @P1 MOV R14, R6 ;  /* 0x00000006000e1202 */ /* 0x000fe40000000f00 */
[----:B------:R-:W-:Y:S01]  /*0450*/  @P1 MOV R15, R7 ;  /* 0x00000007000f1202 */ /* 0x000fe20000000f00 */
[----:B------:R-:W-:Y:S06]  /*0460*/  @!P0 BRA `(.L_x_388) ;  /* 0x0000000000308947 */ /* 0x000fec0003800000 */
.L_x_385:
[----:B------:R-:W-:Y:S01]  /*0470*/  IADD3 R18, PT, PT, R18, 0x1, RZ ;  /* 0x0000000112127810 */ /* 0x000fe20007ffe0ff */
[----:B------:R-:W-:Y:S01]  /*0480*/  IMAD.MOV.U32 R8, RZ, RZ, R16 ;  /* 0x000000ffff087224 */ /* 0x000fe200078e0010 */
[----:B------:R-:W-:Y:S02]  /*0490*/  MOV R12, R14 ;  /* 0x0000000e000c7202 */ /* 0x000fe40000000f00 */
[----:B------:R-:W-:Y:S02]  /*04a0*/  ISETP.NE.AND P0, PT, R18, RZ, PT ;  /* 0x000000ff1200720c */ /* 0x000fe40003f05270 */
[----:B------:R-:W-:Y:S01]  /*04b0*/  MOV R13, R15 ;  /* 0x0000000f000d7202 */ /* 0x000fe20000000f00 */
[----:B------:R-:W-:Y:S01]  /*04c0*/  IMAD.MOV.U32 R15, RZ, RZ, R7 ;  /* 0x000000ffff0f7224 */ /* 0x000fe200078e0007 */
[----:B------:R-:W-:Y:S02]  /*04d0*/  MOV R9, R17 ;  /* 0x0000001100097202 */ /* 0x000fe40000000f00 */
[----:B------:R-:W-:-:S02]  /*04e0*/  IADD3 R3, PT, PT, R3, 0x8, RZ ;  /* 0x0000000803037810 */ /* 0x000fc40007ffe0ff */
[----:B-----5:R-:W-:Y:S02]  /*04f0*/  MOV R16, R4 ;  /* 0x0000000400107202 */ /* 0x020fe40000000f00 */
[----:B------:R-:W-:Y:S02]  /*0500*/  MOV R17, R5 ;  /* 0x0000000500117202 */ /* 0x000fe40000000f00 */
[----:B------:R-:W-:Y:S01]  /*0510*/  MOV R14, R6 ;  /* 0x00000006000e7202 */ /* 0x000fe20000000f00 */
[----:B------:R-:W-:Y:S06]  /*0520*/  @P0 BRA `(.L_x_385) ;  /* 0xfffffffc00d00947 */ /* 0x000fec000383ffff */
.L_x_388:
[C---:B------:R-:W-:Y:S01]  /*0530*/  IMAD.WIDE R20, R29.reuse, 0x8, R10 ;  /* 0x000000081d147825 */ /* 0x040fe200078e020a */
[----:B------:R-:W0:Y:S01]  /*0540*/  LDC R2, c[0x0][0x3ac] ;  /* 0x0000eb00ff027b82 */ /* 0x000e220000000800 */
[----:B------:R-:W1:Y:S04]  /*0550*/  LDS.64 R10, [R3] ;  /* 0x00000000030a7984 */ /* 0x000e680000000a00 */
[----:B------:R2:W3:Y:S02]  /*0560*/  LDG.E.64 R18, desc[UR6][R20.64] ;  /* 0x0000000614127981 */ /* 0x0004e4000c1e1b00 */
[----:B--2---:R-:W-:-:S05]  /*0570*/  IMAD.WIDE R20, R29, 0x8, R20 ;  /* 0x000000081d147825 */ /* 0x004fca00078e0214 */
[----:B------:R-:W2:Y:S01]  /*0580*/  LDG.E.64 R24, desc[UR6][R20.64] ;  /* 0x0000000614187981 */ /* 0x000ea2000c1e1b00 */
[----:B------:R-:W-:-:S05]  /*0590*/  IMAD.WIDE R26, R29, 0x8, R20 ;  /* 0x000000081d1a7825 */ /* 0x000fca00078e0214 */
[----:B------:R4:W5:Y:S01]  /*05a0*/  LDG.E.64 R16, desc[UR6][R26.64] ;  /* 0x000000061a107981 */ /* 0x000962000c1e1b00 */
[----:B0-----:R-:W-:-:S05]  /*05b0*/  LEA R28, R2, R3, 0x3 ;  /* 0x00000003021c7211 */ /* 0x001fca00078e18ff */
[----:B------:R-:W0:Y:S01]  /*05c0*/  LDS.64 R22, [R28] ;  /* 0x000000001c167984 */ /* 0x000e220000000a00 */
[----:B----4-:R-:W-:-:S05]  /*05d0*/  IMAD.WIDE R26, R29, 0x8, R26 ;  /* 0x000000081d1a7825 */ /* 0x010fca00078e021a */
[----:B------:R-:W4:Y:S01]  /*05e0*/  LDG.E.64 R14, desc[UR6][R26.64] ;  /* 0x000000061a0e7981 */ /* 0x000f22000c1e1b00 */
[----:B-1----:R-:W-:Y:S01]  /*05f0*/  DFMA R10, R10, R12, RZ ;  /* 0x0000000c0a0a722b */ /* 0x002fe200000000ff */
[----:B------:R-:W-:Y:S01]  /*0600*/  LEA R20, R2, R3, 0x4 ;  /* 0x0000000302147211 */ /* 0x000fe200078e20ff */
[----:B------:R-:W-:-:S05]  /*0610*/  IMAD.WIDE R12, R29, 0x8, R26 ;  /* 0x000000081d0c7825 */ /* 0x000fca00078e021a */
[----:B------:R-:W3:Y:S01]  /*0620*/  LDS.64 R20, [R20] ;  /* 0x0000000014147984 */ /* 0x000ee20000000a00 */
[----:B0-----:R-:W-:-:S03]  /*0630*/  DFMA R22, R22, R8, R10 ;  /* 0x000000081616722b */ /* 0x001fc6000000000a */
[----:B------:R0:W4:Y:S01]  /*0640*/  LDG.E.64 R8, desc[UR6][R12.64] ;  /* 0x000000060c087981 */ /* 0x000122000c1e1b00 */
[----:B------:R-:W-:-:S06]  /*0650*/  IMAD R10, R2, 0x18, R3 ;  /* 0x00000018020a7824 */ /* 0x000fcc00078e0203 */
[----:B------:R-:W2:Y:S01]  /*0660*/  LDS.64 R10, [R10] ;  /* 0x000000000a0a7984 */ /* 0x000ea20000000a00 */
[----:B0-----:R-:W-:-:S04]  /*0670*/  IMAD.WIDE R12, R29, 0x8, R12 ;  /* 0x000000081d0c7825 */ /* 0x001fc800078e020c */
[C---:B------:R-:W-:Y:S01]  /*0680*/  IMAD.WIDE R26, R29.reuse, 0x8, R12 ;  /* 0x000000081d1a7825 */ /* 0x040fe200078e020c */
[----:B------:R-:W-:Y:S01]  /*0690*/  LEA R28, R2, R3, 0x5 ;  /* 0x00000003021c7211 */ /* 0x000fe200078e28ff */
[----:B---3--:R-:W-:Y:S01]  /*06a0*/  DFMA R18, R18, R20, R22 ;  /* 0x000000141212722b */ /* 0x008fe20000000016 */
[----:B------:R-:W3:Y:S07]  /*06b0*/  LDG.E.64 R20, desc[UR6][R12.64] ;  /* 0x000000060c147981 */ /* 0x000eee000c1e1b00 */
[----:B--2---:R-:W-:Y:S01]  /*06c0*/  DFMA R24, R24, R10, R18 ;  /* 0x0000000a1818722b */ /* 0x004fe20000000012 */
[----:B------:R0:W2:Y:S04]  /*06d0*/  LDG.E.64 R10, desc[UR6][R26.64] ;  /* 0x000000061a0a7981 */ /* 0x0000a8000c1e1b00 */
[----:B------:R-:W5:Y:S01]  /*06e0*/  LDS.64 R18, [R28] ;  /* 0x000000001c127984 */ /* 0x000f620000000a00 */
[----:B0-----:R-:W-:-:S05]  /*06f0*/  IMAD.WIDE R26, R29, 0x8, R26 ;  /* 0x000000081d1a7825 */ /* 0x001fca00078e021a */
[----:B------:R0:W2:Y:S01]  /*0700*/  LDG.E.64 R12, desc[UR6][R26.64] ;  /* 0x000000061a0c7981 */ /* 0x0000a2000c1e1b00 */
[----:B------:R-:W-:Y:S01]  /*0710*/  IMAD.WIDE R22, R29, 0x8, R26 ;  /* 0x000000081d167825 */ /* 0x000fe200078e021a */
[----:B-----5:R-:W-:-:S04]  /*0720*/  DFMA R24, R16, R18, R24 ;  /* 0x000000121018722b */ /* 0x020fc80000000018 */
[----:B------:R1:W5:Y:S01]  /*0730*/  LDG.E.64 R18, desc[UR6][R22.64] ;  /* 0x0000000616127981 */ /* 0x000362000c1e1b00 */
[----:B------:R-:W-:-:S05]  /*0740*/  IMAD R28, R2, 0x28, R3 ;  /* 0x00000028021c7824 */ /* 0x000fca00078e0203 */
[----:B------:R0:W4:Y:S02]  /*0750*/  LDS.64 R16, [R28] ;  /* 0x000000001c107984 */ /* 0x0001240000000a00 */
[C-C-:B0-----:R-:W-:Y:S01]  /*0760*/  IMAD R28, R2.reuse, 0x38, R3.reuse ;  /* 0x00000038021c7824 */ /* 0x141fe200078e0203 */
[----:B----4-:R-:W-:Y:S01]  /*0770*/  DFMA R16, R14, R16, R24 ;  /* 0x000000100e10722b */ /* 0x010fe20000000018 */
[----:B------:R-:W-:Y:S02]  /*0780*/  IMAD R14, R2, 0x30, R3 ;  /* 0x00000030020e7824 */ /* 0x000fe400078e0203 */
[----:B------:R-:W-:-:S04]  /*0790*/  IMAD.WIDE R24, R29, 0x8, R22 ;  /* 0x000000081d187825 */ /* 0x000fc800078e0216 */
[----:B------:R-:W0:Y:S02]  /*07a0*/  LDS.64 R14, [R14] ;  /* 0x000000000e0e7984 */ /* 0x000e240000000a00 */
[----:B0-----:R-:W-:Y:S02]  /*07b0*/  DFMA R26, R8, R14, R16 ;  /* 0x0000000e081a722b */ /* 0x001fe40000000010 */
[----:B------:R-:W3:Y:S04]  /*07c0*/  LDS.64 R14, [R28] ;  /* 0x000000001c0e7984 */ /* 0x000ee80000000a00 */
[----:B------:R-:W4:Y:S01]  /*07d0*/  LDG.E.64 R16, desc[UR6][R24.64] ;  /* 0x0000000618107981 */ /* 0x000f22000c1e1b00 */
[C---:B------:R-:W-:Y:S01]  /*07e0*/  LEA R8, R2.reuse, R3, 0x6 ;  /* 0x0000000302087211 */ /* 0x040fe200078e30ff */
[----:B-1----:R-:W-:-:S05]  /*07f0*/  IMAD R22, R2, 0x48, R3 ;  /* 0x0000004802167824 */ /* 0x002fca00078e0203 */
[----:B------:R-:W2:Y:S04]  /*0800*/  LDS.64 R8, [R8] ;  /* 0x0000000008087984 */ /* 0x000ea80000000a00 */
[----:B------:R-:W0:Y:S01]  /*0810*/  LDS.64 R22, [R22] ;  /* 0x0000000016167984 */ /* 0x000e220000000a00 */
[----:B---3--:R-:W-:Y:S01]  /*0820*/  DFMA R20, R20, R14, R26 ;  /* 0x0000000e1414722b */ /* 0x008fe2000000001a */
[----:B------:R-:W-:-:S05]  /*0830*/  IMAD.WIDE R26, R29, 0x8, R24 ;  /* 0x000000081d1a7825 */ /* 0x000fca00078e0218 */
[----:B------:R1:W3:Y:S02]  /*0840*/  LDG.E.64 R14, desc[UR6][R26.64] ;  /* 0x000000061a0e7981 */ /* 0x0002e4000c1e1b00 */
[----:B--2---:R-:W-:Y:S01]  /*0850*/  DFMA R10, R10, R8, R20 ;  /* 0x000000080a0a722b */ /* 0x004fe20000000014 */
[----:B------:R-:W-:Y:S02]  /*0860*/  IMAD R20, R2, 0x50, R3 ;  /* 0x0000005002147824 */ /* 0x000fe400078e0203 */
[----:B-1----:R-:W-:-:S04]  /*0870*/  IMAD.WIDE R26, R29, 0x8, R26 ;  /* 0x000000081d1a7825 */ /* 0x002fc800078e021a */
[----:B------:R-:W5:Y:S04]  /*0880*/  LDS.64 R20, [R20] ;  /* 0x0000000014147984 */ /* 0x000f680000000a00 */
[----:B------:R-:W2:Y:S01]  /*0890*/  LDG.E.64 R8, desc[UR6][R26.64] ;  /* 0x000000061a087981 */ /* 0x000ea2000c1e1b00 */
[----:B------:R-:W-:Y:S01]  /*08a0*/  IMAD.WIDE R24, R29, 0x8, R26 ;  /* 0x000000081d187825 */ /* 0x000fe200078e021a */
[----:B0-----:R-:W-:-:S04]  /*08b0*/  DFMA R22, R12, R22, R10 ;  /* 0x000000160c16722b */ /* 0x001fc8000000000a */
[----:B------:R0:W2:Y:S02]  /*08c0*/  LDG.E.64 R10, desc[UR6][R24.64] ;  /* 0x00000006180a7981 */ /* 0x0000a4000c1e1b00 */
[----:B0-----:R-:W-:-:S05]  /*08d0*/  IMAD.WIDE R24, R29, 0x8, R24 ;  /* 0x000000081d187825 */ /* 0x001fca00078e0218 */
[----:B------:R0:W2:Y:S01]  /*08e0*/  LDG.E.64 R12, desc[UR6][R24.64] ;  /* 0x00000006180c7981 */ /* 0x0000a2000c1e1b00 */
[----:B------:R-:W-:Y:S01]  /*08f0*/  IMAD.WIDE R26, R29, 0x8, R24 ;  /* 0x000000081d1a7825 */ /* 0x000fe200078e0218 */
[----:B-----5:R-:W-:-:S04]  /*0900*/  DFMA R20, R18, R20, R22 ;  /* 0x000000141214722b */ /* 0x020fc80000000016 */
[----:B------:R1:W5:Y:S01]  /*0910*/  LDG.E.64 R18, desc[UR6][R26.64] ;  /* 0x000000061a127981 */ /* 0x000362000c1e1b00 */
[----:B------:R-:W-:-:S06]  /*0920*/  IMAD.WIDE R22, R29, 0x8, R26 ;  /* 0x000000081d167825 */ /* 0x000fcc00078e021a */
[----:B------:R-:W5:Y:S01]  /*0930*/  LDG.E.64 R22, desc[UR6][R22.64] ;  /* 0x0000000616167981 */ /* 0x000f62000c1e1b00 */
[C-C-:B0-----:R-:W-:Y:S02]  /*0940*/  IMAD R24, R2.reuse, 0x60, R3.reuse ;  /* 0x0000006002187824 */ /* 0x141fe400078e0203 */
[C-C-:B-1----:R-:W-:Y:S02]  /*0950*/  IMAD R26, R2.reuse, 0x58, R3.reuse ;  /* 0x00000058021a7824 */ /* 0x142fe400078e0203 */
[C-C-:B------:R-:W-:Y:S02]  /*0960*/  IMAD R25, R2.reuse, 0x68, R3.reuse ;  /* 0x0000006802197824 */ /* 0x140fe400078e0203 */
[C-C-:B------:R-:W-:Y:S01]  /*0970*/  IMAD R27, R2.reuse, 0x70, R3.reuse ;  /* 0x00000070021b7824 */ /* 0x140fe200078e0203 */
[----:B------:R0:W4:Y:S02]  /*0980*/  LDS.64 R28, [R26] ;  /* 0x000000001a1c7984 */ /* 0x0001240000000a00 */
[C---:B0-----:R-:W-:Y:S01]  /*0990*/  LEA R26, R2.reuse, R3, 0x7 ;  /* 0x00000003021a7211 */ /* 0x041fe200078e38ff */
[----:B----4-:R-:W-:Y:S01]  /*09a0*/  DFMA R16, R16, R28, R20 ;  /* 0x0000001c1010722b */ /* 0x010fe20000000014 */
[----:B------:R0:W3:Y:S04]  /*09b0*/  LDS.64 R28, [R24] ;  /* 0x00000000181c7984 */ /* 0x0000e80000000a00 */
[----:B------:R1:W2:Y:S01]  /*09c0*/  LDS.64 R20, [R25] ;  /* 0x0000000019147984 */ /* 0x0002a20000000a00 */
[----:B0-----:R-:W-:-:S02]  /*09d0*/  IMAD R24, R2, 0x88, R3 ;  /* 0x0000008802187824 */ /* 0x001fc400078e0203 */
[C-C-:B-1----:R-:W-:Y:S01]  /*09e0*/  IMAD R25, R2.reuse, 0x90, R3.reuse ;  /* 0x0000009002197824 */ /* 0x142fe200078e0203 */
[----:B---3--:R-:W-:Y:S01]  /*09f0*/  DFMA R28, R14, R28, R16 ;  /* 0x0000001c0e1c722b */ /* 0x008fe20000000010 */
[----:B------:R-:W0:Y:S01]  /*0a00*/  LDS.64 R14, [R27] ;  /* 0x000000001b0e7984 */ /* 0x000e220000000a00 */
[C-C-:B------:R-:W-:Y:S02]  /*0a10*/  IMAD R16, R2.reuse, 0x78, R3.reuse ;  /* 0x0000007802107824 */ /* 0x140fe400078e0203 */
[----:B------:R-:W-:-:S04]  /*0a20*/  IMAD R2, R2, 0x98, R3 ;  /* 0x0000009802027824 */ /* 0x000fc800078e0203 */
[----:B------:R-:W1:Y:S04]  /*0a30*/  LDS.64 R16, [R16] ;  /* 0x0000000010107984 */ /* 0x000e680000000a00 */
[----:B------:R-:W-:Y:S01]  /*0a40*/  LDS.64 R2, [R2] ;  /* 0x0000000002027984 */ /* 0x000fe20000000a00 */
[----:B--2---:R-:W-:-:S03]  /*0a50*/  DFMA R28, R8, R20, R28 ;  /* 0x00000014081c722b */ /* 0x004fc6000000001c */
[----:B------:R-:W5:Y:S04]  /*0a60*/  LDS.64 R20, [R26] ;  /* 0x000000001a147984 */ /* 0x000f680000000a00 */
[----:B------:R-:W2:Y:S01]  /*0a70*/  LDS.64 R8, [R24] ;  /* 0x0000000018087984 */ /* 0x000ea20000000a00 */
[----:B0-----:R-:W-:-:S03]  /*0a80*/  DFMA R14, R10, R14, R28 ;  /* 0x0000000e0a0e722b */ /* 0x001fc6000000001c */
[----:B------:R-:W0:Y:S05]  /*0a90*/  LDS.64 R10, [R25] ;  /* 0x00000000190a7984 */ /* 0x000e2a0000000a00 */
[----:B-1----:R-:W-:-:S08]  /*0aa0*/  DFMA R12, R12, R16, R14 ;  /* 0x000000100c0c722b */ /* 0x002fd0000000000e */
[----:B-----5:R-:W-:-:S08]  /*0ab0*/  DFMA R12, R18, R20, R12 ;  /* 0x00000014120c722b */ /* 0x020fd0000000000c */
[----:B--2---:R-:W-:-:S08]  /*0ac0*/  DFMA R8, R22, R8, R12 ;  /* 0x000000081608722b */ /* 0x004fd0000000000c */
[----:B0-----:R-:W-:-:S08]  /*0ad0*/  DFMA R8, R6, R10, R8 ;  /* 0x0000000a0608722b */ /* 0x001fd00000000008 */
[----:B------:R-:W-:-:S11]  /*0ae0*/  DFMA R8, R4, R2, R8 ;  /* 0x000000020408722b */ /* 0x000fd60000000008 */
.L_x_384:
[----:B-----5:R-:W1:Y:S01]  /*0af0*/  LDC.64 R2, c[0x0][0x3a0] ;  /* 0x0000e800ff027b82 */ /* 0x020e620000000a00 */
[----:B------:R-:W-:-:S04]  /*0b00*/  IMAD R5, R0, UR5, RZ ;  /* 0x0000000500057c24 */ /* 0x000fc8000f8e02ff */
[----:B-1----:R-:W-:-:S05]  /*0b10*/  IMAD.WIDE R2, R5, 0x8, R2 ;  /* 0x0000000805027825 */ /* 0x002fca00078e0202 */
        /* <DEDUP_REMOVED lines=20> */
[----:B------:R-:W-:Y:S05]  /*0c60*/  EXIT ;  /* 0x000000000000794d */ /* 0x000fea0003800000 */
.L_x_389:
        /* <DEDUP_REMOVED lines=9> */
.L_x_687:


//--------------------- .text._Z29cu_mtxmq_integral_202onewritePKdiS0_iPdiidd --------------------------
	.section	.text._Z29cu_mtxmq_integral_202onewritePKdiS0_iPdiidd,"ax",@progbits
	.align	128
        .global         _Z29cu_mtxmq_integral_202onewritePKdiS0_iPdiidd
        .type           _Z29cu_mtxmq_integral_202onewritePKdiS0_iPdiidd,@function
        .size           _Z29cu_mtxmq_integral_202onewritePKdiS0_iPdiidd,(.L_x_688 - _Z29cu_mtxmq_integral_202onewritePKdiS0_iPdiidd)
        .other          _Z29cu_mtxmq_integral_202onewritePKdiS0_iPdiidd,@"STO_CUDA_ENTRY STV_DEFAULT"
_Z29cu_mtxmq_integral_202onewritePKdiS0_iPdiidd:
.text._Z29cu_mtxmq_integral_202onewritePKdiS0_iPdiidd:
        /* <DEDUP_REMOVED lines=8> */
[----:B------:R-:W0:Y:S01]  /*0080*/  S2UR UR5, SR_CgaCtaId ;  /* 0x00000000000579c3 */ /* 0x000e220000008800 */
[----:B-1----:R-:W4:Y:S07]  /*0090*/  LDG.E.64 R2, desc[UR10][R2.64] ;  /* 0x0000000a02027981 */ /* 0x002f2e000c1e1b00 */
[----:B------:R-:W1:Y:S01]  /*00a0*/  LDC R0, c[0x0][0x388] ;  /* 0x0000e200ff007b82 */ /* 0x000e620000000800 */
[----:B--2---:R-:W-:Y:S01]  /*00b0*/  IMAD R53, R53, UR4, R5 ;  /* 0x0000000435357c24 */ /* 0x004fe2000f8e0205 */
[----:B------:R-:W-:-:S06]  /*00c0*/  UMOV UR4, 0x400 ;  /* 0x0000040000047882 */ /* 0x000fcc0000000000 */
[----:B------:R-:W2:Y:S01]  /*00d0*/  LDC R16, c[0x0][0x398] ;  /* 0x0000e600ff107b82 */ /* 0x000ea20000000800 */
[----:B---3--:R-:W-:Y:S01]  /*00e0*/  IMAD.WIDE R28, R53, 0x8, R28 ;  /* 0x00000008351c7825 */ /* 0x008fe200078e021c */
[----:B0-----:R-:W-:-:S06]  /*00f0*/  ULEA UR4, UR5, UR4, 0x18 ;  /* 0x0000000405047291 */ /* 0x001fcc000f8ec0ff */
[----:B------:R-:W-:Y:S01]  /*0100*/  LEA R5, R5, UR4, 0x3 ;  /* 0x0000000405057c11 */ /* 0x000fe2000f8e18ff */
[----:B-1----:R-:W-:Y:S02]  /*0110*/  IMAD.WIDE R14, R0, 0x8, R28 ;  /* 0x00000008000e7825 */ /* 0x002fe400078e021c */
[----:B------:R-:W5:Y:S04]  /*0120*/  LDG.E.64 R28, desc[UR10][R28.64] ;  /* 0x0000000a1c1c7981 */ /* 0x000f68000c1e1b00 */
[----:B------:R0:W5:Y:S01]  /*0130*/  LDG.E.64 R36, desc[UR10][R14.64] ;  /* 0x0000000a0e247981 */ /* 0x000162000c1e1b00 */
[----:B--2---:R-:W-:-:S03]  /*0140*/  ISETP.GE.AND P0, PT, R16, 0x1, PT ;  /* 0x000000011000780c */ /* 0x004fc60003f06270 */
[----:B----4-:R0:W-:Y:S01]  /*0150*/  STS.64 [R5], R2 ;  /* 0x0000000205007388 */ /* 0x0101e20000000a00 */
[----:B------:R-:W-:Y:S09]  /*0160*/  BAR.SYNC.DEFER_BLOCKING 0x0 ;  /* 0x0000000000007b1d */ /* 0x000ff20000010000 */
[----:B------:R-:W-:Y:S05]  /*0170*/  @!P0 EXIT ;  /* 0x000000000000894d */ /* 0x000fea0003800000 */
[----:B0-----:R-:W-:Y:S01]  /*0180*/  IMAD.WIDE R14, R0, 0x8, R14 ;  /* 0x00000008000e7825 */ /* 0x001fe200078e020e */
[----:B------:R-:W-:Y:S01]  /*0190*/  IADD3 R52, PT, PT, -R16, RZ, RZ ;  /* 0x000000ff10347210 */ /* 0x000fe20007ffe1ff */
[----:B------:R-:W0:Y:S02]  /*01a0*/  LDCU UR27, c[0x0][0x3ac] ;  /* 0x00007580ff1b77ac */ /* 0x000e240008000800 */
[----:B------:R-:W-:Y:S01]  /*01b0*/  IMAD R53, R53, R16, RZ ;  /* 0x0000001035357224 */ /* 0x000fe200078e02ff */
[----:B------:R-:W-:Y:S01]  /*01c0*/  ISETP.GE.AND P0, PT, R52, RZ, PT ;  /* 0x000000ff3400720c */ /* 0x000fe20003f06270 */
        /* <DEDUP_REMOVED lines=15> */
[----:B------:R-:W-:Y:S01]  /*02c0*/  IMAD.WIDE R16, R0, 0x8, R2 ;  /* 0x0000000800107825 */ /* 0x000fe200078e0202 */
[----:B0-----:R-:W-:Y:S06]  /*02d0*/  @P0 BRA `(.L_x_390) ;  /* 0x0000001c00040947 */ /* 0x001fec0003800000 */
[----:B------:R-:W-:Y:S02]  /*02e0*/  IADD3 R18, PT, PT, -R52, RZ, RZ ;  /* 0x000000ff34127210 */ /* 0x000fe40007ffe1ff */
[----:B------:R-:W-:Y:S02]  /*02f0*/  PLOP3.LUT P0, PT, PT, PT, PT, 0x80, 0x8 ;  /* 0x000000000008781c */ /* 0x000fe40003f0f070 */
[----:B------:R-:W-:-:S13]  /*0300*/  ISETP.GT.AND P1, PT, R18, 0x3, PT ;  /* 0x000000031200780c */ /* 0x000fda0003f24270 */
[----:B------:R-:W-:Y:S05]  /*0310*/  @!P1 BRA `(.L_x_391) ;  /* 0x0000001000609947 */ /* 0x000fea0003800000 */
[----:B------:R-:W-:Y:S01]  /*0320*/  PLOP3.LUT P0, PT, PT, PT, PT, 0x8, 0x80 ;  /* 0x000000000080781c */ /* 0x000fe20003f0e170 */
[----:B------:R-:W0:-:S12]  /*0330*/  LDCU UR26, c[0x0][0x3ac] ;  /* 0x00007580ff1a77ac */ /* 0x000e180008000800 */
.L_x_392:
[----:B------:R-:W2:Y:S01]  /*0340*/  LDG.E.64 R44, desc[UR10][R14.64] ;  /* 0x0000000a0e2c7981 */ /* 0x000ea2000c1e1b00 */
[C---:B-1----:R-:W-:Y:S01]  /*0350*/  IMAD.WIDE R18, R0.reuse, 0x8, R14 ;  /* 0x0000000800127825 */ /* 0x042fe200078e020e */
[----:B0-----:R-:W-:Y:S02]  /*0360*/  ULEA UR5, UR26, UR4, 0x3 ;  /* 0x000000041a057291 */ /* 0x001fe4000f8e18ff */
[----:B------:R-:W0:Y:S04]  /*0370*/  LDS.64 R46, [UR4] ;  /* 0x00000004ff2e7984 */ /* 0x000e280008000a00 */
[----:B------:R-:W3:Y:S01]  /*0380*/  LDG.E.64 R40, desc[UR10][R18.64] ;  /* 0x0000000a12287981 */ /* 0x000ee2000c1e1b00 */
[----:B------:R-:W-:-:S03]  /*0390*/  IMAD.WIDE R20, R0, 0x8, R18 ;  /* 0x0000000800147825 */ /* 0x000fc600078e0212 */
[----:B------:R-:W1:Y:S04]  /*03a0*/  LDS.64 R42, [UR5] ;  /* 0x00000005ff2a7984 */ /* 0x000e680008000a00 */
[----:B------:R-:W4:Y:S01]  /*03b0*/  LDG.E.64 R30, desc[UR10][R20.64] ;  /* 0x0000000a141e7981 */ /* 0x000f22000c1e1b00 */
[----:B------:R-:W-:-:S03]  /*03c0*/  IMAD.WIDE R22, R0, 0x8, R20 ;  /* 0x0000000800167825 */ /* 0x000fc600078e0214 */
[----:B------:R-:W4:Y:S04]  /*03d0*/  LDG.E.64 R48, desc[UR10][R6.64] ;  /* 0x0000000a06307981 */ /* 0x000f28000c1e1b00 */
[----:B------:R-:W4:Y:S01]  /*03e0*/  LDG.E.64 R38, desc[UR10][R22.64] ;  /* 0x0000000a16267981 */ /* 0x000f22000c1e1b00 */
[----:B------:R-:W-:-:S05]  /*03f0*/  IMAD.WIDE R24, R0, 0x8, R22 ;  /* 0x0000000800187825 */ /* 0x000fca00078e0216 */
[----:B------:R-:W4:Y:S01]  /*0400*/  LDG.E.64 R32, desc[UR10][R24.64] ;  /* 0x0000000a18207981 */ /* 0x000f22000c1e1b00 */
[----:B------:R-:W-:-:S05]  /*0410*/  IMAD.WIDE R26, R0, 0x8, R24 ;  /* 0x00000008001a7825 */ /* 0x000fca00078e0218 */
[----:B------:R-:W4:Y:S01]  /*0420*/  LDG.E.64 R34, desc[UR10][R26.64] ;  /* 0x0000000a1a227981 */ /* 0x000f22000c1e1b00 */
[----:B------:R-:W-:-:S04]  /*0430*/  ULEA UR6, UR26, UR5, 0x3 ;  /* 0x000000051a067291 */ /* 0x000fc8000f8e18ff */
[----:B------:R-:W-:Y:S01]  /*0440*/  ULEA UR7, UR26, UR6, 0x3 ;  /* 0x000000061a077291 */ /* 0x000fe2000f8e18ff */
[----:B0----5:R-:W-:-:S08]  /*0450*/  DFMA R46, R46, R28, RZ ;  /* 0x0000001c2e2e722b */ /* 0x021fd000000000ff */
[----:B------:R-:W-:Y:S01]  /*0460*/  LDS.64 R28, [UR7] ;  /* 0x00000007ff1c7984 */ /* 0x000fe20008000a00 */
[----:B-1----:R-:W-:-:S03]  /*0470*/  DFMA R46, R42, R36, R46 ;  /* 0x000000242a2e722b */ /* 0x002fc6000000002e */
[----:B------:R-:W2:Y:S04]  /*0480*/  LDS.64 R36, [UR6] ;  /* 0x00000006ff247984 */ /* 0x000ea80008000a00 */
[----:B------:R-:W4:Y:S01]  /*0490*/  LDG.E.64 R42, desc[UR10][R12.64] ;  /* 0x0000000a0c2a7981 */ /* 0x000f22000c1e1b00 */
[----:B------:R-:W-:-:S04]  /*04a0*/  ULEA UR8, UR26, UR7, 0x3 ;  /* 0x000000071a087291 */ /* 0x000fc8000f8e18ff */
[----:B------:R-:W-:-:S04]  /*04b0*/  ULEA UR9, UR26, UR8, 0x3 ;  /* 0x000000081a097291 */ /* 0x000fc8000f8e18ff */
[----:B------:R-:W-:-:S04]  /*04c0*/  ULEA UR12, UR26, UR9, 0x3 ;  /* 0x000000091a0c7291 */ /* 0x000fc8000f8e18ff */
[----:B------:R-:W-:-:S04]  /*04d0*/  ULEA UR13, UR26, UR12, 0x3 ;  /* 0x0000000c1a0d7291 */ /* 0x000fc8000f8e18ff */
[----:B------:R-:W-:Y:S01]  /*04e0*/  ULEA UR14, UR26, UR13, 0x3 ;  /* 0x0000000d1a0e7291 */ /* 0x000fe2000f8e18ff */
[----:B--2---:R-:W-:Y:S01]  /*04f0*/  DFMA R44, R44, R36, R46 ;  /* 0x000000242c2c722b */ /* 0x004fe2000000002e */
[----:B------:R-:W4:Y:S07]  /*0500*/  LDS.64 R36, [UR8] ;  /* 0x00000008ff247984 */ /* 0x000f2e0008000a00 */
[----:B---3--:R-:W-:Y:S01]  /*0510*/  DFMA R46, R40, R28, R44 ;  /* 0x0000001c282e722b */ /* 0x008fe2000000002c */
[----:B------:R-:W-:Y:S01]  /*0520*/  IMAD.WIDE R28, R0, 0x8, R12 ;  /* 0x00000008001c7825 */ /* 0x000fe200078e020c */
[----:B------:R-:W0:Y:S04]  /*0530*/  LDS.64 R44, [UR9] ;  /* 0x00000009ff2c7984 */ /* 0x000e280008000a00 */
[----:B------:R-:W2:Y:S02]  /*0540*/  LDG.E.64 R40, desc[UR10][R28.64] ;  /* 0x0000000a1c287981 */ /* 0x000ea4000c1e1b00 */
[----:B----4-:R-:W-:-:S02]  /*0550*/  DFMA R30, R30, R36, R46 ;  /* 0x000000241e1e722b */ /* 0x010fc4000000002e */
[----:B------:R-:W-:Y:S06]  /*0560*/  LDS.64 R46, [UR13] ;  /* 0x0000000dff2e7984 */ /* 0x000fec0008000a00 */
[----:B0-----:R-:W-:Y:S01]  /*0570*/  DFMA R38, R38, R44, R30 ;  /* 0x0000002c2626722b */ /* 0x001fe2000000001e */
[C---:B------:R-:W-:Y:S01]  /*0580*/  IMAD.WIDE R30, R0.reuse, 0x8, R28 ;  /* 0x00000008001e7825 */ /* 0x040fe200078e021c */
[----:B------:R-:W0:Y:S04]  /*0590*/  LDS.64 R44, [UR12] ;  /* 0x0000000cff2c7984 */ /* 0x000e280008000a00 */
[----:B------:R-:W3:Y:S02]  /*05a0*/  LDG.E.64 R36, desc[UR10][R30.64] ;  /* 0x0000000a1e247981 */ /* 0x000ee4000c1e1b00 */
[----:B0-----:R-:W-:Y:S01]  /*05b0*/  DFMA R44, R32, R44, R38 ;  /* 0x0000002c202c722b */ /* 0x001fe20000000026 */
[----:B------:R-:W-:-:S05]  /*05c0*/  IMAD.WIDE R32, R0, 0x8, R30 ;  /* 0x0000000800207825 */ /* 0x000fca00078e021e */
[----:B------:R-:W4:Y:S02]  /*05d0*/  LDG.E.64 R38, desc[UR10][R32.64] ;  /* 0x0000000a20267981 */ /* 0x000f24000c1e1b00 */
[----:B------:R-:W-:Y:S01]  /*05e0*/  DFMA R34, R34, R46, R44 ;  /* 0x0000002e2222722b */ /* 0x000fe2000000002c */
[----:B------:R-:W-:Y:S02]  /*05f0*/  ULEA UR15, UR26, UR14, 0x3 ;  /* 0x0000000e1a0f7291 */ /* 0x000fe4000f8e18ff */
[----:B------:R-:W0:Y:S07]  /*0600*/  LDS.64 R44, [UR14] ;  /* 0x0000000eff2c7984 */ /* 0x000e2e0008000a00 */
[----:B------:R-:W2:Y:S01]  /*0610*/  LDS.64 R46, [UR15] ;  /* 0x0000000fff2e7984 */ /* 0x000ea20008000a00 */
[----:B0-----:R-:W-:Y:S01]  /*0620*/  DFMA R44, R42, R44, R34 ;  /* 0x0000002c2a2c722b */ /* 0x001fe20000000022 */
[----:B------:R-:W-:-:S05]  /*0630*/  IMAD.WIDE R34, R0, 0x8, R32 ;  /* 0x0000000800227825 */ /* 0x000fca00078e0220 */
[----:B------:R-:W4:Y:S01]  /*0640*/  LDG.E.64 R42, desc[UR10][R34.64] ;  /* 0x0000000a222a7981 */ /* 0x000f22000c1e1b00 */
[----:B------:R-:W-:Y:S01]  /*0650*/  ULEA UR16, UR26, UR15, 0x3 ;  /* 0x0000000f1a107291 */ /* 0x000fe2000f8e18ff */
[----:B--2---:R-:W-:-:S08]  /*0660*/  DFMA R44, R40, R46, R44 ;  /* 0x0000002e282c722b */ /* 0x004fd0000000002c */
[----:B------:R-:W3:Y:S04]  /*0670*/  LDS.64 R46, [UR16] ;  /* 0x00000010ff2e7984 */ /* 0x000ee80008000a00 */
[----:B------:R-:W2:Y:S01]  /*0680*/  LDG.E.64 R40, desc[UR10][R10.64] ;  /* 0x0000000a0a287981 */ /* 0x000ea2000c1e1b00 */
[----:B------:R-:W-:Y:S01]  /*0690*/  ULEA UR17, UR26, UR16, 0x3 ;  /* 0x000000101a117291 */ /* 0x000fe2000f8e18ff */
[----:B---3--:R-:W-:Y:S02]  /*06a0*/  DFMA R44, R36, R46, R44 ;  /* 0x0000002e242c722b */ /* 0x008fe4000000002c */
[----:B------:R-:W3:Y:S06]  /*06b0*/  LDG.E.64 R36, desc[UR10][R8.64] ;  /* 0x0000000a08247981 */ /* 0x000eec000c1e1b00 */
[----:B------:R-:W4:Y:S01]  /*06c0*/  LDS.64 R46, [UR17] ;  /* 0x00000011ff2e7984 */ /* 0x000f220008000a00 */
[----:B------:R-:W-:-:S04]  /*06d0*/  ULEA UR18, UR26, UR17, 0x3 ;  /* 0x000000111a127291 */ /* 0x000fc8000f8e18ff */
[----:B------:R-:W-:Y:S01]  /*06e0*/  ULEA UR19, UR26, UR18, 0x3 ;  /* 0x000000121a137291 */ /* 0x000fe2000f8e18ff */
[----:B----4-:R-:W-:-:S04]  /*06f0*/  DFMA R38, R38, R46, R44 ;  /* 0x0000002e2626722b */ /* 0x010fc8000000002c */
[----:B------:R-:W0:Y:S01]  /*0700*/  LDS.64 R44, [UR18] ;  /* 0x00000012ff2c7984 */ /* 0x000e220008000a00 */
[----:B------:R-:W-:-:S03]  /*0710*/  ULEA UR20, UR26, UR19, 0x3 ;  /* 0x000000131a147291 */ /* 0x000fc6000f8e18ff */
[----:B0-----:R-:W-:Y:S01]  /*0720*/  DFMA R42, R42, R44, R38 ;  /* 0x0000002c2a2a722b */ /* 0x001fe20000000026 */
[----:B------:R-:W2:Y:S04]  /*0730*/  LDS.64 R44, [UR19] ;  /* 0x00000013ff2c7984 */ /* 0x000ea80008000a00 */
[----:B------:R-:W4:Y:S01]  /*0740*/  LDG.E.64 R38, desc[UR10][R4.64] ;  /* 0x0000000a04267981 */ /* 0x000f22000c1e1b00 */
[----:B------:R-:W-:Y:S02]  /*0750*/  ULEA UR21, UR26, UR20, 0x3 ;  /* 0x000000141a157291 */ /* 0x000fe4000f8e18ff */
[----:B--2---:R-:W-:Y:S02]  /*0760*/  DFMA R40, R40, R44, R42 ;  /* 0x0000002c2828722b */ /* 0x004fe4000000002a */
[----:B------:R-:W3:Y:S04]  /*0770*/  LDS.64 R42, [UR20] ;  /* 0x00000014ff2a7984 */ /* 0x000ee80008000a00 */
[----:B------:R-:W2:Y:S02]  /*0780*/  LDG.E.64 R44, desc[UR10][R2.64] ;  /* 0x0000000a022c7981 */ /* 0x000ea4000c1e1b00 */
[----:B---3--:R-:W-:-:S02]  /*0790*/  DFMA R36, R36, R42, R40 ;  /* 0x0000002a2424722b */ /* 0x008fc40000000028 */
[----:B------:R-:W0:Y:S04]  /*07a0*/  LDS.64 R40, [UR21] ;  /* 0x00000015ff287984 */ /* 0x000e280008000a00 */
[----:B------:R-:W3:Y:S02]  /*07b0*/  LDG.E.64 R42, desc[UR10][R16.64] ;  /* 0x0000000a102a7981 */ /* 0x000ee4000c1e1b00 */
[----:B0-----:R-:W-:Y:S01]  /*07c0*/  DFMA R48, R48, R40, R36 ;  /* 0x000000283030722b */ /* 0x001fe20000000024 */
[----:B------:R-:W-:-:S05]  /*07d0*/  IMAD.WIDE R36, R0, 0x8, R16 ;  /* 0x0000000800247825 */ /* 0x000fca00078e0210 */
[----:B------:R-:W3:Y:S01]  /*07e0*/  LDG.E.64 R40, desc[UR10][R36.64] ;  /* 0x0000000a24287981 */ /* 0x000ee2000c1e1b00 */
[----:B------:R-:W-:-:S09]  /*07f0*/  ULEA UR22, UR26, UR21, 0x3 ;  /* 0x000000151a167291 */ /* 0x000fd2000f8e18ff */
[----:B------:R-:W4:Y:S01]  /*0800*/  LDS.64 R46, [UR22] ;  /* 0x00000016ff2e7984 */ /* 0x000f220008000a00 */
[----:B------:R-:W-:-:S04]  /*0810*/  ULEA UR23, UR26, UR22, 0x3 ;  /* 0x000000161a177291 */ /* 0x000fc8000f8e18ff */
[----:B------:R-:W-:Y:S01]  /*0820*/  ULEA UR24, UR26, UR23, 0x3 ;  /* 0x000000171a187291 */ /* 0x000fe2000f8e18ff */
[----:B----4-:R-:W-:-:S04]  /*0830*/  DFMA R38, R38, R46, R48 ;  /* 0x0000002e2626722b */ /* 0x010fc80000000030 */
[----:B------:R-:W2:Y:S01]  /*0840*/  LDS.64 R46, [UR23] ;  /* 0x00000017ff2e7984 */ /* 0x000ea20008000a00 */
[----:B------:R-:W-:-:S03]  /*0850*/  ULEA UR25, UR26, UR24, 0x3 ;  /* 0x000000181a197291 */ /* 0x000fc6000f8e18ff */
[----:B--2---:R-:W-:Y:S01]  /*0860*/  DFMA R38, R44, R46, R38 ;  /* 0x0000002e2c26722b */ /* 0x004fe20000000026 */
[----:B------:R-:W3:Y:S04]  /*0870*/  LDS.64 R46, [UR24] ;  /* 0x00000018ff2e7984 */ /* 0x000ee80008000a00 */
[----:B------:R-:W0:Y:S03]  /*0880*/  LDS.64 R44, [UR4+0x8] ;  /* 0x00000804ff2c7984 */ /* 0x000e260008000a00 */
[C---:B---3--:R-:W-:Y:S01]  /*0890*/  DFMA R38, R42.reuse, R46, R38 ;  /* 0x0000002e2a26722b */ /* 0x048fe20000000026 */
[----:B------:R-:W1:Y:S01]  /*08a0*/  LDS.64 R46, [UR25] ;  /* 0x00000019ff2e7984 */ /* 0x000e620008000a00 */
[----:B0-----:R-:W-:-:S03]  /*08b0*/  DFMA R42, R42, R44, RZ ;  /* 0x0000002c2a2a722b */ /* 0x001fc600000000ff */
[----:B------:R-:W0:Y:S03]  /*08c0*/  LDS.64 R44, [UR5+0x8] ;  /* 0x00000805ff2c7984 */ /* 0x000e260008000a00 */
[C---:B-1----:R-:W-:Y:S02]  /*08d0*/  DFMA R46, R40.reuse, R46, R38 ;  /* 0x0000002e282e722b */ /* 0x042fe40000000026 */
[----:B------:R-:W1:Y:S01]  /*08e0*/  LDC.64 R38, c[0x0][0x3a0] ;  /* 0x0000e800ff267b82 */ /* 0x000e620000000a00 */
[----:B0-----:R-:W-:Y:S01]  /*08f0*/  DFMA R42, R40, R44, R42 ;  /* 0x0000002c282a722b */ /* 0x001fe2000000002a */
[----:B-1----:R-:W-:-:S05]  /*0900*/  IMAD.WIDE R44, R53, 0x8, R38 ;  /* 0x00000008352c7825 */ /* 0x002fca00078e0226 */
[----:B------:R0:W-:Y:S04]  /*0910*/  STG.E.64 desc[UR10][R44.64], R46 ;  /* 0x0000002e2c007986 */ /* 0x0001e8000c101b0a */
[----:B------:R-:W2:Y:S04]  /*0920*/  LDG.E.64 R40, desc[UR10][R14.64] ;  /* 0x0000000a0e287981 */ /* 0x000ea8000c1e1b00 */
[----:B------:R-:W3:Y:S04]  /*0930*/  LDG.E.64 R48, desc[UR10][R18.64] ;  /* 0x0000000a12307981 */ /* 0x000ee8000c1e1b00 */
[----:B------:R-:W2:Y:S04]  /*0940*/  LDS.64 R44, [UR6+0x8] ;  /* 0x00000806ff2c7984 */ /* 0x000ea80008000a00 */
[----:B0-----:R-:W4:Y:S04]  /*0950*/  LDG.E.64 R46, desc[UR10][R20.64] ;  /* 0x0000000a142e7981 */ /* 0x001f28000c1e1b00 */
[----:B------:R-:W4:Y:S01]  /*0960*/  LDG.E.64 R50, desc[UR10][R26.64] ;  /* 0x0000000a1a327981 */ /* 0x000f22000c1e1b00 */
[----:B--2---:R-:W-:-:S03]  /*0970*/  DFMA R40, R40, R44, R42 ;  /* 0x0000002c2828722b */ /* 0x004fc6000000002a */
[----:B------:R-:W3:Y:S04]  /*0980*/  LDS.64 R42, [UR7+0x8] ;  /* 0x00000807ff2a7984 */ /* 0x000ee80008000a00 */
[----:B------:R-:W4:Y:S01]  /*0990*/  LDS.64 R44, [UR8+0x8] ;  /* 0x00000808ff2c7984 */ /* 0x000f220008000a00 */
[----:B---3--:R-:W-:-:S03]  /*09a0*/  DFMA R48, R48, R42, R40 ;  /* 0x0000002a3030722b */ /* 0x008fc60000000028 */
[----:B------:R-:W2:Y:S04]  /*09b0*/  LDG.E.64 R40, desc[UR10][R22.64] ;  /* 0x0000000a16287981 */ /* 0x000ea8000c1e1b00 */
[----:B------:R-:W3:Y:S01]  /*09c0*/  LDG.E.64 R42, desc[UR10][R24.64] ;  /* 0x0000000a182a7981 */ /* 0x000ee2000c1e1b00 */
[----:B----4-:R-:W-:-:S03]  /*09d0*/  DFMA R46, R46, R44, R48 ;  /* 0x0000002c2e2e722b */ /* 0x010fc60000000030 */
[----:B------:R-:W2:Y:S04]  /*09e0*/  LDS.64 R44, [UR9+0x8] ;  /* 0x00000809ff2c7984 */ /* 0x000ea80008000a00 */
[----:B------:R-:W4:Y:S01]  /*09f0*/  LDG.E.64 R48, desc[UR10][R32.64] ;  /* 0x0000000a20307981 */ /* 0x000f22000c1e1b00 */
[----:B--2---:R-:W-:-:S03]  /*0a00*/  DFMA R40, R40, R44, R46 ;  /* 0x0000002c2828722b */ /* 0x004fc6000000002e */
[----:B------:R-:W3:Y:S04]  /*0a10*/  LDS.64 R44, [UR12+0x8] ;  /* 0x0000080cff2c7984 */ /* 0x000ee80008000a00 */
[----:B------:R-:W2:Y:S01]  /*0a20*/  LDG.E.64 R46, desc[UR10][R12.64] ;  /* 0x0000000a0c2e7981 */ /* 0x000ea2000c1e1b00 */
[----:B---3--:R-:W-:-:S03]  /*0a30*/  DFMA R40, R42, R44, R40 ;  /* 0x0000002c2a28722b */ /* 0x008fc60000000028 */
[----:B------:R-:W0:Y:S04]  /*0a40*/  LDS.64 R42, [UR13+0x8] ;  /* 0x0000080dff2a7984 */ /* 0x000e280008000a00 */
[----:B------:R-:W2:Y:S01]  /*0a50*/  LDS.64 R44, [UR14+0x8] ;  /* 0x0000080eff2c7984 */ /* 0x000ea20008000a00 */
[----:B0-----:R-:W-:-:S03]  /*0a60*/  DFMA R50, R50, R42, R40 ;  /* 0x0000002a3232722b */ /* 0x001fc60000000028 */
[----:B------:R-:W3:Y:S04]  /*0a70*/  LDG.E.64 R40, desc[UR10][R28.64] ;  /* 0x0000000a1c287981 */ /* 0x000ee8000c1e1b00 */
[----:B------:R-:W4:Y:S01]  /*0a80*/  LDG.E.64 R42, desc[UR10][R30.64] ;  /* 0x0000000a1e2a7981 */ /* 0x000f22000c1e1b00 */
[----:B--2---:R-:W-:-:S03]  /*0a90*/  DFMA R46, R46, R44, R50 ;  /* 0x0000002c2e2e722b */ /* 0x004fc60000000032 */
[----:B------:R-:W3:Y:S04]  /*0aa0*/  LDS.64 R44, [UR15+0x8] ;  /* 0x0000080fff2c7984 */ /* 0x000ee80008000a00 */
[----:B------:R-:W2:Y:S01]  /*0ab0*/  LDG.E.64 R50, desc[UR10][R6.64] ;  /* 0x0000000a06327981 */ /* 0x000ea2000c1e1b00 */
[----:B---3--:R-:W-:-:S03]  /*0ac0*/  DFMA R40, R40, R44, R46 ;  /* 0x0000002c2828722b */ /* 0x008fc6000000002e */
[----:B------:R-:W4:Y:S04]  /*0ad0*/  LDS.64 R44, [UR16+0x8] ;  /* 0x00000810ff2c7984 */ /* 0x000f280008000a00 */
[----:B------:R-:W3:Y:S01]  /*0ae0*/  LDG.E.64 R46, desc[UR10][R34.64] ;  /* 0x0000000a222e7981 */ /* 0x000ee2000c1e1b00 */
[----:B----4-:R-:W-:-:S03]  /*0af0*/  DFMA R40, R42, R44, R40 ;  /* 0x0000002c2a28722b */ /* 0x010fc60000000028 */
[----:B------:R-:W0:Y:S04]  /*0b00*/  LDS.64 R42, [UR17+0x8] ;  /* 0x00000811ff2a7984 */ /* 0x000e280008000a00 */
[----:B------:R-:W3:Y:S01]  /*0b10*/  LDS.64 R44, [UR18+0x8] ;  /* 0x00000812ff2c7984 */ /* 0x000ee20008000a00 */
[----:B0-----:R-:W-:-:S03]  /*0b20*/  DFMA R48, R48, R42, R40 ;  /* 0x0000002a3030722b */ /* 0x001fc60000000028 */
[----:B------:R-:W4:Y:S04]  /*0b30*/  LDG.E.64 R40, desc[UR10][R10.64] ;  /* 0x0000000a0a287981 */ /* 0x000f28000c1e1b00 */
[----:B------:R-:W2:Y:S01]  /*0b40*/  LDG.E.64 R42, desc[UR10][R8.64] ;  /* 0x0000000a082a7981 */ /* 0x000ea2000c1e1b00 */
[----:B---3--:R-:W-:-:S03]  /*0b50*/  DFMA R46, R46, R44, R48 ;  /* 0x0000002c2e2e722b */ /* 0x008fc60000000030 */
[----:B------:R-:W4:Y:S04]  /*0b60*/  LDS.64 R44, [UR19+0x8] ;  /* 0x00000813ff2c7984 */ /* 0x000f280008000a00 */
[----:B------:R-:W3:Y:S01]  /*0b70*/  LDG.E.64 R48, desc[UR10][R4.64] ;  /* 0x0000000a04307981 */ /* 0x000ee2000c1e1b00 */
[----:B----4-:R-:W-:-:S03]  /*0b80*/  DFMA R40, R40, R44, R46 ;  /* 0x0000002c2828722b */ /* 0x010fc6000000002e */
[----:B------:R-:W2:Y:S04]  /*0b90*/  LDS.64 R44, [UR20+0x8] ;  /* 0x00000814ff2c7984 */ /* 0x000ea80008000a00 */
[----:B------:R-:W-:Y:S01]  /*0ba0*/  LDS.64 R46, [UR22+0x8] ;  /* 0x00000816ff2e7984 */ /* 0x000fe20008000a00 */
[----:B--2---:R-:W-:-:S03]  /*0bb0*/  DFMA R40, R42, R44, R40 ;  /* 0x0000002c2a28722b */ /* 0x004fc60000000028 */
[----:B------:R-:W0:Y:S04]  /*0bc0*/  LDS.64 R42, [UR21+0x8] ;  /* 0x00000815ff2a7984 */ /* 0x000e280008000a00 */
[----:B------:R-:W2:Y:S01]  /*0bd0*/  LDG.E.64 R44, desc[UR10][R36.64] ;  /* 0x0000000a242c7981 */ /* 0x000ea2000c1e1b00 */
[----:B0-----:R-:W-:-:S03]  /*0be0*/  DFMA R50, R50, R42, R40 ;  /* 0x0000002a3232722b */ /* 0x001fc60000000028 */
[----:B------:R-:W4:Y:S04]  /*0bf0*/  LDG.E.64 R40, desc[UR10][R2.64] ;  /* 0x0000000a02287981 */ /* 0x000f28000c1e1b00 */
[----:B------:R-:W2:Y:S01]  /*0c00*/  LDG.E.64 R42, desc[UR10][R16.64] ;  /* 0x0000000a102a7981 */ /* 0x000ea2000c1e1b00 */
[----:B---3--:R-:W-:-:S03]  /*0c10*/  DFMA R48, R48, R46, R50 ;  /* 0x0000002e3030722b */ /* 0x008fc60000000032 */
[----:B------:R-:W4:Y:S05]  /*0c20*/  LDS.64 R46, [UR23+0x8] ;  /* 0x00000817ff2e7984 */ /* 0x000f2a0008000a00 */
[----:B----4-:R-:W-:Y:S01]  /*0c30*/  DFMA R40, R40, R46, R48 ;  /* 0x0000002e2828722b */ /* 0x010fe20000000030 */
[----:B------:R-:W2:Y:S04]  /*0c40*/  LDS.64 R46, [UR24+0x8] ;  /* 0x00000818ff2e7984 */ /* 0x000ea80008000a00 */
[----:B------:R-:W0:Y:S03]  /*0c50*/  LDS.64 R48, [UR25+0x8] ;  /* 0x00000819ff307984 */ /* 0x000e260008000a00 */
[----:B--2---:R-:W-:Y:S01]  /*0c60*/  DFMA R40, R42, R46, R40 ;  /* 0x0000002e2a28722b */ /* 0x004fe20000000028 */
[----:B------:R-:W1:Y:S07]  /*0c70*/  LDS.64 R46, [UR4+0x10] ;  /* 0x00001004ff2e7984 */ /* 0x000e6e0008000a00 */
[----:B0-----:R-:W-:Y:S01]  /*0c80*/  DFMA R48, R44, R48, R40 ;  /* 0x000000302c30722b */ /* 0x001fe20000000028 */
[----:B------:R-:W-:-:S05]  /*0c90*/  IADD3 R41, PT, PT, R53, 0x1, RZ ;  /* 0x0000000135297810 */ /* 0x000fca0007ffe0ff */
[----:B------:R-:W-:-:S05]  /*0ca0*/  IMAD.WIDE R40, R41, 0x8, R38 ;  /* 0x0000000829287825 */ /* 0x000fca00078e0226 */
[----:B------:R0:W-:Y:S04]  /*0cb0*/  STG.E.64 desc[UR10][R40.64], R48 ;  /* 0x0000003028007986 */ /* 0x0001e8000c101b0a */
[----:B------:R-:W2:Y:S04]  /*0cc0*/  LDG.E.64 R50, desc[UR10][R18.64] ;  /* 0x0000000a12327981 */ /* 0x000ea8000c1e1b00 */
[----:B0-----:R-:W3:Y:S04]  /*0cd0*/  LDG.E.64 R40, desc[UR10][R14.64] ;  /* 0x0000000a0e287981 */ /* 0x001ee8000c1e1b00 */
[----:B------:R-:W4:Y:S01]  /*0ce0*/  LDG.E.64 R48, desc[UR10][R26.64] ;  /* 0x0000000a1a307981 */ /* 0x000f22000c1e1b00 */
[----:B-1----:R-:W-:-:S03]  /*0cf0*/  DFMA R46, R42, R46, RZ ;  /* 0x0000002e2a2e722b */ /* 0x002fc600000000ff */
[----:B------:R-:W0:Y:S05]  /*0d00*/  LDS.64 R42, [UR5+0x10] ;  /* 0x00001005ff2a7984 */ /* 0x000e2a0008000a00 */
[----:B0-----:R-:W-:Y:S01]  /*0d10*/  DFMA R42, R44, R42, R46 ;  /* 0x0000002a2c2a722b */ /* 0x001fe2000000002e */
[----:B------:R-:W3:Y:S04]  /*0d20*/  LDS.64 R44, [UR6+0x10] ;  /* 0x00001006ff2c7984 */ /* 0x000ee80008000a00 */
[----:B------:R-:W4:Y:S03]  /*0d30*/  LDG.E.64 R46, desc[UR10][R20.64] ;  /* 0x0000000a142e7981 */ /* 0x000f26000c1e1b00 */
[----:B---3--:R-:W-:Y:S01]  /*0d40*/  DFMA R42, R40, R44, R42 ;  /* 0x0000002c282a722b */ /* 0x008fe2000000002a */
[----:B------:R-:W2:Y:S04]  /*0d50*/  LDS.64 R44, [UR7+0x10] ;  /* 0x00001007ff2c7984 */ /* 0x000ea80008000a00 */
[----:B------:R-:W3:Y:S03]  /*0d60*/  LDG.E.64 R40, desc[UR10][R22.64] ;  /* 0x0000000a16287981 */ /* 0x000ee6000c1e1b00 */
[----:B--2---:R-:W-:-:S02]  /*0d70*/  DFMA R50, R50, R44, R42 ;  /* 0x0000002c3232722b */ /* 0x004fc4000000002a */
[----:B------:R-:W2:Y:S04]  /*0d80*/  LDG.E.64 R42, desc[UR10][R24.64] ;  /* 0x0000000a182a7981 */ /* 0x000ea8000c1e1b00 */
[----:B------:R-:W4:Y:S02]  /*0d90*/  LDS.64 R44, [UR8+0x10] ;  /* 0x00001008ff2c7984 */ /* 0x000f240008000a00 */
[----:B----4-:R-:W-:Y:S02]  /*0da0*/  DFMA R46, R46, R44, R50 ;  /* 0x0000002c2e2e722b */ /* 0x010fe40000000032 */
[----:B------:R-:W3:Y:S04]  /*0db0*/  LDS.64 R44, [UR9+0x10] ;  /* 0x00001009ff2c7984 */ /* 0x000ee80008000a00 */
[----:B------:R-:W4:Y:S02]  /*0dc0*/  LDG.E.64 R50, desc[UR10][R32.64] ;  /* 0x0000000a20327981 */ /* 0x000f24000c1e1b00 */
[----:B---3--:R-:W-:-:S02]  /*0dd0*/  DFMA R40, R40, R44, R46 ;  /* 0x0000002c2828722b */ /* 0x008fc4000000002e */
[----:B------:R-:W2:Y:S04]  /*0de0*/  LDS.64 R44, [UR12+0x10] ;  /* 0x0000100cff2c7984 */ /* 0x000ea80008000a00 */
[----:B------:R-:W3:Y:S02]  /*0df0*/  LDG.E.64 R46, desc[UR10][R12.64] ;  /* 0x0000000a0c2e7981 */ /* 0x000ee4000c1e1b00 */
[----:B--2---:R-:W-:Y:S02]  /*0e00*/  DFMA R40, R42, R44, R40 ;  /* 0x0000002c2a28722b */ /* 0x004fe40000000028 */
[----:B------:R-:W0:Y:S04]  /*0e10*/  LDS.64 R42, [UR13+0x10] ;  /* 0x0000100dff2a7984 */ /* 0x000e280008000a00 */
[----:B------:R-:W3:Y:S02]  /*0e20*/  LDS.64 R44, [UR14+0x10] ;  /* 0x0000100eff2c7984 */ /* 0x000ee40008000a00 */
[----:B0-----:R-:W-:-:S02]  /*0e30*/  DFMA R48, R48, R42, R40 ;  /* 0x0000002a3030722b */ /* 0x001fc40000000028 */
[----:B------:R-:W2:Y:S04]  /*0e40*/  LDG.E.64 R40, desc[UR10][R28.64] ;  /* 0x0000000a1c287981 */ /* 0x000ea8000c1e1b00 */
[----:B------:R-:W4:Y:S02]  /*0e50*/  LDG.E.64 R42, desc[UR10][R30.64] ;  /* 0x0000000a1e2a7981 */ /* 0x000f24000c1e1b00 */
[----:B---3--:R-:W-:Y:S02]  /*0e60*/  DFMA R46, R46, R44, R48 ;  /* 0x0000002c2e2e722b */ /* 0x008fe40000000030 */
[----:B------:R-:W2:Y:S04]  /*0e70*/  LDS.64 R44, [UR15+0x10] ;  /* 0x0000100fff2c7984 */ /* 0x000ea80008000a00 */
[----:B------:R-:W3:Y:S02]  /*0e80*/  LDG.E.64 R48, desc[UR10][R34.64] ;  /* 0x0000000a22307981 */ /* 0x000ee4000c1e1b00 */
[----:B--2---:R-:W-:-:S02]  /*0e90*/  DFMA R40, R40, R44, R46 ;  /* 0x0000002c2828722b */ /* 0x004fc4000000002e */
[----:B------:R-:W4:Y:S04]  /*0ea0*/  LDS.64 R44, [UR16+0x10] ;  /* 0x00001010ff2c7984 */ /* 0x000f280008000a00 */
[----:B------:R-:W-:Y:S02]  /*0eb0*/  LDS.64 R46, [UR18+0x10] ;  /* 0x00001012ff2e7984 */ /* 0x000fe40008000a00 */
[----:B----4-:R-:W-:Y:S02]  /*0ec0*/  DFMA R40, R42, R44, R40 ;  /* 0x0000002c2a28722b */ /* 0x010fe40000000028 */
[----:B------:R-:W0:Y:S04]  /*0ed0*/  LDS.64 R42, [UR17+0x10] ;  /* 0x00001011ff2a7984 */ /* 0x000e280008000a00 */
[----:B------:R-:W2:Y:S02]  /*0ee0*/  LDG.E.64 R44, desc[UR10][R8.64] ;  /* 0x0000000a082c7981 */ /* 0x000ea4000c1e1b00 */
[----:B0-----:R-:W-:-:S02]  /*0ef0*/  DFMA R50, R50, R42, R40 ;  /* 0x0000002a3232722b */ /* 0x001fc40000000028 */
[----:B------:R-:W4:Y:S04]  /*0f00*/  LDG.E.64 R40, desc[UR10][R10.64] ;  /* 0x0000000a0a287981 */ /* 0x000f28000c1e1b00 */
[----:B------:R-:W2:Y:S02]  /*0f10*/  LDG.E.64 R42, desc[UR10][R6.64] ;  /* 0x0000000a062a7981 */ /* 0x000ea4000c1e1b00 */
[----:B---3--:R-:W-:Y:S02]  /*0f20*/  DFMA R48, R48, R46, R50 ;  /* 0x0000002e3030722b */ /* 0x008fe40000000032 */
[----:B------:R-:W4:Y:S04]  /*0f30*/  LDS.64 R46, [UR19+0x10] ;  /* 0x00001013ff2e7984 */ /* 0x000f280008000a00 */
[----:B------:R-:W-:Y:S02]  /*0f40*/  LDS.64 R50, [UR22+0x10] ;  /* 0x00001016ff327984 */ /* 0x000fe40008000a00 */
[----:B----4-:R-:W-:-:S02]  /*0f50*/  DFMA R40, R40, R46, R48 ;  /* 0x0000002e2828722b */ /* 0x010fc40000000030 */
[----:B------:R-:W2:Y:S04]  /*0f60*/  LDS.64 R46, [UR20+0x10] ;  /* 0x00001014ff2e7984 */ /* 0x000ea80008000a00 */
[----:B------:R-:W3:Y:S02]  /*0f70*/  LDG.E.64 R48, desc[UR10][R36.64] ;  /* 0x0000000a24307981 */ /* 0x000ee4000c1e1b00 */
[----:B--2---:R-:W-:Y:S02]  /*0f80*/  DFMA R44, R44, R46, R40 ;  /* 0x0000002e2c2c722b */ /* 0x004fe40000000028 */
[----:B------:R-:W0:Y:S04]  /*0f90*/  LDS.64 R46, [UR21+0x10] ;  /* 0x00001015ff2e7984 */ /* 0x000e280008000a00 */
[----:B------:R-:W2:Y:S02]  /*0fa0*/  LDG.E.64 R40, desc[UR10][R4.64] ;  /* 0x0000000a04287981 */ /* 0x000ea4000c1e1b00 */
[----:B0-----:R-:W-:-:S02]  /*0fb0*/  DFMA R42, R42, R46, R44 ;  /* 0x0000002e2a2a722b */ /* 0x001fc4000000002c */
[----:B------:R-:W4:Y:S04]  /*0fc0*/  LDG.E.64 R44, desc[UR10][R2.64] ;  /* 0x0000000a022c7981 */ /* 0x000f28000c1e1b00 */
[----:B------:R-:W3:Y:S02]  /*0fd0*/  LDG.E.64 R46, desc[UR10][R16.64] ;  /* 0x0000000a102e7981 */ /* 0x000ee4000c1e1b00 */
[----:B--2---:R-:W-:Y:S02]  /*0fe0*/  DFMA R42, R40, R50, R42 ;  /* 0x00000032282a722b */ /* 0x004fe4000000002a */
[----:B------:R-:W4:Y:S04]  /*0ff0*/  LDS.64 R40, [UR23+0x10] ;  /* 0x00001017ff287984 */ /* 0x000f280008000a00 */
[----:B------:R-:W-:Y:S02]  /*1000*/  LDS.64 R50, [UR4+0x18] ;  /* 0x00001804ff327984 */ /* 0x000fe40008000a00 */
[----:B----4-:R-:W-:-:S02]  /*1010*/  DFMA R40, R44, R40, R42 ;  /* 0x000000282c28722b */ /* 0x010fc4000000002a */
[----:B------:R-:W3:Y:S01]  /*1020*/  LDS.64 R42, [UR24+0x10] ;  /* 0x00001018ff2a7984 */ /* 0x000ee20008000a00 */
[----:B------:R-:W-:-:S05]  /*1030*/  IADD3 R45, PT, PT, R53, 0x2, RZ ;  /* 0x00000002352d7810 */ /* 0x000fca0007ffe0ff */
[----:B---3--:R-:W-:Y:S02]  /*1040*/  DFMA R42, R46, R42, R40 ;  /* 0x0000002a2e2a722b */ /* 0x008fe40000000028 */
[----:B------:R-:W0:Y:S01]  /*1050*/  LDS.64 R40, [UR25+0x10] ;  /* 0x00001019ff287984 */ /* 0x000e220008000a00 */
[----:B------:R-:W-:-:S05]  /*1060*/  IMAD.WIDE R44, R45, 0x8, R38 ;  /* 0x000000082d2c7825 */ /* 0x000fca00078e0226 */
[----:B0-----:R-:W-:-:S07]  /*1070*/  DFMA R42, R48, R40, R42 ;  /* 0x00000028302a722b */ /* 0x001fce000000002a */
[----:B------:R0:W-:Y:S04]  /*1080*/  STG.E.64 desc[UR10][R44.64], R42 ;  /* 0x0000002a2c007986 */ /* 0x0001e8000c101b0a */
[----:B------:R-:W2:Y:S04]  /*1090*/  LDG.E.64 R40, desc[UR10][R14.64] ;  /* 0x0000000a0e287981 */ /* 0x000ea8000c1e1b00 */
[----:B------:R-:W3:Y:S04]  /*10a0*/  LDG.E.64 R18, desc[UR10][R18.64] ;  /* 0x0000000a12127981 */ /* 0x000ee8000c1e1b00 */
[----:B------:R-:W4:Y:S04]  /*10b0*/  LDG.E.64 R20, desc[UR10][R20.64] ;  /* 0x0000000a14147981 */ /* 0x000f28000c1e1b00 */
[----:B------:R-:W4:Y:S04]  /*10c0*/  LDG.E.64 R22, desc[UR10][R22.64] ;  /* 0x0000000a16167981 */ /* 0x000f28000c1e1b00 */
[----:B------:R-:W4:Y:S04]  /*10d0*/  LDG.E.64 R24, desc[UR10][R24.64] ;  /* 0x0000000a18187981 */ /* 0x000f28000c1e1b00 */
[----:B------:R-:W4:Y:S01]  /*10e0*/  LDG.E.64 R26, desc[UR10][R26.64] ;  /* 0x0000000a1a1a7981 */ /* 0x000f22000c1e1b00 */
[----:B------:R-:W-:-:S03]  /*10f0*/  DFMA R50, R46, R50, RZ ;  /* 0x000000322e32722b */ /* 0x000fc600000000ff */
[----:B------:R-:W1:Y:S04]  /*1100*/  LDS.64 R46, [UR5+0x18] ;  /* 0x00001805ff2e7984 */ /* 0x000e680008000a00 */
[----:B------:R-:W2:Y:S04]  /*1110*/  LDS.64 R44, [UR6+0x18] ;  /* 0x00001806ff2c7984 */ /* 0x000ea80008000a00 */
[----:B0-----:R-:W4:Y:S04]  /*1120*/  LDG.E.64 R42, desc[UR10][R12.64] ;  /* 0x0000000a0c2a7981 */ /* 0x001f28000c1e1b00 */
[----:B------:R-:W4:Y:S04]  /*1130*/  LDG.E.64 R30, desc[UR10][R30.64] ;  /* 0x0000000a1e1e7981 */ /* 0x000f28000c1e1b00 */
[----:B------:R-:W4:Y:S04]  /*1140*/  LDG.E.64 R32, desc[UR10][R32.64] ;  /* 0x0000000a20207981 */ /* 0x000f28000c1e1b00 */
[----:B------:R-:W4:Y:S04]  /*1150*/  LDG.E.64 R34, desc[UR10][R34.64] ;  /* 0x0000000a22227981 */ /* 0x000f28000c1e1b00 */
[----:B------:R-:W4:Y:S01]  /*1160*/  LDG.E.64 R36, desc[UR10][R36.64] ;  /* 0x0000000a24247981 */ /* 0x000f22000c1e1b00 */
[----:B-1----:R-:W-:-:S03]  /*1170*/  DFMA R46, R48, R46, R50 ;  /* 0x0000002e302e722b */ /* 0x002fc60000000032 */
[----:B------:R-:W-:Y:S05]  /*1180*/  LDS.64 R48, [UR8+0x18] ;  /* 0x00001808ff307984 */ /* 0x000fea0008000a00 */
[----:B--2---:R-:W-:Y:S01]  /*1190*/  DFMA R46, R40, R44, R46 ;  /* 0x0000002c282e722b */ /* 0x004fe2000000002e */
[----:B------:R-:W3:Y:S04]  /*11a0*/  LDS.64 R44, [UR7+0x18] ;  /* 0x00001807ff2c7984 */ /* 0x000ee80008000a00 */
[----:B------:R-:W2:Y:S04]  /*11b0*/  LDG.E.64 R40, desc[UR10][R28.64] ;  /* 0x0000000a1c287981 */ /* 0x000ea8000c1e1b00 */
[----:B------:R-:W2:Y:S01]  /*11c0*/  LDG.E.64 R28, desc[UR10][R16.64] ;  /* 0x0000000a101c7981 */ /* 0x000ea2000c1e1b00 */
[----:B---3--:R-:W-:-:S03]  /*11d0*/  DFMA R44, R18, R44, R46 ;  /* 0x0000002c122c722b */ /* 0x008fc6000000002e */
[----:B------:R-:W0:Y:S04]  /*11e0*/  LDS.64 R18, [UR9+0x18] ;  /* 0x00001809ff127984 */ /* 0x000e280008000a00 */
[----:B------:R-:W1:Y:S01]  /*11f0*/  LDS.64 R46, [UR12+0x18] ;  /* 0x0000180cff2e7984 */ /* 0x000e620008000a00 */
[----:B----4-:R-:W-:-:S03]  /*1200*/  DFMA R48, R20, R48, R44 ;  /* 0x000000301430722b */ /* 0x010fc6000000002c */
[----:B------:R-:W3:Y:S04]  /*1210*/  LDG.E.64 R20, desc[UR10][R10.64] ;  /* 0x0000000a0a147981 */ /* 0x000ee8000c1e1b00 */
[----:B------:R-:W4:Y:S01]  /*1220*/  LDS.64 R44, [UR13+0x18] ;  /* 0x0000180dff2c7984 */ /* 0x000f220008000a00 */
[----:B0-----:R-:W-:-:S03]  /*1230*/  DFMA R48, R22, R18, R48 ;  /* 0x000000121630722b */ /* 0x001fc60000000030 */
[----:B------:R-:W3:Y:S04]  /*1240*/  LDG.E.64 R18, desc[UR10][R8.64] ;  /* 0x0000000a08127981 */ /* 0x000ee8000c1e1b00 */
[----:B------:R-:W3:Y:S01]  /*1250*/  LDG.E.64 R22, desc[UR10][R6.64] ;  /* 0x0000000a06167981 */ /* 0x000ee2000c1e1b00 */
[----:B-1----:R-:W-:-:S03]  /*1260*/  DFMA R48, R24, R46, R48 ;  /* 0x0000002e1830722b */ /* 0x002fc60000000030 */
[----:B------:R-:W3:Y:S04]  /*1270*/  LDG.E.64 R46, desc[UR10][R4.64] ;  /* 0x0000000a042e7981 */ /* 0x000ee8000c1e1b00 */
[----:B------:R-:W3:Y:S01]  /*1280*/  LDG.E.64 R24, desc[UR10][R2.64] ;  /* 0x0000000a02187981 */ /* 0x000ee2000c1e1b00 */
[----:B----4-:R-:W-:-:S03]  /*1290*/  DFMA R26, R26, R44, R48 ;  /* 0x0000002c1a1a722b */ /* 0x010fc60000000030 */
[----:B------:R-:W0:Y:S05]  /*12a0*/  LDS.64 R44, [UR14+0x18] ;  /* 0x0000180eff2c7984 */ /* 0x000e2a0008000a00 */
[----:B0-----:R-:W-:Y:S01]  /*12b0*/  DFMA R26, R42, R44, R26 ;  /* 0x0000002c2a1a722b */ /* 0x001fe2000000001a */
[----:B------:R-:W2:Y:S04]  /*12c0*/  LDS.64 R42, [UR15+0x18] ;  /* 0x0000180fff2a7984 */ /* 0x000ea80008000a00 */
[----:B------:R-:W0:Y:S01]  /*12d0*/  LDS.64 R44, [UR16+0x18] ;  /* 0x00001810ff2c7984 */ /* 0x000e220008000a00 */
[----:B------:R-:W-:-:S04]  /*12e0*/  IADD3 R52, PT, PT, R52, 0x4, RZ ;  /* 0x0000000434347810 */ /* 0x000fc80007ffe0ff */
[----:B------:R-:W-:Y:S01]  /*12f0*/  ISETP.GE.AND P1, PT, R52, -0x3, PT ;  /* 0xfffffffd3400780c */ /* 0x000fe20003f26270 */
[----:B------:R-:W-:Y:S01]  /*1300*/  UIADD3 UR4, UPT, UPT, UR4, 0x20, URZ ;  /* 0x0000002004047890 */ /* 0x000fe2000fffe0ff */
[----:B--2---:R-:W-:Y:S01]  /*1310*/  DFMA R40, R40, R42, R26 ;  /* 0x0000002a2828722b */ /* 0x004fe2000000001a */
[----:B------:R-:W1:Y:S04]  /*1320*/  LDS.64 R42, [UR17+0x18] ;  /* 0x00001811ff2a7984 */ /* 0x000e680008000a00 */
[----:B------:R-:W2:Y:S03]  /*1330*/  LDS.64 R26, [UR18+0x18] ;  /* 0x00001812ff1a7984 */ /* 0x000ea60008000a00 */
[----:B0-----:R-:W-:-:S02]  /*1340*/  DFMA R44, R30, R44, R40 ;  /* 0x0000002c1e2c722b */ /* 0x001fc40000000028 */
[----:B------:R-:W3:Y:S04]  /*1350*/  LDS.64 R40, [UR19+0x18] ;  /* 0x00001813ff287984 */ /* 0x000ee80008000a00 */
[----:B------:R-:W0:Y:S02]  /*1360*/  LDS.64 R30, [UR20+0x18] ;  /* 0x00001814ff1e7984 */ /* 0x000e240008000a00 */
[----:B-1----:R-:W-:Y:S02]  /*1370*/  DFMA R44, R32, R42, R44 ;  /* 0x0000002a202c722b */ /* 0x002fe4000000002c */
[----:B------:R-:W1:Y:S04]  /*1380*/  LDS.64 R32, [UR21+0x18] ;  /* 0x00001815ff207984 */ /* 0x000e680008000a00 */
[----:B------:R-:W4:Y:S02]  /*1390*/  LDS.64 R42, [UR22+0x18] ;  /* 0x00001816ff2a7984 */ /* 0x000f240008000a00 */
[----:B--2---:R-:W-:-:S02]  /*13a0*/  DFMA R34, R34, R26, R44 ;  /* 0x0000001a2222722b */ /* 0x004fc4000000002c */
[----:B------:R-:W2:Y:S06]  /*13b0*/  LDS.64 R26, [UR23+0x18] ;  /* 0x00001817ff1a7984 */ /* 0x000eac0008000a00 */
[----:B---3--:R-:W-:Y:S01]  /*13c0*/  DFMA R34, R20, R40, R34 ;  /* 0x000000281422722b */ /* 0x008fe20000000022 */
[----:B------:R-:W3:Y:S07]  /*13d0*/  LDS.64 R20, [UR24+0x18] ;  /* 0x00001818ff147984 */ /* 0x000eee0008000a00 */
[----:B0-----:R-:W-:Y:S01]  /*13e0*/  DFMA R30, R18, R30, R34 ;  /* 0x0000001e121e722b */ /* 0x001fe20000000022 */
[----:B------:R-:W0:Y:S07]  /*13f0*/  LDS.64 R18, [UR25+0x18] ;  /* 0x00001819ff127984 */ /* 0x000e2e0008000a00 */
[----:B-1----:R-:W-:-:S08]  /*1400*/  DFMA R22, R22, R32, R30 ;  /* 0x000000201616722b */ /* 0x002fd0000000001e */
[----:B----4-:R-:W-:-:S08]  /*1410*/  DFMA R22, R46, R42, R22 ;  /* 0x0000002a2e16722b */ /* 0x010fd00000000016 */
[----:B--2---:R-:W-:-:S08]  /*1420*/  DFMA R22, R24, R26, R22 ;  /* 0x0000001a1816722b */ /* 0x004fd00000000016 */
[----:B---3--:R-:W-:Y:S01]  /*1430*/  DFMA R20, R28, R20, R22 ;  /* 0x000000141c14722b */ /* 0x008fe20000000016 */
[----:B------:R-:W-:-:S05]  /*1440*/  IADD3 R23, PT, PT, R53, 0x3, RZ ;  /* 0x0000000335177810 */ /* 0x000fca0007ffe0ff */
[----:B------:R-:W-:Y:S02]  /*1450*/  IMAD.WIDE R38, R23, 0x8, R38 ;  /* 0x0000000817267825 */ /* 0x000fe400078e0226 */
[----:B0-----:R-:W-:Y:S01]  /*1460*/  DFMA R18, R36, R18, R20 ;  /* 0x000000122412722b */ /* 0x001fe20000000014 */
[----:B------:R-:W-:-:S06]  /*1470*/  IADD3 R53, PT, PT, R53, 0x4, RZ ;  /* 0x0000000435357810 */ /* 0x000fcc0007ffe0ff */
[----:B------:R1:W-:Y:S01]  /*1480*/  STG.E.64 desc[UR10][R38.64], R18 ;  /* 0x0000001226007986 */ /* 0x0003e2000c101b0a */
[----:B------:R-:W-:Y:S05]  /*1490*/  @!P1 BRA `(.L_x_392) ;  /* 0xffffffec00a89947 */ /* 0x000fea000383ffff */
.L_x_391:
[----:B-1----:R-:W-:-:S04]  /*14a0*/  IADD3 R18, PT, PT, -R52, RZ, RZ ;  /* 0x000000ff34127210 */ /* 0x002fc80007ffe1ff */
[----:B------:R-:W-:-:S13]  /*14b0*/  ISETP.GT.AND P1, PT, R18, 0x1, PT ;  /* 0x000000011200780c */ /* 0x000fda0003f24270 */
[----:B------:R-:W-:Y:S05]  /*14c0*/  @!P1 BRA `(.L_x_393) ;  /* 0x0000000800809947 */ /* 0x000fea0003800000 */
[----:B------:R-:W2:Y:S01]  /*14d0*/  LDG.E.64 R42, desc[UR10][R14.64] ;  /* 0x0000000a0e2a7981 */ /* 0x000ea2000c1e1b00 */
[C---:B------:R-:W-:Y:S01]  /*14e0*/  IMAD.WIDE R32, R0.reuse, 0x8, R14 ;  /* 0x0000000800207825 */ /* 0x040fe200078e020e */
[----:B------:R-:W0:Y:S02]  /*14f0*/  LDCU UR7, c[0x0][0x3ac] ;  /* 0x00007580ff0777ac */ /* 0x000e240008000800 */
[----:B------:R-:W1:Y:S04]  /*1500*/  LDS.64 R46, [UR4] ;  /* 0x00000004ff2e7984 */ /* 0x000e680008000a00 */
[----:B------:R-:W3:Y:S01]  /*1510*/  LDG.E.64 R24, desc[UR10][R32.64] ;  /* 0x0000000a20187981 */ /* 0x000ee2000c1e1b00 */
[----:B------:R-:W-:-:S03]  /*1520*/  IMAD.WIDE R34, R0, 0x8, R32 ;  /* 0x0000000800227825 */ /* 0x000fc600078e0220 */
[----:B------:R-:W4:Y:S04]  /*1530*/  LDG.E.64 R48, desc[UR10][R6.64] ;  /* 0x0000000a06307981 */ /* 0x000f28000c1e1b00 */
[----:B------:R-:W4:Y:S01]  /*1540*/  LDG.E.64 R20, desc[UR10][R34.64] ;  /* 0x0000000a22147981 */ /* 0x000f22000c1e1b00 */
[----:B------:R-:W-:-:S05]  /*1550*/  IMAD.WIDE R40, R0, 0x8, R34 ;  /* 0x0000000800287825 */ /* 0x000fca00078e0222 */
[----:B------:R-:W4:Y:S01]  /*1560*/  LDG.E.64 R26, desc[UR10][R40.64] ;  /* 0x0000000a281a7981 */ /* 0x000f22000c1e1b00 */
[----:B------:R-:W-:Y:S01]  /*1570*/  IMAD.WIDE R44, R0, 0x8, R40 ;  /* 0x00000008002c7825 */ /* 0x000fe200078e0228 */
[----:B0-----:R-:W-:-:S04]  /*1580*/  ULEA UR5, UR7, UR4, 0x3 ;  /* 0x0000000407057291 */ /* 0x001fc8000f8e18ff */
[----:B------:R-:W4:Y:S01]  /*1590*/  LDG.E.64 R22, desc[UR10][R44.64] ;  /* 0x0000000a2c167981 */ /* 0x000f22000c1e1b00 */
[----:B------:R-:W-:-:S04]  /*15a0*/  IMAD.WIDE R18, R0, 0x8, R44 ;  /* 0x0000000800127825 */ /* 0x000fc800078e022c */
[----:B------:R-:W0:Y:S04]  /*15b0*/  LDS.64 R38, [UR5] ;  /* 0x00000005ff267984 */ /* 0x000e280008000a00 */
[----:B------:R-:W4:Y:S01]  /*15c0*/  LDG.E.64 R30, desc[UR10][R18.64] ;  /* 0x0000000a121e7981 */ /* 0x000f22000c1e1b00 */
[----:B------:R-:W-:-:S04]  /*15d0*/  ULEA UR8, UR7, UR5, 0x3 ;  /* 0x0000000507087291 */ /* 0x000fc8000f8e18ff */
[----:B------:R-:W-:Y:S01]  /*15e0*/  ULEA UR6, UR7, UR8, 0x3 ;  /* 0x0000000807067291 */ /* 0x000fe2000f8e18ff */
[----:B-1---5:R-:W-:-:S04]  /*15f0*/  DFMA R46, R28, R46, RZ ;  /* 0x0000002e1c2e722b */ /* 0x022fc800000000ff */
[----:B------:R-:W2:Y:S02]  /*1600*/  LDS.64 R28, [UR8] ;  /* 0x00000008ff1c7984 */ /* 0x000ea40008000a00 */
[----:B------:R-:W1:Y:S02]  /*1610*/  LDCU UR8, c[0x0][0x3ac] ;  /* 0x00007580ff0877ac */ /* 0x000e640008000800 */
[----:B0-----:R-:W-:Y:S01]  /*1620*/  DFMA R46, R36, R38, R46 ;  /* 0x00000026242e722b */ /* 0x001fe2000000002e */
[----:B------:R-:W3:Y:S04]  /*1630*/  LDS.64 R36, [UR6] ;  /* 0x00000006ff247984 */ /* 0x000ee80008000a00 */
[----:B------:R-:W4:Y:S01]  /*1640*/  LDG.E.64 R38, desc[UR10][R12.64] ;  /* 0x0000000a0c267981 */ /* 0x000f22000c1e1b00 */
[----:B------:R-:W-:-:S04]  /*1650*/  ULEA UR6, UR7, UR6, 0x3 ;  /* 0x0000000607067291 */ /* 0x000fc8000f8e18ff */
[----:B-1----:R-:W-:-:S04]  /*1660*/  ULEA UR7, UR8, UR6, 0x3 ;  /* 0x0000000608077291 */ /* 0x002fc8000f8e18ff */
        /* <DEDUP_REMOVED lines=9> */
[----:B------:R-:W1:Y:S04]  /*1700*/  LDS.64 R28, [UR9] ;  /* 0x00000009ff1c7984 */ /* 0x000e680008000a00 */
[----:B------:R-:W3:Y:S02]  /*1710*/  LDS.64 R46, [UR12] ;  /* 0x0000000cff2e7984 */ /* 0x000ee40008000a00 */
[----:B0-----:R-:W-:Y:S01]  /*1720*/  DFMA R42, R26, R42, R20 ;  /* 0x0000002a1a2a722b */ /* 0x001fe20000000014 */
[----:B------:R-:W-:-:S05]  /*1730*/  IMAD.WIDE R20, R0, 0x8, R24 ;  /* 0x0000000800147825 */ /* 0x000fca00078e0218 */
[----:B------:R-:W4:Y:S01]  /*1740*/  LDG.E.64 R26, desc[UR10][R20.64] ;  /* 0x0000000a141a7981 */ /* 0x000f22000c1e1b00 */
[----:B------:R-:W-:Y:S01]  /*1750*/  ULEA UR13, UR8, UR12, 0x3 ;  /* 0x0000000c080d7291 */ /* 0x000fe2000f8e18ff */
[----:B-1----:R-:W-:Y:S01]  /*1760*/  DFMA R42, R22, R28, R42 ;  /* 0x0000001c162a722b */ /* 0x002fe2000000002a */
[----:B------:R-:W-:-:S05]  /*1770*/  IMAD.WIDE R22, R0, 0x8, R20 ;  /* 0x0000000800167825 */ /* 0x000fca00078e0214 */
[----:B------:R-:W4:Y:S02]  /*1780*/  LDG.E.64 R28, desc[UR10][R22.64] ;  /* 0x0000000a161c7981 */ /* 0x000f24000c1e1b00 */
[----:B---3--:R-:W-:Y:S01]  /*1790*/  DFMA R30, R30, R46, R42 ;  /* 0x0000002e1e1e722b */ /* 0x008fe2000000002a */
[----:B------:R-:W-:Y:S02]  /*17a0*/  ULEA UR14, UR8, UR13, 0x3 ;  /* 0x0000000d080e7291 */ /* 0x000fe4000f8e18ff */
[----:B------:R-:W0:Y:S07]  /*17b0*/  LDS.64 R42, [UR13] ;  /* 0x0000000dff2a7984 */ /* 0x000e2e0008000a00 */
[----:B------:R-:W2:Y:S01]  /*17c0*/  LDS.64 R46, [UR14] ;  /* 0x0000000eff2e7984 */ /* 0x000ea20008000a00 */
[----:B0-----:R-:W-:Y:S01]  /*17d0*/  DFMA R42, R38, R42, R30 ;  /* 0x0000002a262a722b */ /* 0x001fe2000000001e */
[----:B------:R-:W-:-:S05]  /*17e0*/  IMAD.WIDE R30, R0, 0x8, R22 ;  /* 0x00000008001e7825 */ /* 0x000fca00078e0216 */
[----:B------:R-:W3:Y:S01]  /*17f0*/  LDG.E.64 R38, desc[UR10][R30.64] ;  /* 0x0000000a1e267981 */ /* 0x000ee2000c1e1b00 */
[----:B------:R-:W-:Y:S01]  /*1800*/  ULEA UR15, UR8, UR14, 0x3 ;  /* 0x0000000e080f7291 */ /* 0x000fe2000f8e18ff */
[----:B--2---:R-:W-:-:S08]  /*1810*/  DFMA R42, R36, R46, R42 ;  /* 0x0000002e242a722b */ /* 0x004fd0000000002a */
[----:B------:R-:W4:Y:S04]  /*1820*/  LDS.64 R46, [UR15] ;  /* 0x0000000fff2e7984 */ /* 0x000f280008000a00 */
[----:B------:R-:W2:Y:S01]  /*1830*/  LDG.E.64 R36, desc[UR10][R10.64] ;  /* 0x0000000a0a247981 */ /* 0x000ea2000c1e1b00 */
[----:B------:R-:W-:Y:S01]  /*1840*/  ULEA UR16, UR8, UR15, 0x3 ;  /* 0x0000000f08107291 */ /* 0x000fe2000f8e18ff */
[----:B----4-:R-:W-:Y:S02]  /*1850*/  DFMA R42, R26, R46, R42 ;  /* 0x0000002e1a2a722b */ /* 0x010fe4000000002a */
[----:B------:R-:W4:Y:S06]  /*1860*/  LDG.E.64 R26, desc[UR10][R8.64] ;  /* 0x0000000a081a7981 */ /* 0x000f2c000c1e1b00 */
[----:B------:R-:W0:Y:S01]  /*1870*/  LDS.64 R46, [UR16] ;  /* 0x00000010ff2e7984 */ /* 0x000e220008000a00 */
[----:B------:R-:W-:-:S04]  /*1880*/  ULEA UR17, UR8, UR16, 0x3 ;  /* 0x0000001008117291 */ /* 0x000fc8000f8e18ff */
[----:B------:R-:W-:Y:S01]  /*1890*/  ULEA UR18, UR8, UR17, 0x3 ;  /* 0x0000001108127291 */ /* 0x000fe2000f8e18ff */
[----:B0-----:R-:W-:-:S04]  /*18a0*/  DFMA R28, R28, R46, R42 ;  /* 0x0000002e1c1c722b */ /* 0x001fc8000000002a */
[----:B------:R-:W3:Y:S01]  /*18b0*/  LDS.64 R42, [UR17] ;  /* 0x00000011ff2a7984 */ /* 0x000ee20008000a00 */
[----:B------:R-:W-:-:S03]  /*18c0*/  ULEA UR19, UR8, UR18, 0x3 ;  /* 0x0000001208137291 */ /* 0x000fc6000f8e18ff */
[----:B---3--:R-:W-:Y:S01]  /*18d0*/  DFMA R38, R38, R42, R28 ;  /* 0x0000002a2626722b */ /* 0x008fe2000000001c */
[----:B------:R-:W2:Y:S04]  /*18e0*/  LDS.64 R42, [UR18] ;  /* 0x00000012ff2a7984 */ /* 0x000ea80008000a00 */
[----:B------:R-:W3:Y:S01]  /*18f0*/  LDG.E.64 R28, desc[UR10][R4.64] ;  /* 0x0000000a041c7981 */ /* 0x000ee2000c1e1b00 */
[----:B------:R-:W-:Y:S02]  /*1900*/  ULEA UR20, UR8, UR19, 0x3 ;  /* 0x0000001308147291 */ /* 0x000fe4000f8e18ff */
[----:B--2---:R-:W-:Y:S02]  /*1910*/  DFMA R36, R36, R42, R38 ;  /* 0x0000002a2424722b */ /* 0x004fe40000000026 */
[----:B------:R-:W4:Y:S04]  /*1920*/  LDS.64 R38, [UR19] ;  /* 0x00000013ff267984 */ /* 0x000f280008000a00 */
[----:B------:R-:W2:Y:S02]  /*1930*/  LDG.E.64 R42, desc[UR10][R2.64] ;  /* 0x0000000a022a7981 */ /* 0x000ea4000c1e1b00 */
[----:B----4-:R-:W-:-:S02]  /*1940*/  DFMA R36, R26, R38, R36 ;  /* 0x000000261a24722b */ /* 0x010fc40000000024 */
[----:B------:R-:W0:Y:S04]  /*1950*/  LDS.64 R38, [UR20] ;  /* 0x00000014ff267984 */ /* 0x000e280008000a00 */
[----:B------:R-:W4:Y:S02]  /*1960*/  LDG.E.64 R26, desc[UR10][R16.64] ;  /* 0x0000000a101a7981 */ /* 0x000f24000c1e1b00 */
[----:B0-----:R-:W-:Y:S01]  /*1970*/  DFMA R48, R48, R38, R36 ;  /* 0x000000263030722b */ /* 0x001fe20000000024 */
[----:B------:R-:W-:-:S05]  /*1980*/  IMAD.WIDE R36, R0, 0x8, R16 ;  /* 0x0000000800247825 */ /* 0x000fca00078e0210 */
[----:B------:R-:W4:Y:S01]  /*1990*/  LDG.E.64 R38, desc[UR10][R36.64] ;  /* 0x0000000a24267981 */ /* 0x000f22000c1e1b00 */
[----:B------:R-:W-:-:S09]  /*19a0*/  ULEA UR21, UR8, UR20, 0x3 ;  /* 0x0000001408157291 */ /* 0x000fd2000f8e18ff */
[----:B------:R-:W3:Y:S01]  /*19b0*/  LDS.64 R46, [UR21] ;  /* 0x00000015ff2e7984 */ /* 0x000ee20008000a00 */
[----:B------:R-:W-:-:S04]  /*19c0*/  ULEA UR22, UR8, UR21, 0x3 ;  /* 0x0000001508167291 */ /* 0x000fc8000f8e18ff */
[----:B------:R-:W-:Y:S01]  /*19d0*/  ULEA UR23, UR8, UR22, 0x3 ;  /* 0x0000001608177291 */ /* 0x000fe2000f8e18ff */
[----:B---3--:R-:W-:-:S04]  /*19e0*/  DFMA R28, R28, R46, R48 ;  /* 0x0000002e1c1c722b */ /* 0x008fc80000000030 */
[----:B------:R-:W2:Y:S01]  /*19f0*/  LDS.64 R46, [UR22] ;  /* 0x00000016ff2e7984 */ /* 0x000ea20008000a00 */
[----:B------:R-:W-:-:S03]  /*1a00*/  ULEA UR24, UR8, UR23, 0x3 ;  /* 0x0000001708187291 */ /* 0x000fc6000f8e18ff */
[----:B------:R-:W-:Y:S01]  /*1a10*/  LDS.64 R48, [UR5+0x8] ;  /* 0x00000805ff307984 */ /* 0x000fe20008000a00 */
[----:B--2---:R-:W-:-:S03]  /*1a20*/  DFMA R42, R42, R46, R28 ;  /* 0x0000002e2a2a722b */ /* 0x004fc6000000001c */
[----:B------:R-:W4:Y:S04]  /*1a30*/  LDS.64 R46, [UR23] ;  /* 0x00000017ff2e7984 */ /* 0x000f280008000a00 */
[----:B------:R-:W0:Y:S01]  /*1a40*/  LDS.64 R28, [UR24] ;  /* 0x00000018ff1c7984 */ /* 0x000e220008000a00 */
[----:B----4-:R-:W-:Y:S02]  /*1a50*/  DFMA R46, R26, R46, R42 ;  /* 0x0000002e1a2e722b */ /* 0x010fe4000000002a */
[----:B------:R-:W1:Y:S02]  /*1a60*/  LDC.64 R42, c[0x0][0x3a0] ;  /* 0x0000e800ff2a7b82 */ /* 0x000e640000000a00 */
[----:B-1----:R-:W-:Y:S02]  /*1a70*/  IMAD.WIDE R50, R53, 0x8, R42 ;  /* 0x0000000835327825 */ /* 0x002fe400078e022a */
[----:B------:R-:W1:Y:S02]  /*1a80*/  LDS.64 R42, [UR4+0x8] ;  /* 0x00000804ff2a7984 */ /* 0x000e640008000a00 */
[----:B0-----:R-:W-:-:S07]  /*1a90*/  DFMA R28, R38, R28, R46 ;  /* 0x0000001c261c722b */ /* 0x001fce000000002e */
[----:B------:R0:W-:Y:S04]  /*1aa0*/  STG.E.64 desc[UR10][R50.64], R28 ;  /* 0x0000001c32007986 */ /* 0x0001e8000c101b0a */
[----:B------:R-:W2:Y:S04]  /*1ab0*/  LDG.E.64 R46, desc[UR10][R14.64] ;  /* 0x0000000a0e2e7981 */ /* 0x000ea8000c1e1b00 */
[----:B------:R-:W3:Y:S04]  /*1ac0*/  LDG.E.64 R32, desc[UR10][R32.64] ;  /* 0x0000000a20207981 */ /* 0x000ee8000c1e1b00 */
[----:B------:R-:W4:Y:S04]  /*1ad0*/  LDG.E.64 R34, desc[UR10][R34.64] ;  /* 0x0000000a22227981 */ /* 0x000f28000c1e1b00 */
[----:B------:R-:W4:Y:S04]  /*1ae0*/  LDG.E.64 R40, desc[UR10][R40.64] ;  /* 0x0000000a28287981 */ /* 0x000f28000c1e1b00 */
[----:B0-----:R0:W4:Y:S04]  /*1af0*/  LDG.E.64 R28, desc[UR10][R44.64] ;  /* 0x0000000a2c1c7981 */ /* 0x001128000c1e1b00 */
[----:B------:R-:W4:Y:S01]  /*1b00*/  LDG.E.64 R18, desc[UR10][R18.64] ;  /* 0x0000000a12127981 */ /* 0x000f22000c1e1b00 */
[----:B-1----:R-:W-:Y:S01]  /*1b10*/  DFMA R42, R26, R42, RZ ;  /* 0x0000002a1a2a722b */ /* 0x002fe200000000ff */
[----:B------:R-:W-:-:S02]  /*1b20*/  ULEA UR5, UR8, UR5, 0x3 ;  /* 0x0000000508057291 */ /* 0x000fc4000f8e18ff */
[----:B------:R-:W4:Y:S04]  /*1b30*/  LDG.E.64 R26, desc[UR10][R12.64] ;  /* 0x0000000a0c1a7981 */ /* 0x000f28000c1e1b00 */
[----:B------:R-:W4:Y:S01]  /*1b40*/  LDG.E.64 R24, desc[UR10][R24.64] ;  /* 0x0000000a18187981 */ /* 0x000f22000c1e1b00 */
[----:B------:R-:W-:-:S03]  /*1b50*/  DFMA R38, R38, R48, R42 ;  /* 0x000000302626722b */ /* 0x000fc6000000002a */
[----:B------:R-:W2:Y:S01]  /*1b60*/  LDS.64 R42, [UR5+0x8] ;  /* 0x00000805ff2a7984 */ /* 0x000ea20008000a00 */
[----:B------:R-:W-:-:S03]  /*1b70*/  ULEA UR5, UR8, UR5, 0x3 ;  /* 0x0000000508057291 */ /* 0x000fc6000f8e18ff */
[----:B------:R-:W4:Y:S04]  /*1b80*/  LDG.E.64 R20, desc[UR10][R20.64] ;  /* 0x0000000a14147981 */ /* 0x000f28000c1e1b00 */
[----:B------:R-:W4:Y:S04]  /*1b90*/  LDG.E.64 R22, desc[UR10][R22.64] ;  /* 0x0000000a16167981 */ /* 0x000f28000c1e1b00 */
[----:B0-----:R-:W3:Y:S04]  /*1ba0*/  LDS.64 R44, [UR5+0x8] ;  /* 0x00000805ff2c7984 */ /* 0x001ee80008000a00 */
[----:B------:R-:W4:Y:S04]  /*1bb0*/  LDG.E.64 R30, desc[UR10][R30.64] ;  /* 0x0000000a1e1e7981 */ /* 0x000f28000c1e1b00 */
[----:B------:R-:W4:Y:S01]  /*1bc0*/  LDG.E.64 R36, desc[UR10][R36.64] ;  /* 0x0000000a24247981 */ /* 0x000f22000c1e1b00 */
[----:B--2---:R-:W-:-:S03]  /*1bd0*/  DFMA R46, R46, R42, R38 ;  /* 0x0000002a2e2e722b */ /* 0x004fc60000000026 */
[----:B------:R-:W4:Y:S04]  /*1be0*/  LDS.64 R38, [UR6+0x8] ;  /* 0x00000806ff267984 */ /* 0x000f280008000a00 */
[----:B------:R-:W0:Y:S01]  /*1bf0*/  LDS.64 R42, [UR7+0x8] ;  /* 0x00000807ff2a7984 */ /* 0x000e220008000a00 */
[----:B---3--:R-:W-:-:S03]  /*1c00*/  DFMA R46, R32, R44, R46 ;  /* 0x0000002c202e722b */ /* 0x008fc6000000002e */
[----:B------:R-:W2:Y:S04]  /*1c10*/  LDG.E.64 R32, desc[UR10][R10.64] ;  /* 0x0000000a0a207981 */ /* 0x000ea8000c1e1b00 */
[----:B------:R-:W1:Y:S01]  /*1c20*/  LDS.64 R44, [UR9+0x8] ;  /* 0x00000809ff2c7984 */ /* 0x000e620008000a00 */
[----:B----4-:R-:W-:-:S03]  /*1c30*/  DFMA R46, R34, R38, R46 ;  /* 0x00000026222e722b */ /* 0x010fc6000000002e */
[----:B------:R-:W3:Y:S04]  /*1c40*/  LDG.E.64 R34, desc[UR10][R8.64] ;  /* 0x0000000a08227981 */ /* 0x000ee8000c1e1b00 */
[----:B------:R-:W4:Y:S01]  /*1c50*/  LDG.E.64 R38, desc[UR10][R6.64] ;  /* 0x0000000a06267981 */ /* 0x000f22000c1e1b00 */
[----:B0-----:R-:W-:-:S03]  /*1c60*/  DFMA R46, R40, R42, R46 ;  /* 0x0000002a282e722b */ /* 0x001fc6000000002e */
[----:B------:R-:W4:Y:S04]  /*1c70*/  LDG.E.64 R40, desc[UR10][R4.64] ;  /* 0x0000000a04287981 */ /* 0x000f28000c1e1b00 */
[----:B------:R-:W4:Y:S01]  /*1c80*/  LDG.E.64 R42, desc[UR10][R2.64] ;  /* 0x0000000a022a7981 */ /* 0x000f22000c1e1b00 */
[----:B-1----:R-:W-:-:S03]  /*1c90*/  DFMA R44, R28, R44, R46 ;  /* 0x0000002c1c2c722b */ /* 0x002fc6000000002e */
[----:B------:R-:W4:Y:S04]  /*1ca0*/  LDG.E.64 R28, desc[UR10][R16.64] ;  /* 0x0000000a101c7981 */ /* 0x000f28000c1e1b00 */
[----:B------:R-:W0:Y:S02]  /*1cb0*/  LDS.64 R46, [UR12+0x8] ;  /* 0x0000080cff2e7984 */ /* 0x000e240008000a00 */
[----:B0-----:R-:W-:Y:S02]  /*1cc0*/  DFMA R18, R18, R46, R44 ;  /* 0x0000002e1212722b */ /* 0x001fe4000000002c */
[----:B------:R-:W0:Y:S04]  /*1cd0*/  LDS.64 R44, [UR13+0x8] ;  /* 0x0000080dff2c7984 */ /* 0x000e280008000a00 */
[----:B------:R-:W1:Y:S02]  /*1ce0*/  LDS.64 R46, [UR14+0x8] ;  /* 0x0000080eff2e7984 */ /* 0x000e640008000a00 */
[----:B0-----:R-:W-:-:S02]  /*1cf0*/  DFMA R26, R26, R44, R18 ;  /* 0x0000002c1a1a722b */ /* 0x001fc40000000012 */
[----:B------:R-:W0:Y:S04]  /*1d00*/  LDS.64 R44, [UR15+0x8] ;  /* 0x0000080fff2c7984 */ /* 0x000e280008000a00 */
[----:B------:R-:W0:Y:S02]  /*1d10*/  LDS.64 R18, [UR16+0x8] ;  /* 0x00000810ff127984 */ /* 0x000e240008000a00 */
[----:B-1----:R-:W-:Y:S02]  /*1d20*/  DFMA R46, R24, R46, R26 ;  /* 0x0000002e182e722b */ /* 0x002fe4000000001a */
[----:B------:R-:W1:Y:S04]  /*1d30*/  LDS.64 R26, [UR17+0x8] ;  /* 0x00000811ff1a7984 */ /* 0x000e680008000a00 */
[----:B------:R-:W2:Y:S02]  /*1d40*/  LDS.64 R24, [UR18+0x8] ;  /* 0x00000812ff187984 */ /* 0x000ea40008000a00 */
[----:B0-----:R-:W-:-:S02]  /*1d50*/  DFMA R46, R20, R44, R46 ;  /* 0x0000002c142e722b */ /* 0x001fc4000000002e */
[----:B------:R-:W3:Y:S04]  /*1d60*/  LDS.64 R44, [UR19+0x8] ;  /* 0x00000813ff2c7984 */ /* 0x000ee80008000a00 */
[----:B------:R-:W4:Y:S02]  /*1d70*/  LDS.64 R20, [UR20+0x8] ;  /* 0x00000814ff147984 */ /* 0x000f240008000a00 */
[----:B------:R-:W-:Y:S02]  /*1d80*/  DFMA R22, R22, R18, R46 ;  /* 0x000000121616722b */ /* 0x000fe4000000002e */
[----:B------:R-:W0:Y:S06]  /*1d90*/  LDS.64 R18, [UR21+0x8] ;  /* 0x00000815ff127984 */ /* 0x000e2c0008000a00 */
[----:B-1----:R-:W-:-:S02]  /*1da0*/  DFMA R26, R30, R26, R22 ;  /* 0x0000001a1e1a722b */ /* 0x002fc40000000016 */
[----:B------:R-:W1:Y:S01]  /*1db0*/  LDS.64 R22, [UR22+0x8] ;  /* 0x00000816ff167984 */ /* 0x000e620008000a00 */
[----:B------:R-:W-:Y:S02]  /*1dc0*/  PLOP3.LUT P0, PT, PT, PT, PT, 0x8, 0x80 ;  /* 0x000000000080781c */ /* 0x000fe40003f0e170 */
[----:B------:R-:W-:Y:S01]  /*1dd0*/  IADD3 R52, PT, PT, R52, 0x2, RZ ;  /* 0x0000000234347810 */ /* 0x000fe20007ffe0ff */
[----:B------:R-:W-:Y:S02]  /*1de0*/  UIADD3 UR4, UPT, UPT, UR4, 0x10, URZ ;  /* 0x0000001004047890 */ /* 0x000fe4000fffe0ff */
[----:B--2---:R-:W-:Y:S01]  /*1df0*/  DFMA R26, R32, R24, R26 ;  /* 0x00000018201a722b */ /* 0x004fe2000000001a */
[----:B------:R-:W2:Y:S07]  /*1e00*/  LDS.64 R24, [UR23+0x8] ;  /* 0x00000817ff187984 */ /* 0x000eae0008000a00 */
[----:B---3--:R-:W-:-:S02]  /*1e10*/  DFMA R34, R34, R44, R26 ;  /* 0x0000002c2222722b */ /* 0x008fc4000000001a */
[----:B------:R-:W3:Y:S06]  /*1e20*/  LDS.64 R26, [UR24+0x8] ;  /* 0x00000818ff1a7984 */ /* 0x000eec0008000a00 */
[----:B----4-:R-:W-:-:S08]  /*1e30*/  DFMA R20, R38, R20, R34 ;  /* 0x000000142614722b */ /* 0x010fd00000000022 */
[----:B0-----:R-:W-:Y:S02]  /*1e40*/  DFMA R18, R40, R18, R20 ;  /* 0x000000122812722b */ /* 0x001fe40000000014 */
[----:B------:R-:W0:Y:S06]  /*1e50*/  LDC.64 R20, c[0x0][0x3a0] ;  /* 0x0000e800ff147b82 */ /* 0x000e2c0000000a00 */
[----:B-1----:R-:W-:Y:S01]  /*1e60*/  DFMA R18, R42, R22, R18 ;  /* 0x000000162a12722b */ /* 0x002fe20000000012 */
[----:B------:R-:W-:-:S07]  /*1e70*/  IADD3 R23, PT, PT, R53, 0x1, RZ ;  /* 0x0000000135177810 */ /* 0x000fce0007ffe0ff */
[----:B--2---:R-:W-:-:S08]  /*1e80*/  DFMA R18, R28, R24, R18 ;  /* 0x000000181c12722b */ /* 0x004fd00000000012 */
[----:B---3--:R-:W-:Y:S01]  /*1e90*/  DFMA R18, R36, R26, R18 ;  /* 0x0000001a2412722b */ /* 0x008fe20000000012 */
[----:B0-----:R-:W-:-:S06]  /*1ea0*/  IMAD.WIDE R20, R23, 0x8, R20 ;  /* 0x0000000817147825 */ /* 0x001fcc00078e0214 */
[----:B------:R0:W-:Y:S01]  /*1eb0*/  STG.E.64 desc[UR10][R20.64], R18 ;  /* 0x0000001214007986 */ /* 0x0001e2000c101b0a */
[----:B------:R-:W-:-:S07]  /*1ec0*/  IADD3 R53, PT, PT, R53, 0x2, RZ ;  /* 0x0000000235357810 */ /* 0x000fce0007ffe0ff */
.L_x_393:
[----:B------:R-:W-:-:S13]  /*1ed0*/  ISETP.NE.OR P0, PT, R52, RZ, P0 ;  /* 0x000000ff3400720c */ /* 0x000fda0000705670 */
[----:B------:R-:W-:Y:S05]  /*1ee0*/  @!P0 EXIT ;  /* 0x000000000000894d */ /* 0x000fea0003800000 */
.L_x_390:
[----:B------:R-:W2:Y:S01]  /*1ef0*/  LDG.E.64 R24, desc[UR10][R14.64] ;  /* 0x0000000a0e187981 */ /* 0x000ea2000c1e1b00 */
[C---:B0-----:R-:W-:Y:S01]  /*1f00*/  IMAD.WIDE R20, R0.reuse, 0x8, R14 ;  /* 0x0000000800147825 */ /* 0x041fe200078e020e */
[----:B------:R-:W-:Y:S02]  /*1f10*/  ULEA UR6, UR27, UR4, 0x3 ;  /* 0x000000041b067291 */ /* 0x000fe4000f8e18ff */
[----:B-1----:R-:W0:Y:S04]  /*1f20*/  LDS.64 R22, [UR4] ;  /* 0x00000004ff167984 */ /* 0x002e280008000a00 */
[----:B------:R1:W3:Y:S01]  /*1f30*/  LDG.E.64 R38, desc[UR10][R20.64] ;  /* 0x0000000a14267981 */ /* 0x0002e2000c1e1b00 */
[----:B------:R-:W-:-:S03]  /*1f40*/  IMAD.WIDE R26, R0, 0x8, R20 ;  /* 0x00000008001a7825 */ /* 0x000fc600078e0214 */
[----:B------:R-:W4:Y:S04]  /*1f50*/  LDG.E.64 R32, desc[UR10][R12.64] ;  /* 0x0000000a0c207981 */ /* 0x000f28000c1e1b00 */
[----:B------:R-:W4:Y:S01]  /*1f60*/  LDG.E.64 R42, desc[UR10][R26.64] ;  /* 0x0000000a1a2a7981 */ /* 0x000f22000c1e1b00 */
[----:B------:R-:W-:-:S03]  /*1f70*/  IMAD.WIDE R40, R0, 0x8, R26 ;  /* 0x0000000800287825 */ /* 0x000fc600078e021a */
[----:B------:R-:W0:Y:S04]  /*1f80*/  LDS.64 R44, [UR6] ;  /* 0x00000006ff2c7984 */ /* 0x000e280008000a00 */
[----:B------:R-:W4:Y:S01]  /*1f90*/  LDG.E.64 R30, desc[UR10][R40.64] ;  /* 0x0000000a281e7981 */ /* 0x000f22000c1e1b00 */
[----:B------:R-:W-:-:S05]  /*1fa0*/  IMAD.WIDE R46, R0, 0x8, R40 ;  /* 0x00000008002e7825 */ /* 0x000fca00078e0228 */
[----:B------:R1:W4:Y:S01]  /*1fb0*/  LDG.E.64 R34, desc[UR10][R46.64] ;  /* 0x0000000a2e227981 */ /* 0x000322000c1e1b00 */
[----:B------:R-:W-:-:S06]  /*1fc0*/  IMAD.WIDE R18, R0, 0x8, R46 ;  /* 0x0000000800127825 */ /* 0x000fcc00078e022e */
[----:B------:R-:W4:Y:S01]  /*1fd0*/  LDG.E.64 R18, desc[UR10][R18.64] ;  /* 0x0000000a12127981 */ /* 0x000f22000c1e1b00 */
[----:B------:R-:W-:Y:S01]  /*1fe0*/  ULEA UR5, UR27, UR6, 0x3 ;  /* 0x000000061b057291 */ /* 0x000fe2000f8e18ff */
[----:B------:R-:W-:-:S05]  /*1ff0*/  IMAD.WIDE R48, R0, 0x8, R12 ;  /* 0x0000000800307825 */ /* 0x000fca00078e020c */
[----:B------:R-:W4:Y:S04]  /*2000*/  LDG.E.64 R26, desc[UR10][R48.64] ;  /* 0x0000000a301a7981 */ /* 0x000f28000c1e1b00 */
[----:B-1----:R-:W2:Y:S01]  /*2010*/  LDS.64 R20, [UR5] ;  /* 0x00000005ff147984 */ /* 0x002ea20008000a00 */
[----:B------:R-:W-:Y:S01]  /*2020*/  ULEA UR5, UR27, UR5, 0x3 ;  /* 0x000000051b057291 */ /* 0x000fe2000f8e18ff */
[----:B------:R-:W-:-:S08]  /*2030*/  IMAD.WIDE R46, R0, 0x8, R48 ;  /* 0x00000008002e7825 */ /* 0x000fd000078e0230 */
[----:B------:R-:W3:Y:S01]  /*2040*/  LDS.64 R40, [UR5] ;  /* 0x00000005ff287984 */ /* 0x000ee20008000a00 */
[----:B0----5:R-:W-:Y:S01]  /*2050*/  DFMA R28, R22, R28, RZ ;  /* 0x0000001c161c722b */ /* 0x021fe200000000ff */
[----:B------:R-:W-:Y:S02]  /*2060*/  ULEA UR5, UR27, UR5, 0x3 ;  /* 0x000000051b057291 */ /* 0x000fe4000f8e18ff */
[----:B------:R3:W4:Y:S01]  /*2070*/  LDG.E.64 R22, desc[UR10][R46.64] ;  /* 0x0000000a2e167981 */ /* 0x000722000c1e1b00 */
[----:B------:R-:W-:-:S04]  /*2080*/  IMAD.WIDE R50, R0, 0x8, R46 ;  /* 0x0000000800327825 */ /* 0x000fc800078e022e */
[----:B------:R-:W-:Y:S02]  /*2090*/  DFMA R36, R44, R36, R28 ;  /* 0x000000242c24722b */ /* 0x000fe4000000001c */
[----:B------:R-:W4:Y:S01]  /*20a0*/  LDS.64 R44, [UR5] ;  /* 0x00000005ff2c7984 */ /* 0x000f220008000a00 */
[----:B------:R-:W-:-:S04]  /*20b0*/  ULEA UR5, UR27, UR5, 0x3 ;  /* 0x000000051b057291 */ /* 0x000fc8000f8e18ff */
[----:B------:R-:W-:-:S05]  /*20c0*/  ULEA UR6, UR27, UR5, 0x3 ;  /* 0x000000051b067291 */ /* 0x000fca000f8e18ff */
[----:B------:R-:W0:Y:S01]  /*20d0*/  LDS.64 R28, [UR5] ;  /* 0x00000005ff1c7984 */ /* 0x000e220008000a00 */
[----:B--2---:R-:W-:-:S03]  /*20e0*/  DFMA R36, R24, R20, R36 ;  /* 0x000000141824722b */ /* 0x004fc60000000024 */
[----:B------:R-:W2:Y:S01]  /*20f0*/  LDG.E.64 R24, desc[UR10][R50.64] ;  /* 0x0000000a32187981 */ /* 0x000ea2000c1e1b00 */
[----:B------:R-:W-:-:S06]  /*2100*/  IMAD.WIDE R20, R0, 0x8, R50 ;  /* 0x0000000800147825 */ /* 0x000fcc00078e0232 */
[----:B------:R-:W2:Y:S01]  /*2110*/  LDG.E.64 R20, desc[UR10][R20.64] ;  /* 0x0000000a14147981 */ /* 0x000ea2000c1e1b00 */
[----:B---3--:R-:W-:-:S03]  /*2120*/  DFMA R46, R38, R40, R36 ;  /* 0x00000028262e722b */ /* 0x008fc60000000024 */
[----:B------:R-:W3:Y:S04]  /*2130*/  LDG.E.64 R38, desc[UR10][R10.64] ;  /* 0x0000000a0a267981 */ /* 0x000ee8000c1e1b00 */
[----:B------:R-:W1:Y:S04]  /*2140*/  LDS.64 R36, [UR6] ;  /* 0x00000006ff247984 */ /* 0x000e680008000a00 */
[----:B------:R-:W3:Y:S01]  /*2150*/  LDG.E.64 R40, desc[UR10][R8.64] ;  /* 0x0000000a08287981 */ /* 0x000ee2000c1e1b00 */
[----:B----4-:R-:W-:-:S03]  /*2160*/  DFMA R46, R42, R44, R46 ;  /* 0x0000002c2a2e722b */ /* 0x010fc6000000002e */
[----:B------:R-:W4:Y:S04]  /*2170*/  LDG.E.64 R42, desc[UR10][R6.64] ;  /* 0x0000000a062a7981 */ /* 0x000f28000c1e1b00 */
[----:B------:R-:W4:Y:S01]  /*2180*/  LDG.E.64 R44, desc[UR10][R4.64] ;  /* 0x0000000a042c7981 */ /* 0x000f22000c1e1b00 */
[----:B0-----:R-:W-:-:S03]  /*2190*/  DFMA R28, R30, R28, R46 ;  /* 0x0000001c1e1c722b */ /* 0x001fc6000000002e */
[----:B------:R-:W4:Y:S05]  /*21a0*/  LDG.E.64 R30, desc[UR10][R2.64] ;  /* 0x0000000a021e7981 */ /* 0x000f2a000c1e1b00 */
[----:B-1----:R-:W-:Y:S02]  /*21b0*/  DFMA R34, R34, R36, R28 ;  /* 0x000000242222722b */ /* 0x002fe4000000001c */
[----:B------:R-:W4:Y:S01]  /*21c0*/  LDG.E.64 R28, desc[UR10][R16.64] ;  /* 0x0000000a101c7981 */ /* 0x000f22000c1e1b00 */
[----:B------:R-:W-:-:S06]  /*21d0*/  IMAD.WIDE R36, R0, 0x8, R16 ;  /* 0x0000000800247825 */ /* 0x000fcc00078e0210 */
[----:B------:R-:W4:Y:S01]  /*21e0*/  LDG.E.64 R36, desc[UR10][R36.64] ;  /* 0x0000000a24247981 */ /* 0x000f22000c1e1b00 */
[----:B------:R-:W-:-:S09]  /*21f0*/  ULEA UR6, UR27, UR6, 0x3 ;  /* 0x000000061b067291 */ /* 0x000fd2000f8e18ff */
[----:B------:R-:W0:Y:S01]  /*2200*/  LDS.64 R46, [UR6] ;  /* 0x00000006ff2e7984 */ /* 0x000e220008000a00 */
[----:B------:R-:W-:Y:S01]  /*2210*/  ULEA UR6, UR27, UR6, 0x3 ;  /* 0x000000061b067291 */ /* 0x000fe2000f8e18ff */
[----:B0-----:R-:W-:-:S08]  /*2220*/  DFMA R18, R18, R46, R34 ;  /* 0x0000002e1212722b */ /* 0x001fd00000000022 */
[----:B------:R-:W0:Y:S01]  /*2230*/  LDS.64 R34, [UR6] ;  /* 0x00000006ff227984 */ /* 0x000e220008000a00 */
[----:B------:R-:W-:-:S09]  /*2240*/  ULEA UR6, UR27, UR6, 0x3 ;  /* 0x000000061b067291 */ /* 0x000fd2000f8e18ff */
[----:B------:R-:W1:Y:S01]  /*2250*/  LDS.64 R46, [UR6] ;  /* 0x00000006ff2e7984 */ /* 0x000e620008000a00 */
[----:B------:R-:W-:Y:S01]  /*2260*/  ULEA UR6, UR27, UR6, 0x3 ;  /* 0x000000061b067291 */ /* 0x000fe2000f8e18ff */
[----:B0-----:R-:W-:-:S08]  /*2270*/  DFMA R32, R32, R34, R18 ;  /* 0x000000222020722b */ /* 0x001fd00000000012 */
[----:B------:R-:W0:Y:S01]  /*2280*/  LDS.64 R34, [UR6] ;  /* 0x00000006ff227984 */ /* 0x000e220008000a00 */
[----:B------:R-:W-:-:S04]  /*2290*/  ULEA UR6, UR27, UR6, 0x3 ;  /* 0x000000061b067291 */ /* 0x000fc8000f8e18ff */
[----:B------:R-:W-:-:S05]  /*22a0*/  ULEA UR5, UR27, UR6, 0x3 ;  /* 0x000000061b057291 */ /* 0x000fca000f8e18ff */
[----:B------:R-:W2:Y:S01]  /*22b0*/  LDS.64 R18, [UR6] ;  /* 0x00000006ff127984 */ /* 0x000ea20008000a00 */
[----:B-1----:R-:W-:Y:S01]  /*22c0*/  DFMA R46, R26, R46, R32 ;  /* 0x0000002e1a2e722b */ /* 0x002fe20000000020 */
[----:B------:R-:W-:Y:S02]  /*22d0*/  ULEA UR6, UR27, UR5, 0x3 ;  /* 0x000000051b067291 */ /* 0x000fe4000f8e18ff */
[----:B------:R-:W1:Y:S02]  /*22e0*/  LDS.64 R32, [UR5] ;  /* 0x00000005ff207984 */ /* 0x000e640008000a00 */
[----:B------:R-:W-:-:S05]  /*22f0*/  ULEA UR5, UR27, UR6, 0x3 ;  /* 0x000000061b057291 */ /* 0x000fca000f8e18ff */
[----:B------:R-:W3:Y:S01]  /*2300*/  LDS.64 R26, [UR6] ;  /* 0x00000006ff1a7984 */ /* 0x000ee20008000a00 */
[----:B------:R-:W-:Y:S01]  /*2310*/  ULEA UR6, UR27, UR5, 0x3 ;  /* 0x000000051b067291 */ /* 0x000fe2000f8e18ff */
[----:B0-----:R-:W-:Y:S02]  /*2320*/  DFMA R46, R22, R34, R46 ;  /* 0x00000022162e722b */ /* 0x001fe4000000002e */
[----:B------:R-:W0:Y:S01]  /*2330*/  LDS.64 R34, [UR5] ;  /* 0x00000005ff227984 */ /* 0x000e220008000a00 */
[----:B------:R-:W-:-:S05]  /*2340*/  ULEA UR5, UR27, UR6, 0x3 ;  /* 0x000000061b057291 */ /* 0x000fca000f8e18ff */
[----:B------:R-:W4:Y:S01]  /*2350*/  LDS.64 R22, [UR6] ;  /* 0x00000006ff167984 */ /* 0x000f220008000a00 */
[----:B------:R-:W-:Y:S01]  /*2360*/  ULEA UR6, UR27, UR5, 0x3 ;  /* 0x000000051b067291 */ /* 0x000fe2000f8e18ff */
[----:B------:R-:W-:-:S04]  /*2370*/  IADD3 R52, PT, PT, R52, 0x1, RZ ;  /* 0x0000000134347810 */ /* 0x000fc80007ffe0ff */
[----:B------:R-:W-:Y:S01]  /*2380*/  ISETP.NE.AND P0, PT, R52, RZ, PT ;  /* 0x000000ff3400720c */ /* 0x000fe20003f05270 */
[----:B------:R-:W-:Y:S01]  /*2390*/  UIADD3 UR4, UPT, UPT, UR4, 0x8, URZ ;  /* 0x0000000804047890 */ /* 0x000fe2000fffe0ff */
[----:B--2---:R-:W-:Y:S01]  /*23a0*/  DFMA R24, R24, R18, R46 ;  /* 0x000000121818722b */ /* 0x004fe2000000002e */
[----:B------:R-:W2:Y:S01]  /*23b0*/  LDS.64 R18, [UR5] ;  /* 0x00000005ff127984 */ /* 0x000ea20008000a00 */
[----:B------:R-:W-:-:S06]  /*23c0*/  ULEA UR5, UR27, UR6, 0x3 ;  /* 0x000000061b057291 */ /* 0x000fcc000f8e18ff */
[----:B-1----:R-:W-:Y:S01]  /*23d0*/  DFMA R24, R20, R32, R24 ;  /* 0x000000201418722b */ /* 0x002fe20000000018 */
[----:B------:R-:W1:Y:S01]  /*23e0*/  LDS.64 R20, [UR6] ;  /* 0x00000006ff147984 */ /* 0x000e620008000a00 */
[----:B------:R-:W-:-:S06]  /*23f0*/  ULEA UR6, UR27, UR5, 0x3 ;  /* 0x000000051b067291 */ /* 0x000fcc000f8e18ff */
[----:B---3--:R-:W-:Y:S02]  /*2400*/  DFMA R26, R38, R26, R24 ;  /* 0x0000001a261a722b */ /* 0x008fe40000000018 */
[----:B------:R-:W3:Y:S06]  /*2410*/  LDS.64 R24, [UR5] ;  /* 0x00000005ff187984 */ /* 0x000eec0008000a00 */
[----:B0-----:R-:W-:Y:S02]  /*2420*/  DFMA R34, R40, R34, R26 ;  /* 0x000000222822722b */ /* 0x001fe4000000001a */
[----:B------:R-:W0:Y:S06]  /*2430*/  LDS.64 R26, [UR6] ;  /* 0x00000006ff1a7984 */ /* 0x000e2c0008000a00 */
[----:B----4-:R-:W-:-:S08]  /*2440*/  DFMA R22, R42, R22, R34 ;  /* 0x000000162a16722b */ /* 0x010fd00000000022 */
[----:B--2---:R-:W-:Y:S02]  /*2450*/  DFMA R18, R44, R18, R22 ;  /* 0x000000122c12722b */ /* 0x004fe40000000016 */
[----:B------:R-:W2:Y:S06]  /*2460*/  LDC.64 R22, c[0x0][0x3a0] ;  /* 0x0000e800ff167b82 */ /* 0x000eac0000000a00 */
[----:B-1----:R-:W-:-:S08]  /*2470*/  DFMA R18, R30, R20, R18 ;  /* 0x000000141e12722b */ /* 0x002fd00000000012 */
[----:B---3--:R-:W-:-:S08]  /*2480*/  DFMA R18, R28, R24, R18 ;  /* 0x000000181c12722b */ /* 0x008fd00000000012 */
[----:B0-----:R-:W-:Y:S01]  /*2490*/  DFMA R18, R36, R26, R18 ;  /* 0x0000001a2412722b */ /* 0x001fe20000000012 */
[C---:B--2---:R-:W-:Y:S01]  /*24a0*/  IMAD.WIDE R22, R53.reuse, 0x8, R22 ;  /* 0x0000000835167825 */ /* 0x044fe200078e0216 */
[----:B------:R-:W-:-:S05]  /*24b0*/  IADD3 R53, PT, PT, R53, 0x1, RZ ;  /* 0x0000000135357810 */ /* 0x000fca0007ffe0ff */
[----:B------:R1:W-:Y:S01]  /*24c0*/  STG.E.64 desc[UR10][R22.64], R18 ;  /* 0x0000001216007986 */ /* 0x0003e2000c101b0a */
[----:B------:R-:W-:Y:S05]  /*24d0*/  @P0 BRA `(.L_x_390) ;  /* 0xfffffff800840947 */ /* 0x000fea000383ffff */
[----:B------:R-:W-:Y:S05]  /*24e0*/  EXIT ;  /* 0x000000000000794d */ /* 0x000fea0003800000 */
.L_x_394:
        /* <DEDUP_REMOVED lines=9> */
.L_x_688:


//--------------------- .text._Z35cu_mtxmq_integral_202hundrednowritePKdiS0_iPdiidd --------------------------
	.section	.text._Z35cu_mtxmq_integral_202hundrednowritePKdiS0_iPdiidd,"ax",@progbits
	.align	128
        .global         _Z35cu_mtxmq_integral_202hundrednowritePKdiS0_iPdiidd
        .type           _Z35cu_mtxmq_integral_202hundrednowritePKdiS0_iPdiidd,@function
        .size           _Z35cu_mtxmq_integral_202hundrednowritePKdiS0_iPdiidd,(.L_x_689 - _Z35cu_mtxmq_integral_202hundrednowritePKdiS0_iPdiidd)
        .other          _Z35cu_mtxmq_integral_202hundrednowritePKdiS0_iPdiidd,@"STO_CUDA_ENTRY STV_DEFAULT"
_Z35cu_mtxmq_integral_202hundrednowritePKdiS0_iPdiidd:
.text._Z35cu_mtxmq_integral_202hundrednowritePKdiS0_iPdiidd:
[----:B------:R-:W-:Y:S01]  /*0000*/  LDC R1, c[0x0][0x37c] ;  /* 0x0000df00ff017b82 */ /* 0x000fe20000000800 */
[----:B------:R-:W0:Y:S07]  /*0010*/  S2R R9, SR_TID.X ;  /* 0x0000000000097919 */ /* 0x000e2e0000002100 */
[----:B------:R-:W0:Y:S01]  /*0020*/  LDC.64 R2, c[0x0][0x390] ;  /* 0x0000e400ff027b82 */ /* 0x000e220000000a00 */
[----:B------:R-:W1:Y:S01]  /*0030*/  LDCU.64 UR6, c[0x0][0x358] ;  /* 0x00006b00ff0677ac */ /* 0x000e620008000a00 */
[----:B------:R-:W2:Y:S06]  /*0040*/  LDCU UR9, c[0x0][0x398] ;  /* 0x00007300ff0977ac */ /* 0x000eac0008000800 */
[----:B------:R-:W3:Y:S08]  /*0050*/  S2UR UR5, SR_CgaCtaId ;  /* 0x00000000000579c3 */ /* 0x000ef00000008800 */
[----:B------:R-:W4:Y:S08]  /*0060*/  S2UR UR8, SR_CTAID.X ;  /* 0x00000000000879c3 */ /* 0x000f300000002500 */
[----:B------:R-:W4:Y:S01]  /*0070*/  LDC R0, c[0x0][0x360] ;  /* 0x0000d800ff007b82 */ /* 0x000f220000000800 */
[----:B0-----:R-:W-:-:S07]  /*0080*/  IMAD.WIDE.U32 R2, R9, 0x8, R2 ;  /* 0x0000000809027825 */ /* 0x001fce00078e0002 */
[----:B------:R-:W0:Y:S01]  /*0090*/  LDC.64 R4, c[0x0][0x3a0] ;  /* 0x0000e800ff047b82 */ /* 0x000e220000000a00 */
[----:B-1----:R-:W5:Y:S01]  /*00a0*/  LDG.E.64 R2, desc[UR6][R2.64] ;  /* 0x0000000602027981 */ /* 0x002f62000c1e1b00 */
[----:B------:R-:W-:Y:S01]  /*00b0*/  UMOV UR4, 0x400 ;  /* 0x0000040000047882 */ /* 0x000fe20000000000 */
[----:B------:R-:W-:Y:S01]  /*00c0*/  MOV R6, 0x7cdcca71 ;  /* 0x7cdcca7100067802 */ /* 0x000fe20000000f00 */
[----:B---3--:R-:W-:Y:S01]  /*00d0*/  ULEA UR4, UR5, UR4, 0x18 ;  /* 0x0000000405047291 */ /* 0x008fe2000f8ec0ff */
[----:B----4-:R-:W-:-:S05]  /*00e0*/  IMAD R0, R0, UR8, R9 ;  /* 0x0000000800007c24 */ /* 0x010fca000f8e0209 */
[----:B------:R-:W-:Y:S01]  /*00f0*/  LEA R9, R9, UR4, 0x3 ;  /* 0x0000000409097c11 */ /* 0x000fe2000f8e18ff */
[----:B--2---:R-:W-:-:S04]  /*0100*/  IMAD R7, R0, UR9, RZ ;  /* 0x0000000900077c24 */ /* 0x004fc8000f8e02ff */
[----:B0-----:R-:W-:-:S04]  /*0110*/  IMAD.WIDE R4, R7, 0x8, R4 ;  /* 0x0000000807047825 */ /* 0x001fc800078e0204 */
[----:B------:R-:W-:Y:S01]  /*0120*/  HFMA2 R7, -RZ, RZ, 2.00390625, -0.0029964447021484375 ;  /* 0x40029a23ff077431 */ /* 0x000fe200000001ff */
[----:B-----5:R-:W-:Y:S01]  /*0130*/  STS.64 [R9], R2 ;  /* 0x0000000209007388 */ /* 0x020fe20000000a00 */
[----:B------:R-:W-:Y:S06]  /*0140*/  BAR.SYNC.DEFER_BLOCKING 0x0 ;  /* 0x0000000000007b1d */ /* 0x000fec0000010000 */
        /* <DEDUP_REMOVED lines=21> */
.L_x_395:
        /* <DEDUP_REMOVED lines=14> */
.L_x_689:


//--------------------- .text._Z33cu_mtxmq_integral_202hundredtimesPKdiS0_iPdiidd --------------------------
	.section	.text._Z33cu_mtxmq_integral_202hundredtimesPKdiS0_iPdiidd,"ax",@progbits
	.align	128
        .global         _Z33cu_mtxmq_integral_202hundredtimesPKdiS0_iPdiidd
        .type           _Z33cu_mtxmq_integral_202hundredtimesPKdiS0_iPdiidd,@function
        .size           _Z33cu_mtxmq_integral_202hundredtimesPKdiS0_iPdiidd,(.L_x_690 - _Z33cu_mtxmq_integral_202hundredtimesPKdiS0_iPdiidd)
        .other          _Z33cu_mtxmq_integral_202hundredtimesPKdiS0_iPdiidd,@"STO_CUDA_ENTRY STV_DEFAULT"
_Z33cu_mtxmq_integral_202hundredtimesPKdiS0_iPdiidd:
.text._Z33cu_mtxmq_integral_202hundredtimesPKdiS0_iPdiidd:
[----:B------:R-:W-:Y:S01]  /*0000*/  LDC R1, c[0x0][0x37c] ;  /* 0x0000df00ff017b82 */ /* 0x000fe20000000800 */
[----:B------:R-:W0:Y:S07]  /*0010*/  S2R R0, SR_TID.X ;  /* 0x0000000000007919 */ /* 0x000e2e0000002100 */
[----:B------:R-:W0:Y:S01]  /*0020*/  LDC.64 R10, c[0x0][0x390] ;  /* 0x0000e400ff0a7b82 */ /* 0x000e220000000a00 */
[----:B------:R-:W1:Y:S07]  /*0030*/  LDCU.64 UR12, c[0x0][0x358] ;  /* 0x00006b00ff0c77ac */ /* 0x000e6e0008000a00 */
[----:B------:R-:W2:Y:S08]  /*0040*/  S2UR UR4, SR_CTAID.X ;  /* 0x00000000000479c3 */ /* 0x000eb00000002500 */
[----:B------:R-:W3:Y:S08]  /*0050*/  LDC R3, c[0x0][0x360] ;  /* 0x0000d800ff037b82 */ /* 0x000ef00000000800 */
[----:B------:R-:W4:Y:S01]  /*0060*/  LDC R12, c[0x0][0x388] ;  /* 0x0000e200ff0c7b82 */ /* 0x000f220000000800 */
[----:B0-----:R-:W-:-:S07]  /*0070*/  IMAD.WIDE.U32 R10, R0, 0x8, R10 ;  /* 0x00000008000a7825 */ /* 0x001fce00078e000a */
[----:B------:R-:W0:Y:S01]  /*0080*/  LDC R15, c[0x0][0x398] ;  /* 0x0000e600ff0f7b82 */ /* 0x000e220000000800 */
[----:B-1----:R-:W4:Y:S07]  /*0090*/  LDG.E.64 R10, desc[UR12][R10.64] ;  /* 0x0000000c0a0a7981 */ /* 0x002f2e000c1e1b00 */
[----:B------:R-:W1:Y:S08]  /*00a0*/  LDC.64 R6, c[0x0][0x380] ;  /* 0x0000e000ff067b82 */ /* 0x000e700000000a00 */
[----:B------:R-:W1:Y:S01]  /*00b0*/  S2UR UR5, SR_CgaCtaId ;  /* 0x00000000000579c3 */ /* 0x000e620000008800 */
[----:B--2---:R-:W-:-:S02]  /*00c0*/  UIADD3 UR6, UPT, UPT, -UR4, URZ, URZ ;  /* 0x000000ff04067290 */ /* 0x004fc4000fffe1ff */
[----:B---3--:R-:W-:Y:S01]  /*00d0*/  IMAD R2, R3, UR4, R0 ;  /* 0x0000000403027c24 */ /* 0x008fe2000f8e0200 */
[----:B------:R-:W-:-:S03]  /*00e0*/  UMOV UR4, 0x400 ;  /* 0x0000040000047882 */ /* 0x000fc60000000000 */
[----:B----4-:R-:W-:Y:S01]  /*00f0*/  IMAD R3, R3, UR6, R12 ;  /* 0x0000000603037c24 */ /* 0x010fe2000f8e020c */
[----:B0-----:R-:W-:-:S04]  /*0100*/  ISETP.GE.AND P0, PT, R15, 0x1, PT ;  /* 0x000000010f00780c */ /* 0x001fc80003f06270 */
[----:B------:R-:W-:Y:S01]  /*0110*/  ISETP.GE.U32.OR P0, PT, R0, R3, !P0 ;  /* 0x000000030000720c */ /* 0x000fe20004706470 */
[----:B-1----:R-:W-:Y:S01]  /*0120*/  IMAD.WIDE R6, R2, 0x8, R6 ;  /* 0x0000000802067825 */ /* 0x002fe200078e0206 */
[----:B------:R-:W-:Y:S04]  /*0130*/  BSSY.RECONVERGENT B0, `(.L_x_396) ;  /* 0x00000e0000007945 */ /* 0x000fe80003800200 */
[----:B------:R0:W5:Y:S01]  /*0140*/  LDG.E.64 R4, desc[UR12][R6.64] ;  /* 0x0000000c06047981 */ /* 0x000162000c1e1b00 */
[----:B------:R-:W-:Y:S01]  /*0150*/  IMAD.WIDE R8, R12, 0x8, R6 ;  /* 0x000000080c087825 */ /* 0x000fe200078e0206 */
[----:B------:R-:W-:-:S05]  /*0160*/  ULEA UR5, UR5, UR4, 0x18 ;  /* 0x0000000405057291 */ /* 0x000fca000f8ec0ff */
[----:B------:R-:W5:Y:S01]  /*0170*/  LDG.E.64 R8, desc[UR12][R8.64] ;  /* 0x0000000c08087981 */ /* 0x000f62000c1e1b00 */
[----:B------:R-:W-:-:S05]  /*0180*/  LEA R13, R0, UR5, 0x3 ;  /* 0x00000005000d7c11 */ /* 0x000fca000f8e18ff */
[----:B------:R0:W-:Y:S01]  /*0190*/  STS.64 [R13], R10 ;  /* 0x0000000a0d007388 */ /* 0x0001e20000000a00 */
[----:B------:R-:W-:Y:S06]  /*01a0*/  BAR.SYNC.DEFER_BLOCKING 0x0 ;  /* 0x0000000000007b1d */ /* 0x000fec0000010000 */
[----:B------:R-:W-:Y:S05]  /*01b0*/  @P0 BRA `(.L_x_397) ;  /* 0x0000000c005c0947 */ /* 0x000fea0003800000 */
[----:B0-----:R-:W0:Y:S01]  /*01c0*/  LDC.64 R10, c[0x0][0x3a0] ;  /* 0x0000e800ff0a7b82 */ /* 0x001e220000000a00 */
[----:B------:R-:W1:Y:S01]  /*01d0*/  LDCU UR7, c[0x0][0x3ac] ;  /* 0x00007580ff0777ac */ /* 0x000e620008000800 */
[----:B------:R-:W-:-:S05]  /*01e0*/  UMOV UR4, URZ ;  /* 0x000000ff00047c82 */ /* 0x000fca0008000000 */
.L_x_398:
[----:B------:R-:W-:-:S09]  /*01f0*/  ULEA UR6, UR4, UR5, 0x3 ;  /* 0x0000000504067291 */ /* 0x000fd2000f8e18ff */
[----:B--2---:R-:W2:Y:S01]  /*0200*/  LDS.64 R12, [UR6] ;  /* 0x00000006ff0c7984 */ /* 0x004ea20008000a00 */
[----:B-1----:R-:W-:Y:S01]  /*0210*/  ULEA UR6, UR7, UR6, 0x3 ;  /* 0x0000000607067291 */ /* 0x002fe2000f8e18ff */
[----:B--2--5:R-:W-:-:S08]  /*0220*/  DFMA R16, R4, R12, RZ ;  /* 0x0000000c0410722b */ /* 0x024fd000000000ff */
        /* <DEDUP_REMOVED lines=94> */
[CC--:B------:R-:W-:Y:S02]  /*0810*/  DFMA R18, R4.reuse, R12.reuse, R16 ;  /* 0x0000000c0412722b */ /* 0x0c0fe40000000010 */
[----:B------:R-:W1:Y:S06]  /*0820*/  LDS.64 R16, [UR6] ;  /* 0x00000006ff107984 */ /* 0x000e6c0008000a00 */
[----:B------:R-:W-:-:S08]  /*0830*/  DFMA R18, -R4, R12, R18 ;  /* 0x0000000c0412722b */ /* 0x000fd00000000112 */
[----:B------:R-:W-:-:S08]  /*0840*/  DFMA R18, R4, R12, R18 ;  /* 0x0000000c0412722b */ /* 0x000fd00000000012 */
[----:B------:R-:W-:-:S08]  /*0850*/  DFMA R18, -R4, R12, R18 ;  /* 0x0000000c0412722b */ /* 0x000fd00000000112 */
[----:B------:R-:W-:-:S08]  /*0860*/  DFMA R18, R4, R12, R18 ;  /* 0x0000000c0412722b */ /* 0x000fd00000000012 */
[----:B------:R-:W-:Y:S01]  /*0870*/  DFMA R18, -R4, R12, R18 ;  /* 0x0000000c0412722b */ /* 0x000fe20000000112 */
[----:B------:R-:W-:Y:S01]  /*0880*/  IMAD R13, R2, R15, UR4 ;  /* 0x00000004020d7e24 */ /* 0x000fe2000f8e020f */
[----:B------:R-:W-:-:S03]  /*0890*/  UIADD3 UR4, UPT, UPT, UR4, 0x1, URZ ;  /* 0x0000000104047890 */ /* 0x000fc6000fffe0ff */
[----:B0-----:R-:W-:-:S03]  /*08a0*/  IMAD.WIDE R12, R13, 0x8, R10 ;  /* 0x000000080d0c7825 */ /* 0x001fc600078e020a */
[----:B-1----:R-:W-:Y:S01]  /*08b0*/  DFMA R18, R8, R16, R18 ;  /* 0x000000100812722b */ /* 0x002fe20000000012 */
[----:B------:R-:W-:-:S07]  /*08c0*/  ISETP.NE.AND P0, PT, R15, UR4, PT ;  /* 0x000000040f007c0c */ /* 0x000fce000bf05270 */
        /* <DEDUP_REMOVED lines=99> */
[----:B------:R-:W-:-:S07]  /*0f00*/  DFMA R18, -R8, R16, R18 ;  /* 0x000000100812722b */ /* 0x000fce0000000112 */
[----:B------:R2:W-:Y:S01]  /*0f10*/  STG.E.64 desc[UR12][R12.64], R18 ;  /* 0x000000120c007986 */ /* 0x0005e2000c101b0c */
[----:B------:R-:W-:Y:S05]  /*0f20*/  @P0 BRA `(.L_x_398) ;  /* 0xfffffff000b00947 */ /* 0x000fea000383ffff */
.L_x_397:
[----:B------:R-:W-:Y:S05]  /*0f30*/  BSYNC.RECONVERGENT B0 ;  /* 0x0000000000007941 */ /* 0x000fea0003800200 */
.L_x_396:
[----:B------:R-:W1:Y:S01]  /*0f40*/  LDCU.64 UR6, c[0x0][0x3a0] ;  /* 0x00007400ff0677ac */ /* 0x000e620008000a00 */
[----:B------:R-:W-:Y:S01]  /*0f50*/  IMAD R2, R2, R15, RZ ;  /* 0x0000000f02027224 */ /* 0x000fe200078e02ff */
[----:B------:R-:W-:Y:S01]  /*0f60*/  UMOV UR11, 0x2 ;  /* 0x00000002000b7882 */ /* 0x000fe20000000000 */
[----:B-1----:R-:W-:-:S04]  /*0f70*/  UIADD3 UR9, UP0, UPT, UR6, 0x8, URZ ;  /* 0x0000000806097890 */ /* 0x002fc8000ff1e0ff */
[----:B------:R-:W-:-:S12]  /*0f80*/  UIADD3.X UR10, UPT, UPT, URZ, UR7, URZ, UP0, !UPT ;  /* 0x00000007ff0a7290 */ /* 0x000fd800087fe4ff */
.L_x_402:
[----:B0-----:R-:W0:Y:S01]  /*0f90*/  LDC R15, c[0x0][0x388] ;  /* 0x0000e200ff0f7b82 */ /* 0x001e220000000800 */
[----:B------:R-:W1:Y:S01]  /*0fa0*/  LDCU UR6, c[0x0][0x3ac] ;  /* 0x00007580ff0677ac */ /* 0x000e620008000800 */
[----:B------:R-:W-:Y:S02]  /*0fb0*/  ISETP.GE.U32.AND P0, PT, R0, R3, PT ;  /* 0x000000030000720c */ /* 0x000fe40003f06070 */
[----:B-----5:R-:W-:Y:S01]  /*0fc0*/  MOV R4, R2 ;  /* 0x0000000200047202 */ /* 0x020fe20000000f00 */
[----:B------:R-:W-:-:S04]  /*0fd0*/  ULEA UR4, UR11, 0x8, 0x3 ;  /* 0x000000080b047891 */ /* 0x000fc8000f8e18ff */
[----:B-1----:R-:W-:Y:S02]  /*0fe0*/  UIMAD UR4, UR4, UR6, UR5 ;  /* 0x00000006040472a4 */ /* 0x002fe4000f8e0205 */
[----:B------:R-:W-:Y:S02]  /*0ff0*/  UIMAD UR6, UR11, UR6, URZ ;  /* 0x000000060b0672a4 */ /* 0x000fe4000f8e02ff */
[----:B------:R-:W-:Y:S01]  /*1000*/  UIADD3 UR7, UPT, UPT, UR4, 0x8, URZ ;  /* 0x0000000804077890 */ /* 0x000fe2000fffe0ff */
[----:B0-2---:R-:W-:Y:S01]  /*1010*/  IMAD R13, R15, UR11, RZ ;  /* 0x0000000b0f0d7c24 */ /* 0x005fe2000f8e02ff */
[----:B------:R-:W-:Y:S02]  /*1020*/  UIADD3 UR11, UPT, UPT, UR11, 0x2, URZ ;  /* 0x000000020b0b7890 */ /* 0x000fe4000fffe0ff */
[----:B------:R-:W-:Y:S01]  /*1030*/  ULEA UR6, UR6, UR5, 0x3 ;  /* 0x0000000506067291 */ /* 0x000fe2000f8e18ff */
[----:B------:R-:W-:Y:S01]  /*1040*/  IMAD.WIDE R12, R13, 0x8, R6 ;  /* 0x000000080d0c7825 */ /* 0x000fe200078e0206 */
[----:B------:R-:W-:Y:S01]  /*1050*/  UISETP.GE.U32.AND UP0, UPT, UR11, 0x14, UPT ;  /* 0x000000140b00788c */ /* 0x000fe2000bf06070 */
[----:B------:R-:W-:-:S02]  /*1060*/  UMOV UR4, URZ ;  /* 0x000000ff00047c82 */ /* 0x000fc40008000000 */
[----:B------:R-:W-:-:S08]  /*1070*/  IMAD.WIDE R14, R15, 0x8, R12 ;  /* 0x000000080f0e7825 */ /* 0x000fd000078e020c */
.L_x_401:
[----:B------:R-:W-:Y:S01]  /*1080*/  UMOV UR8, UR4 ;  /* 0x0000000400087c82 */ /* 0x000fe20008000000 */
[----:B------:R-:W-:Y:S01]  /*1090*/  UIADD3 UR4, UPT, UPT, UR4, 0x2, URZ ;  /* 0x0000000204047890 */ /* 0x000fe2000fffe0ff */
[----:B------:R-:W-:Y:S01]  /*10a0*/  BSSY.RECONVERGENT B0, `(.L_x_399) ;  /* 0x00001a5000007945 */ /* 0x000fe20003800200 */
[----:B------:R-:W-:-:S03]  /*10b0*/  UISETP.GE.U32.AND UP1, UPT, UR8, 0x12, UPT ;  /* 0x000000120800788c */ /* 0x000fc6000bf26070 */
[----:B0-----:R-:W-:Y:S08]  /*10c0*/  @P0 BRA `(.L_x_400) ;  /* 0x0000001800880947 */ /* 0x001ff00003800000 */
[----:B------:R-:W2:Y:S04]  /*10d0*/  LDG.E.64 R26, desc[UR12][R12.64] ;  /* 0x0000000c0c1a7981 */ /* 0x000ea8000c1e1b00 */
[----:B------:R-:W2:Y:S02]  /*10e0*/  LDS.128 R8, [UR6] ;  /* 0x00000006ff087984 */ /* 0x000ea40008000c00 */
[C---:B--2---:R-:W-:Y:S02]  /*10f0*/  DFMA R16, R26.reuse, R8, RZ ;  /* 0x000000081a10722b */ /* 0x044fe400000000ff */
[----:B------:R-:W-:-:S06]  /*1100*/  DFMA R18, R26, R10, RZ ;  /* 0x0000000a1a12722b */ /* 0x000fcc00000000ff */
[C---:B------:R-:W-:Y:S02]  /*1110*/  DFMA R16, R26.reuse, R8, R16 ;  /* 0x000000081a10722b */ /* 0x040fe40000000010 */
[----:B------:R-:W-:-:S06]  /*1120*/  DFMA R18, R26, R10, R18 ;  /* 0x0000000a1a12722b */ /* 0x000fcc0000000012 */
[C---:B------:R-:W-:Y:S02]  /*1130*/  DFMA R16, -R26.reuse, R8, R16 ;  /* 0x000000081a10722b */ /* 0x040fe40000000110 */
[----:B------:R-:W-:-:S06]  /*1140*/  DFMA R18, -R26, R10, R18 ;  /* 0x0000000a1a12722b */ /* 0x000fcc0000000112 */
        /* <DEDUP_REMOVED lines=121> */
[C---:B------:R-:W-:Y:S01]  /*18e0*/  DFMA R20, R26.reuse, R10, R20 ;  /* 0x0000000a1a14722b */ /* 0x040fe20000000014 */
[----:B------:R-:W2:Y:S05]  /*18f0*/  LDG.E.64 R16, desc[UR12][R14.64] ;  /* 0x0000000c0e107981 */ /* 0x000eaa000c1e1b00 */
        /* <DEDUP_REMOVED lines=63> */
[C---:B------:R-:W-:Y:S02]  /*1cf0*/  DFMA R24, R26.reuse, R10, R20 ;  /* 0x0000000a1a18722b */ /* 0x040fe40000000014 */
[----:B------:R-:W2:Y:S04]  /*1d00*/  LDS.64 R20, [UR7+-0x8] ;  /* 0xfffff807ff147984 */ /* 0x000ea80008000a00 */
[C---:B------:R-:W-:Y:S02]  /*1d10*/  DFMA R22, -R26.reuse, R8, R18 ;  /* 0x000000081a16722b */ /* 0x040fe40000000112 */
[C---:B------:R-:W-:Y:S01]  /*1d20*/  DFMA R24, -R26.reuse, R10, R24 ;  /* 0x0000000a1a18722b */ /* 0x040fe20000000118 */
[----:B------:R-:W0:Y:S05]  /*1d30*/  LDS.64 R18, [UR7] ;  /* 0x00000007ff127984 */ /* 0x000e2a0008000a00 */
[----:B------:R-:W-:-:S02]  /*1d40*/  DFMA R22, R26, R8, R22 ;  /* 0x000000081a16722b */ /* 0x000fc40000000016 */
[----:B------:R-:W-:-:S06]  /*1d50*/  DFMA R24, R26, R10, R24 ;  /* 0x0000000a1a18722b */ /* 0x000fcc0000000018 */
[C---:B------:R-:W-:Y:S02]  /*1d60*/  DFMA R22, -R26.reuse, R8, R22 ;  /* 0x000000081a16722b */ /* 0x040fe40000000116 */
[----:B------:R-:W-:-:S06]  /*1d70*/  DFMA R24, -R26, R10, R24 ;  /* 0x0000000a1a18722b */ /* 0x000fcc0000000118 */
[C---:B------:R-:W-:Y:S02]  /*1d80*/  DFMA R22, R26.reuse, R8, R22 ;  /* 0x000000081a16722b */ /* 0x040fe40000000016 */
[----:B------:R-:W-:-:S06]  /*1d90*/  DFMA R24, R26, R10, R24 ;  /* 0x0000000a1a18722b */ /* 0x000fcc0000000018 */
[C---:B------:R-:W-:Y:S02]  /*1da0*/  DFMA R22, -R26.reuse, R8, R22 ;  /* 0x000000081a16722b */ /* 0x040fe40000000116 */
[----:B------:R-:W-:Y:S01]  /*1db0*/  DFMA R24, -R26, R10, R24 ;  /* 0x0000000a1a18722b */ /* 0x000fe20000000118 */
[----:B------:R-:W-:Y:S02]  /*1dc0*/  MOV R26, UR9 ;  /* 0x00000009001a7c02 */ /* 0x000fe40008000f00 */
[----:B------:R-:W-:-:S03]  /*1dd0*/  MOV R27, UR10 ;  /* 0x0000000a001b7c02 */ /* 0x000fc60008000f00 */
[C---:B--2---:R-:W-:Y:S02]  /*1de0*/  DFMA R22, R16.reuse, R20, R22 ;  /* 0x000000141016722b */ /* 0x044fe40000000016 */
[----:B0-----:R-:W-:Y:S01]  /*1df0*/  DFMA R24, R16, R18, R24 ;  /* 0x000000121018722b */ /* 0x001fe20000000018 */
[----:B------:R-:W-:-:S05]  /*1e00*/  IMAD.WIDE R26, R4, 0x8, R26 ;  /* 0x00000008041a7825 */ /* 0x000fca00078e021a */
[C---:B------:R-:W-:Y:S01]  /*1e10*/  DFMA R22, R16.reuse, R20, R22 ;  /* 0x000000141016722b */ /* 0x040fe20000000016 */
[----:B------:R-:W2:Y:S01]  /*1e20*/  LDG.E.64 R8, desc[UR12][R26.64+-0x8] ;  /* 0xfffff80c1a087981 */ /* 0x000ea2000c1e1b00 */
[----:B------:R-:W-:-:S03]  /*1e30*/  DFMA R24, R16, R18, R24 ;  /* 0x000000121018722b */ /* 0x000fc60000000018 */
[----:B------:R-:W3:Y:S03]  /*1e40*/  LDG.E.64 R10, desc[UR12][R26.64] ;  /* 0x0000000c1a0a7981 */ /* 0x000ee6000c1e1b00 */
        /* <DEDUP_REMOVED lines=198> */
[----:B--2---:R-:W-:Y:S02]  /*2ab0*/  DADD R8, R22, R8 ;  /* 0x0000000016087229 */ /* 0x004fe40000000008 */
[----:B---3--:R-:W-:-:S05]  /*2ac0*/  DADD R10, R24, R10 ;  /* 0x00000000180a7229 */ /* 0x008fca000000000a */
[----:B------:R0:W-:Y:S04]  /*2ad0*/  STG.E.64 desc[UR12][R26.64+-0x8], R8 ;  /* 0xfffff8081a007986 */ /* 0x0001e8000c101b0c */
[----:B------:R0:W-:Y:S02]  /*2ae0*/  STG.E.64 desc[UR12][R26.64], R10 ;  /* 0x0000000a1a007986 */ /* 0x0001e4000c101b0c */
.L_x_400:
[----:B------:R-:W-:Y:S05]  /*2af0*/  BSYNC.RECONVERGENT B0 ;  /* 0x0000000000007941 */ /* 0x000fea0003800200 */
.L_x_399:
[----:B------:R-:W-:Y:S01]  /*2b00*/  IADD3 R4, PT, PT, R4, 0x2, RZ ;  /* 0x0000000204047810 */ /* 0x000fe20007ffe0ff */
[----:B------:R-:W-:Y:S02]  /*2b10*/  UIADD3 UR7, UPT, UPT, UR7, 0x10, URZ ;  /* 0x0000001007077890 */ /* 0x000fe4000fffe0ff */
[----:B------:R-:W-:Y:S01]  /*2b20*/  UIADD3 UR6, UPT, UPT, UR6, 0x10, URZ ;  /* 0x0000001006067890 */ /* 0x000fe2000fffe0ff */
[----:B------:R-:W-:Y:S11]  /*2b30*/  BRA.U !UP1, `(.L_x_401) ;  /* 0xffffffe509507547 */ /* 0x000ff6000b83ffff */
[----:B------:R-:W-:Y:S05]  /*2b40*/  BRA.U !UP0, `(.L_x_402) ;  /* 0xffffffe508107547 */ /* 0x000fea000b83ffff */
[----:B------:R-:W-:Y:S05]  /*2b50*/  EXIT ;  /* 0x000000000000794d */ /* 0x000fea0003800000 */
.L_x_403:
        /* <DEDUP_REMOVED lines=10> */
.L_x_690:


//--------------------- .text._Z21cu_mtxmq_integral_202PKdiS0_iPdiidd --------------------------
	.section	.text._Z21cu_mtxmq_integral_202PKdiS0_iPdiidd,"ax",@progbits
	.align	128
        .global         _Z21cu_mtxmq_integral_202PKdiS0_iPdiidd
        .type           _Z21cu_mtxmq_integral_202PKdiS0_iPdiidd,@function
        .size           _Z21cu_mtxmq_integral_202PKdiS0_iPdiidd,(.L_x_691 - _Z21cu_mtxmq_integral_202PKdiS0_iPdiidd)
        .other          _Z21cu_mtxmq_integral_202PKdiS0_iPdiidd,@"STO_CUDA_ENTRY STV_DEFAULT"
_Z21cu_mtxmq_integral_202PKdiS0_iPdiidd:
.text._Z21cu_mtxmq_integral_202PKdiS0_iPdiidd:
[----:B------:R-:W-:Y:S01]  /*0000*/  LDC R1, c[0x0][0x37c] ;  /* 0x0000df00ff017b82 */ /* 0x000fe20000000800 */
[----:B------:R-:W0:Y:S07]  /*0010*/  S2R R13, SR_TID.X ;  /* 0x00000000000d7919 */ /* 0x000e2e0000002100 */
[----:B------:R-:W0:Y:S01]  /*0020*/  LDC.64 R8, c[0x0][0x390] ;  /* 0x0000e400ff087b82 */ /* 0x000e220000000a00 */
[----:B------:R-:W1:Y:S01]  /*0030*/  LDCU.64 UR12, c[0x0][0x358] ;  /* 0x00006b00ff0c77ac */ /* 0x000e620008000a00 */
[----:B------:R-:W2:Y:S06]  /*0040*/  LDCU UR7, c[0x0][0x398] ;  /* 0x00007300ff0777ac */ /* 0x000eac0008000800 */
[----:B------:R-:W3:Y:S08]  /*0050*/  S2UR UR6, SR_CTAID.X ;  /* 0x00000000000679c3 */ /* 0x000ef00000002500 */
[----:B------:R-:W3:Y:S08]  /*0060*/  LDC R10, c[0x0][0x360] ;  /* 0x0000d800ff0a7b82 */ /* 0x000ef00000000800 */
[----:B------:R-:W4:Y:S01]  /*0070*/  LDC R15, c[0x0][0x388] ;  /* 0x0000e200ff0f7b82 */ /* 0x000f220000000800 */
[----:B0-----:R-:W-:-:S07]  /*0080*/  IMAD.WIDE.U32 R8, R13, 0x8, R8 ;  /* 0x000000080d087825 */ /* 0x001fce00078e0008 */
[----:B------:R-:W0:Y:S01]  /*0090*/  LDC.64 R6, c[0x0][0x380] ;  /* 0x0000e000ff067b82 */ /* 0x000e220000000a00 */
[----:B-1----:R-:W4:Y:S07]  /*00a0*/  LDG.E.64 R8, desc[UR12][R8.64] ;  /* 0x0000000c08087981 */ /* 0x002f2e000c1e1b00 */
[----:B------:R-:W1:Y:S01]  /*00b0*/  S2UR UR5, SR_CgaCtaId ;  /* 0x00000000000579c3 */ /* 0x000e620000008800 */
[----:B---3--:R-:W-:Y:S01]  /*00c0*/  IMAD R0, R10, UR6, R13 ;  /* 0x000000060a007c24 */ /* 0x008fe2000f8e020d */
[----:B------:R-:W-:Y:S01]  /*00d0*/  UIADD3 UR6, UPT, UPT, -UR6, URZ, URZ ;  /* 0x000000ff06067290 */ /* 0x000fe2000fffe1ff */
[----:B--2---:R-:W-:Y:S01]  /*00e0*/  ISETP.LT.AND P0, PT, RZ, UR7, PT ;  /* 0x00000007ff007c0c */ /* 0x004fe2000bf01270 */
[----:B------:R-:W-:-:S04]  /*00f0*/  UMOV UR4, 0x400 ;  /* 0x0000040000047882 */ /* 0x000fc80000000000 */
[----:B----4-:R-:W-:-:S05]  /*0100*/  IMAD R10, R10, UR6, R15 ;  /* 0x000000060a0a7c24 */ /* 0x010fca000f8e020f */
[----:B------:R-:W-:Y:S01]  /*0110*/  ISETP.LT.U32.AND P0, PT, R13, R10, P0 ;  /* 0x0000000a0d00720c */ /* 0x000fe20000701070 */
[----:B0-----:R-:W-:Y:S01]  /*0120*/  IMAD.WIDE R6, R0, 0x8, R6 ;  /* 0x0000000800067825 */ /* 0x001fe200078e0206 */
[----:B------:R-:W-:Y:S04]  /*0130*/  BSSY.RECONVERGENT B0, `(.L_x_404) ;  /* 0x000007d000007945 */ /* 0x000fe80003800200 */
[----:B------:R0:W5:Y:S01]  /*0140*/  LDG.E.64 R4, desc[UR12][R6.64] ;  /* 0x0000000c06047981 */ /* 0x000162000c1e1b00 */
[----:B------:R-:W-:Y:S01]  /*0150*/  IMAD.WIDE R2, R15, 0x8, R6 ;  /* 0x000000080f027825 */ /* 0x000fe200078e0206 */
[----:B-1----:R-:W-:-:S05]  /*0160*/  ULEA UR4, UR5, UR4, 0x18 ;  /* 0x0000000405047291 */ /* 0x002fca000f8ec0ff */
[----:B------:R-:W5:Y:S01]  /*0170*/  LDG.E.64 R2, desc[UR12][R2.64] ;  /* 0x0000000c02027981 */ /* 0x000f62000c1e1b00 */
[----:B------:R-:W-:-:S05]  /*0180*/  LEA R11, R13, UR4, 0x3 ;  /* 0x000000040d0b7c11 */ /* 0x000fca000f8e18ff */
[----:B------:R0:W-:Y:S01]  /*0190*/  STS.64 [R11], R8 ;  /* 0x000000080b007388 */ /* 0x0001e20000000a00 */
[----:B------:R-:W-:Y:S06]  /*01a0*/  BAR.SYNC.DEFER_BLOCKING 0x0 ;  /* 0x0000000000007b1d */ /* 0x000fec0000010000 */
[----:B------:R-:W-:Y:S05]  /*01b0*/  @!P0 BRA `(.L_x_405) ;  /* 0x0000000400d08947 */ /* 0x000fea0003800000 */
[----:B------:R-:W-:Y:S01]  /*01c0*/  UISETP.GE.U32.AND UP0, UPT, UR7, 0x8, UPT ;  /* 0x000000080700788c */ /* 0x000fe2000bf06070 */
[----:B------:R-:W-:Y:S01]  /*01d0*/  HFMA2 R17, -RZ, RZ, 0, 0 ;  /* 0x00000000ff117431 */ /* 0x000fe200000001ff */
[----:B------:R-:W-:-:S04]  /*01e0*/  ULOP3.LUT UR5, UR7, 0x7, URZ, 0xc0, !UPT ;  /* 0x0000000707057892 */ /* 0x000fc8000f8ec0ff */
[----:B------:R-:W-:-:S03]  /*01f0*/  UISETP.NE.AND UP1, UPT, UR5, URZ, UPT ;  /* 0x000000ff0500728c */ /* 0x000fc6000bf25270 */
[----:B------:R-:W-:Y:S08]  /*0200*/  BRA.U !UP0, `(.L_x_406) ;  /* 0x0000000108c07547 */ /* 0x000ff0000b800000 */
[----:B------:R-:W1:Y:S01]  /*0210*/  LDC R16, c[0x0][0x3ac] ;  /* 0x0000eb00ff107b82 */ /* 0x000e620000000800 */
[----:B------:R-:W-:Y:S01]  /*0220*/  ULOP3.LUT UR6, UR7, 0x7ffffff8, URZ, 0xc0, !UPT ;  /* 0x7ffffff807067892 */ /* 0x000fe2000f8ec0ff */
[----:B------:R-:W-:-:S05]  /*0230*/  MOV R20, RZ ;  /* 0x000000ff00147202 */ /* 0x000fca0000000f00 */
[----:B------:R-:W-:Y:S01]  /*0240*/  MOV R17, UR6 ;  /* 0x0000000600117c02 */ /* 0x000fe20008000f00 */
[----:B------:R-:W2:Y:S06]  /*0250*/  LDC.64 R18, c[0x0][0x3a0] ;  /* 0x0000e800ff127b82 */ /* 0x000eac0000000a00 */
.L_x_407:
[----:B---3--:R-:W-:Y:S01]  /*0260*/  LEA R25, R20, UR4, 0x3 ;  /* 0x0000000414197c11 */ /* 0x008fe2000f8e18ff */
[----:B------:R-:W-:Y:S01]  /*0270*/  IMAD R23, R0, UR7, R20 ;  /* 0x0000000700177c24 */ /* 0x000fe2000f8e0214 */
[----:B------:R-:W-:Y:S02]  /*0280*/  IADD3 R20, PT, PT, R20, 0x8, RZ ;  /* 0x0000000814147810 */ /* 0x000fe40007ffe0ff */
[----:B-1----:R-:W-:Y:S01]  /*0290*/  LEA R21, R16, R25, 0x3 ;  /* 0x0000001910157211 */ /* 0x002fe200078e18ff */
[----:B------:R-:W1:Y:S01]  /*02a0*/  LDS.128 R12, [R25] ;  /* 0x00000000190c7984 */ /* 0x000e620000000c00 */
[----:B--2---:R-:W-:Y:S01]  /*02b0*/  IMAD.WIDE R22, R23, 0x8, R18 ;  /* 0x0000000817167825 */ /* 0x004fe200078e0212 */
[----:B------:R-:W-:Y:S02]  /*02c0*/  ISETP.NE.AND P1, PT, R20, R17, PT ;  /* 0x000000111400720c */ /* 0x000fe40003f25270 */
[----:B------:R-:W2:Y:S04]  /*02d0*/  LDS.64 R28, [R21] ;  /* 0x00000000151c7984 */ /* 0x000ea80000000a00 */
[----:B------:R-:W3:Y:S04]  /*02e0*/  LDS.64 R26, [R21+0x8] ;  /* 0x00000800151a7984 */ /* 0x000ee80000000a00 */
[----:B0-----:R-:W0:Y:S01]  /*02f0*/  LDS.128 R8, [R25+0x10] ;  /* 0x0000100019087984 */ /* 0x001e220000000c00 */
[----:B-1---5:R-:W-:-:S02]  /*0300*/  DFMA R12, R4, R12, RZ ;  /* 0x0000000c040c722b */ /* 0x022fc400000000ff */
[----:B------:R-:W-:-:S06]  /*0310*/  DFMA R14, R4, R14, RZ ;  /* 0x0000000e040e722b */ /* 0x000fcc00000000ff */
[C---:B--2---:R-:W-:Y:S02]  /*0320*/  DFMA R28, R2.reuse, R28, R12 ;  /* 0x0000001c021c722b */ /* 0x044fe4000000000c */
[----:B------:R-:W1:Y:S01]  /*0330*/  LDS.64 R12, [R21+0x10] ;  /* 0x00001000150c7984 */ /* 0x000e620000000a00 */
[----:B---3--:R-:W-:Y:S02]  /*0340*/  DFMA R14, R2, R26, R14 ;  /* 0x0000001a020e722b */ /* 0x008fe4000000000e */
[C---:B0-----:R-:W-:Y:S02]  /*0350*/  DFMA R8, R4.reuse, R8, RZ ;  /* 0x000000080408722b */ /* 0x041fe400000000ff */
[----:B------:R-:W-:Y:S01]  /*0360*/  STG.E.64 desc[UR12][R22.64], R28 ;  /* 0x0000001c16007986 */ /* 0x000fe2000c101b0c */
[----:B------:R-:W-:-:S03]  /*0370*/  DFMA R10, R4, R10, RZ ;  /* 0x0000000a040a722b */ /* 0x000fc600000000ff */
[----:B------:R-:W-:Y:S04]  /*0380*/  STG.E.64 desc[UR12][R22.64+0x8], R14 ;  /* 0x0000080e16007986 */ /* 0x000fe8000c101b0c */
[----:B------:R-:W0:Y:S01]  /*0390*/  LDS.64 R28, [R21+0x18] ;  /* 0x00001800151c7984 */ /* 0x000e220000000a00 */
[----:B-1----:R-:W-:-:S03]  /*03a0*/  DFMA R26, R2, R12, R8 ;  /* 0x0000000c021a722b */ /* 0x002fc60000000008 */
[----:B------:R-:W1:Y:S04]  /*03b0*/  LDS.128 R12, [R25+0x20] ;  /* 0x00002000190c7984 */ /* 0x000e680000000c00 */
[----:B------:R-:W2:Y:S04]  /*03c0*/  LDS.64 R8, [R21+0x20] ;  /* 0x0000200015087984 */ /* 0x000ea80000000a00 */
[----:B------:R-:W-:Y:S01]  /*03d0*/  STG.E.64 desc[UR12][R22.64+0x10], R26 ;  /* 0x0000101a16007986 */ /* 0x000fe2000c101b0c */
[----:B0-----:R-:W-:-:S03]  /*03e0*/  DFMA R28, R2, R28, R10 ;  /* 0x0000001c021c722b */ /* 0x001fc6000000000a */
[----:B------:R-:W0:Y:S04]  /*03f0*/  LDS.64 R26, [R21+0x28] ;  /* 0x00002800151a7984 */ /* 0x000e280000000a00 */
[----:B------:R-:W-:Y:S01]  /*0400*/  STG.E.64 desc[UR12][R22.64+0x18], R28 ;  /* 0x0000181c16007986 */ /* 0x000fe2000c101b0c */
[C---:B-1----:R-:W-:Y:S02]  /*0410*/  DFMA R12, R4.reuse, R12, RZ ;  /* 0x0000000c040c722b */ /* 0x042fe400000000ff */
[----:B------:R-:W-:-:S06]  /*0420*/  DFMA R14, R4, R14, RZ ;  /* 0x0000000e040e722b */ /* 0x000fcc00000000ff */
[C---:B--2---:R-:W-:Y:S01]  /*0430*/  DFMA R12, R2.reuse, R8, R12 ;  /* 0x00000008020c722b */ /* 0x044fe2000000000c */
[----:B------:R0:W1:Y:S06]  /*0440*/  LDS.128 R8, [R25+0x30] ;  /* 0x0000300019087984 */ /* 0x00006c0000000c00 */
[----:B------:R-:W-:Y:S01]  /*0450*/  STG.E.64 desc[UR12][R22.64+0x20], R12 ;  /* 0x0000200c16007986 */ /* 0x000fe2000c101b0c */
[----:B0-----:R-:W-:-:S03]  /*0460*/  DFMA R24, R2, R26, R14 ;  /* 0x0000001a0218722b */ /* 0x001fc6000000000e */
[----:B------:R-:W0:Y:S04]  /*0470*/  LDS.64 R14, [R21+0x30] ;  /* 0x00003000150e7984 */ /* 0x000e280000000a00 */
[----:B------:R-:W2:Y:S04]  /*0480*/  LDS.64 R26, [R21+0x38] ;  /* 0x00003800151a7984 */ /* 0x000ea80000000a00 */
[----:B------:R3:W-:Y:S01]  /*0490*/  STG.E.64 desc[UR12][R22.64+0x28], R24 ;  /* 0x0000281816007986 */ /* 0x0007e2000c101b0c */
[C---:B-1----:R-:W-:Y:S02]  /*04a0*/  DFMA R8, R4.reuse, R8, RZ ;  /* 0x000000080408722b */ /* 0x042fe400000000ff */
[----:B------:R-:W-:-:S06]  /*04b0*/  DFMA R10, R4, R10, RZ ;  /* 0x0000000a040a722b */ /* 0x000fcc00000000ff */
[C---:B0-----:R-:W-:Y:S02]  /*04c0*/  DFMA R8, R2.reuse, R14, R8 ;  /* 0x0000000e0208722b */ /* 0x041fe40000000008 */
[----:B--2---:R-:W-:-:S05]  /*04d0*/  DFMA R10, R2, R26, R10 ;  /* 0x0000001a020a722b */ /* 0x004fca000000000a */
[----:B------:R3:W-:Y:S04]  /*04e0*/  STG.E.64 desc[UR12][R22.64+0x30], R8 ;  /* 0x0000300816007986 */ /* 0x0007e8000c101b0c */
[----:B------:R3:W-:Y:S01]  /*04f0*/  STG.E.64 desc[UR12][R22.64+0x38], R10 ;  /* 0x0000380a16007986 */ /* 0x0007e2000c101b0c */
[----:B------:R-:W-:Y:S05]  /*0500*/  @P1 BRA `(.L_x_407) ;  /* 0xfffffffc00541947 */ /* 0x000fea000383ffff */
.L_x_406:
[----:B------:R-:W-:Y:S05]  /*0510*/  BRA.U !UP1, `(.L_x_405) ;  /* 0x0000000109f87547 */ /* 0x000fea000b800000 */
[----:B------:R-:W-:Y:S02]  /*0520*/  UISETP.GE.U32.AND UP0, UPT, UR5, 0x4, UPT ;  /* 0x000000040500788c */ /* 0x000fe4000bf06070 */
[----:B------:R-:W-:-:S04]  /*0530*/  ULOP3.LUT UR6, UR7, 0x3, URZ, 0xc0, !UPT ;  /* 0x0000000307067892 */ /* 0x000fc8000f8ec0ff */
[----:B------:R-:W-:-:S03]  /*0540*/  UISETP.NE.AND UP1, UPT, UR6, URZ, UPT ;  /* 0x000000ff0600728c */ /* 0x000fc6000bf25270 */
[----:B------:R-:W-:Y:S08]  /*0550*/  BRA.U !UP0, `(.L_x_408) ;  /* 0x0000000108647547 */ /* 0x000ff0000b800000 */
[----:B------:R-:W1:Y:S01]  /*0560*/  LDC R13, c[0x0][0x3ac] ;  /* 0x0000eb00ff0d7b82 */ /* 0x000e620000000800 */
[----:B------:R-:W-:-:S05]  /*0570*/  LEA R16, R17, UR4, 0x3 ;  /* 0x0000000411107c11 */ /* 0x000fca000f8e18ff */
[----:B0--3--:R-:W0:Y:S02]  /*0580*/  LDS.128 R8, [R16] ;  /* 0x0000000010087984 */ /* 0x009e240000000c00 */
[----:B------:R-:W2:Y:S01]  /*0590*/  LDC.64 R24, c[0x0][0x3a0] ;  /* 0x0000e800ff187b82 */ /* 0x000ea20000000a00 */
[----:B-1----:R-:W-:Y:S02]  /*05a0*/  IMAD R28, R13, 0x8, R16 ;  /* 0x000000080d1c7824 */ /* 0x002fe400078e0210 */
[----:B------:R-:W1:Y:S04]  /*05b0*/  LDS.128 R12, [R16+0x10] ;  /* 0x00001000100c7984 */ /* 0x000e680000000c00 */
[----:B------:R-:W3:Y:S04]  /*05c0*/  LDS.64 R22, [R28+0x8] ;  /* 0x000008001c167984 */ /* 0x000ee80000000a00 */
[----:B------:R-:W4:Y:S04]  /*05d0*/  LDS.64 R26, [R28] ;  /* 0x000000001c1a7984 */ /* 0x000f280000000a00 */
[----:B------:R-:W2:Y:S04]  /*05e0*/  LDS.64 R18, [R28+0x10] ;  /* 0x000010001c127984 */ /* 0x000ea80000000a00 */
[----:B------:R-:W2:Y:S01]  /*05f0*/  LDS.64 R20, [R28+0x18] ;  /* 0x000018001c147984 */ /* 0x000ea20000000a00 */
[----:B0----5:R-:W-:-:S02]  /*0600*/  DFMA R10, R4, R10, RZ ;  /* 0x0000000a040a722b */ /* 0x021fc400000000ff */
[C---:B------:R-:W-:Y:S02]  /*0610*/  DFMA R8, R4.reuse, R8, RZ ;  /* 0x000000080408722b */ /* 0x040fe400000000ff */
[C---:B-1----:R-:W-:Y:S02]  /*0620*/  DFMA R12, R4.reuse, R12, RZ ;  /* 0x0000000c040c722b */ /* 0x042fe400000000ff */
[----:B------:R-:W-:Y:S02]  /*0630*/  DFMA R14, R4, R14, RZ ;  /* 0x0000000e040e722b */ /* 0x000fe400000000ff */
[C---:B---3--:R-:W-:Y:S01]  /*0640*/  DFMA R10, R2.reuse, R22, R10 ;  /* 0x00000016020a722b */ /* 0x048fe2000000000a */
[----:B------:R-:W-:Y:S01]  /*0650*/  IMAD R23, R0, UR7, R17 ;  /* 0x0000000700177c24 */ /* 0x000fe2000f8e0211 */
[----:B------:R-:W-:Y:S01]  /*0660*/  IADD3 R17, PT, PT, R17, 0x4, RZ ;  /* 0x0000000411117810 */ /* 0x000fe20007ffe0ff */
[C---:B----4-:R-:W-:Y:S02]  /*0670*/  DFMA R8, R2.reuse, R26, R8 ;  /* 0x0000001a0208722b */ /* 0x050fe40000000008 */
[----:B--2---:R-:W-:Y:S01]  /*0680*/  IMAD.WIDE R24, R23, 0x8, R24 ;  /* 0x0000000817187825 */ /* 0x004fe200078e0218 */
[----:B------:R-:W-:-:S04]  /*0690*/  DFMA R12, R2, R18, R12 ;  /* 0x00000012020c722b */ /* 0x000fc8000000000c */
[----:B------:R1:W-:Y:S01]  /*06a0*/  STG.E.64 desc[UR12][R24.64], R8 ;  /* 0x0000000818007986 */ /* 0x0003e2000c101b0c */
[----:B------:R-:W-:-:S03]  /*06b0*/  DFMA R14, R2, R20, R14 ;  /* 0x00000014020e722b */ /* 0x000fc6000000000e */
[----:B------:R1:W-:Y:S04]  /*06c0*/  STG.E.64 desc[UR12][R24.64+0x8], R10 ;  /* 0x0000080a18007986 */ /* 0x0003e8000c101b0c */
[----:B------:R1:W-:Y:S04]  /*06d0*/  STG.E.64 desc[UR12][R24.64+0x10], R12 ;  /* 0x0000100c18007986 */ /* 0x0003e8000c101b0c */
[----:B------:R1:W-:Y:S02]  /*06e0*/  STG.E.64 desc[UR12][R24.64+0x18], R14 ;  /* 0x0000180e18007986 */ /* 0x0003e4000c101b0c */
.L_x_408:
[----:B------:R-:W-:Y:S05]  /*06f0*/  BRA.U !UP1, `(.L_x_405) ;  /* 0x0000000109807547 */ /* 0x000fea000b800000 */
[----:B------:R-:W-:Y:S02]  /*0700*/  UISETP.NE.AND UP0, UPT, UR6, 0x1, UPT ;  /* 0x000000010600788c */ /* 0x000fe4000bf05270 */
[----:B------:R-:W-:-:S04]  /*0710*/  ULOP3.LUT UR5, UR7, 0x1, URZ, 0xc0, !UPT ;  /* 0x0000000107057892 */ /* 0x000fc8000f8ec0ff */
[----:B------:R-:W-:-:S03]  /*0720*/  UISETP.NE.U32.AND UP1, UPT, UR5, 0x1, UPT ;  /* 0x000000010500788c */ /* 0x000fc6000bf25070 */
[----:B------:R-:W-:Y:S08]  /*0730*/  BRA.U !UP0, `(.L_x_409) ;  /* 0x0000000108407547 */ /* 0x000ff0000b800000 */
[----:B-1----:R-:W1:Y:S01]  /*0740*/  LDC R13, c[0x0][0x3ac] ;  /* 0x0000eb00ff0d7b82 */ /* 0x002e620000000800 */
[C---:B------:R-:W-:Y:S01]  /*0750*/  LEA R16, R17.reuse, UR4, 0x3 ;  /* 0x0000000411107c11 */ /* 0x040fe2000f8e18ff */
[----:B------:R-:W-:Y:S01]  /*0760*/  IMAD R21, R0, UR7, R17 ;  /* 0x0000000700157c24 */ /* 0x000fe2000f8e0211 */
[----:B------:R-:W-:-:S03]  /*0770*/  IADD3 R17, PT, PT, R17, 0x2, RZ ;  /* 0x0000000211117810 */ /* 0x000fc60007ffe0ff */
[----:B0--3--:R-:W0:Y:S01]  /*0780*/  LDS.128 R8, [R16] ;  /* 0x0000000010087984 */ /* 0x009e220000000c00 */
[----:B-1----:R-:W-:Y:S02]  /*0790*/  LEA R20, R13, R16, 0x3 ;  /* 0x000000100d147211 */ /* 0x002fe400078e18ff */
[----:B------:R-:W1:Y:S03]  /*07a0*/  LDC.64 R12, c[0x0][0x3a0] ;  /* 0x0000e800ff0c7b82 */ /* 0x000e660000000a00 */
[----:B------:R-:W2:Y:S04]  /*07b0*/  LDS.64 R14, [R20] ;  /* 0x00000000140e7984 */ /* 0x000ea80000000a00 */
[----:B------:R-:W3:Y:S01]  /*07c0*/  LDS.64 R18, [R20+0x8] ;  /* 0x0000080014127984 */ /* 0x000ee20000000a00 */
[----:B0----5:R-:W-:-:S02]  /*07d0*/  DFMA R8, R4, R8, RZ ;  /* 0x000000080408722b */ /* 0x021fc400000000ff */
[----:B------:R-:W-:Y:S01]  /*07e0*/  DFMA R10, R4, R10, RZ ;  /* 0x0000000a040a722b */ /* 0x000fe200000000ff */
[----:B-1----:R-:W-:-:S05]  /*07f0*/  IMAD.WIDE R12, R21, 0x8, R12 ;  /* 0x00000008150c7825 */ /* 0x002fca00078e020c */
[C---:B--2---:R-:W-:Y:S02]  /*0800*/  DFMA R8, R2.reuse, R14, R8 ;  /* 0x0000000e0208722b */ /* 0x044fe40000000008 */
[----:B---3--:R-:W-:-:S05]  /*0810*/  DFMA R10, R2, R18, R10 ;  /* 0x00000012020a722b */ /* 0x008fca000000000a */
[----:B------:R2:W-:Y:S04]  /*0820*/  STG.E.64 desc[UR12][R12.64], R8 ;  /* 0x000000080c007986 */ /* 0x0005e8000c101b0c */
[----:B------:R2:W-:Y:S02]  /*0830*/  STG.E.64 desc[UR12][R12.64+0x8], R10 ;  /* 0x0000080a0c007986 */ /* 0x0005e4000c101b0c */
.L_x_409:
[----:B------:R-:W-:Y:S05]  /*0840*/  BRA.U UP1, `(.L_x_405) ;  /* 0x00000001012c7547 */ /* 0x000fea000b800000 */
[----:B0123--:R-:W0:Y:S01]  /*0850*/  LDC R11, c[0x0][0x3ac] ;  /* 0x0000eb00ff0b7b82 */ /* 0x00fe220000000800 */
[----:B------:R-:W-:Y:S01]  /*0860*/  LEA R14, R17, UR4, 0x3 ;  /* 0x00000004110e7c11 */ /* 0x000fe2000f8e18ff */
[----:B------:R-:W-:-:S04]  /*0870*/  IMAD R17, R0, UR7, R17 ;  /* 0x0000000700117c24 */ /* 0x000fc8000f8e0211 */
[----:B------:R-:W1:Y:S02]  /*0880*/  LDS.64 R8, [R14] ;  /* 0x000000000e087984 */ /* 0x000e640000000a00 */
[----:B------:R-:W2:Y:S01]  /*0890*/  LDC.64 R12, c[0x0][0x3a0] ;  /* 0x0000e800ff0c7b82 */ /* 0x000ea20000000a00 */
[----:B0-----:R-:W-:-:S06]  /*08a0*/  IMAD R10, R11, 0x8, R14 ;  /* 0x000000080b0a7824 */ /* 0x001fcc00078e020e */
[----:B------:R-:W0:Y:S01]  /*08b0*/  LDS.64 R10, [R10] ;  /* 0x000000000a0a7984 */ /* 0x000e220000000a00 */
[----:B-1---5:R-:W-:-:S08]  /*08c0*/  DFMA R8, R4, R8, RZ ;  /* 0x000000080408722b */ /* 0x022fd000000000ff */
[----:B0-----:R-:W-:Y:S01]  /*08d0*/  DFMA R8, R2, R10, R8 ;  /* 0x0000000a0208722b */ /* 0x001fe20000000008 */
[----:B--2---:R-:W-:-:S06]  /*08e0*/  IMAD.WIDE R2, R17, 0x8, R12 ;  /* 0x0000000811027825 */ /* 0x004fcc00078e020c */
[----:B------:R4:W-:Y:S04]  /*08f0*/  STG.E.64 desc[UR12][R2.64], R8 ;  /* 0x0000000802007986 */ /* 0x0009e8000c101b0c */
.L_x_405:
[----:B------:R-:W-:Y:S05]  /*0900*/  BSYNC.RECONVERGENT B0 ;  /* 0x0000000000007941 */ /* 0x000fea0003800200 */
.L_x_404:
[----:B------:R-:W0:Y:S01]  /*0910*/  LDCU UR5, c[0x0][0x3ac] ;  /* 0x00007580ff0577ac */ /* 0x000e220008000800 */
[----:B------:R-:W-:Y:S01]  /*0920*/  IMAD R0, R0, UR7, RZ ;  /* 0x0000000700007c24 */ /* 0x000fe2000f8e02ff */
[----:B------:R-:W-:Y:S02]  /*0930*/  ULOP3.LUT UR16, UR7, 0x7ffffff8, URZ, 0xc0, !UPT ;  /* 0x7ffffff807107892 */ /* 0x000fe4000f8ec0ff */
[----:B------:R-:W-:Y:S02]  /*0940*/  ULOP3.LUT UR14, UR7, 0x7, URZ, 0xc0, !UPT ;  /* 0x00000007070e7892 */ /* 0x000fe4000f8ec0ff */
[----:B------:R-:W-:Y:S02]  /*0950*/  ULOP3.LUT UR15, UR7, 0x3, URZ, 0xc0, !UPT ;  /* 0x00000003070f7892 */ /* 0x000fe4000f8ec0ff */
[----:B------:R-:W-:Y:S01]  /*0960*/  UIADD3 UR9, UPT, UPT, -UR16, URZ, URZ ;  /* 0x000000ff10097290 */ /* 0x000fe2000fffe1ff */
[----:B------:R-:W-:Y:S01]  /*0970*/  UMOV UR11, 0x2 ;  /* 0x00000002000b7882 */ /* 0x000fe20000000000 */
[----:B0-----:R-:W-:-:S12]  /*0980*/  USHF.L.U32 UR5, UR5, 0x3, URZ ;  /* 0x0000000305057899 */ /* 0x001fd800080006ff */
.L_x_416:
[----:B0----5:R-:W0:Y:S01]  /*0990*/  LDC R5, c[0x0][0x388] ;  /* 0x0000e200ff057b82 */ /* 0x021e220000000800 */
[----:B------:R-:W-:Y:S01]  /*09a0*/  UIADD3 UR6, UPT, UPT, UR11, 0x5, URZ ;  /* 0x000000050b067890 */ /* 0x000fe2000fffe0ff */
[----:B------:R-:W-:Y:S05]  /*09b0*/  BSSY.RECONVERGENT B0, `(.L_x_410) ;  /* 0x000009b000007945 */ /* 0x000fea0003800200 */
[----:B0-----:R-:W-:Y:S01]  /*09c0*/  IMAD R5, R5, UR6, RZ ;  /* 0x0000000605057c24 */ /* 0x001fe2000f8e02ff */
[----:B-1-3--:R-:W-:Y:S06]  /*09d0*/  @!P0 BRA `(.L_x_411) ;  /* 0x0000000800608947 */ /* 0x00afec0003800000 */
[----:B------:R-:W-:Y:S01]  /*09e0*/  IMAD.WIDE R4, R5, 0x8, R6 ;  /* 0x0000000805047825 */ /* 0x000fe200078e0206 */
[----:B------:R-:W0:Y:S05]  /*09f0*/  LDCU UR10, c[0x0][0x398] ;  /* 0x00007300ff0a77ac */ /* 0x000e2a0008000800 */
[----:B------:R-:W5:Y:S01]  /*0a00*/  LDG.E.64 R4, desc[UR12][R4.64] ;  /* 0x0000000c04047981 */ /* 0x000f62000c1e1b00 */
[----:B---3--:R-:W-:Y:S01]  /*0a10*/  HFMA2 R23, -RZ, RZ, 0, 0 ;  /* 0x00000000ff177431 */ /* 0x008fe200000001ff */
[----:B0-----:R-:W-:-:S09]  /*0a20*/  UISETP.GE.U32.AND UP0, UPT, UR10, 0x8, UPT ;  /* 0x000000080a00788c */ /* 0x001fd2000bf06070 */
[----:B------:R-:W-:Y:S05]  /*0a30*/  BRA.U !UP0, `(.L_x_412) ;  /* 0x0000000508107547 */ /* 0x000fea000b800000 */
[----:B-12-4-:R-:W0:Y:S01]  /*0a40*/  LDC.64 R8, c[0x0][0x3a0] ;  /* 0x0000e800ff087b82 */ /* 0x016e220000000a00 */
[----:B------:R-:W1:Y:S01]  /*0a50*/  LDCU UR8, c[0x0][0x3ac] ;  /* 0x00007580ff0877ac */ /* 0x000e620008000800 */
[----:B------:R-:W-:Y:S01]  /*0a60*/  MOV R2, R0 ;  /* 0x0000000000027202 */ /* 0x000fe20000000f00 */
[----:B------:R-:W-:Y:S02]  /*0a70*/  ULEA UR6, UR11, 0x8, 0x3 ;  /* 0x000000080b067891 */ /* 0x000fe4000f8e18ff */
[----:B------:R-:W-:-:S04]  /*0a80*/  UIADD3 UR7, UPT, UPT, UR4, 0x20, URZ ;  /* 0x0000002004077890 */ /* 0x000fc8000fffe0ff */
[----:B-1----:R-:W-:Y:S02]  /*0a90*/  UIMAD UR6, UR6, UR8, UR7 ;  /* 0x00000008060672a4 */ /* 0x002fe4000f8e0207 */
[----:B------:R-:W-:Y:S01]  /*0aa0*/  UIMAD UR7, UR5, UR11, UR7 ;  /* 0x0000000b050772a4 */ /* 0x000fe2000f8e0207 */
[----:B------:R-:W-:-:S11]  /*0ab0*/  UMOV UR8, UR9 ;  /* 0x0000000900087c82 */ /* 0x000fd60008000000 */
.L_x_413:
[----:B01----:R-:W-:Y:S01]  /*0ac0*/  IMAD.WIDE R10, R2, 0x8, R8 ;  /* 0x00000008020a7825 */ /* 0x003fe200078e0208 */
[----:B------:R-:W0:Y:S04]  /*0ad0*/  LDS.128 R12, [UR7+-0x20] ;  /* 0xffffe007ff0c7984 */ /* 0x000e280008000c00 */
[----:B------:R-:W2:Y:S04]  /*0ae0*/  LDG.E.64 R26, desc[UR12][R10.64] ;  /* 0x0000000c0a1a7981 */ /* 0x000ea8000c1e1b00 */
[----:B------:R-:W3:Y:S04]  /*0af0*/  LDG.E.64 R16, desc[UR12][R10.64+0x8] ;  /* 0x0000080c0a107981 */ /* 0x000ee8000c1e1b00 */
[----:B------:R-:W1:Y:S04]  /*0b00*/  LDS.64 R18, [UR6+-0x20] ;  /* 0xffffe006ff127984 */ /* 0x000e680008000a00 */
[----:B------:R-:W4:Y:S04]  /*0b10*/  LDG.E.64 R22, desc[UR12][R10.64+0x18] ;  /* 0x0000180c0a167981 */ /* 0x000f28000c1e1b00 */
[----:B------:R-:W4:Y:S04]  /*0b20*/  LDG.E.64 R24, desc[UR12][R10.64+0x10] ;  /* 0x0000100c0a187981 */ /* 0x000f28000c1e1b00 */
[----:B------:R-:W2:Y:S04]  /*0b30*/  LDS.64 R20, [UR6+-0x18] ;  /* 0xffffe806ff147984 */ /* 0x000ea80008000a00 */
[----:B------:R-:W-:Y:S01]  /*0b40*/  LDS.64 R28, [UR6+-0x10] ;  /* 0xfffff006ff1c7984 */ /* 0x000fe20008000a00 */
[----:B0----5:R-:W-:-:S08]  /*0b50*/  DFMA R12, R4, R12, RZ ;  /* 0x0000000c040c722b */ /* 0x021fd000000000ff */
[----:B-1----:R-:W-:-:S08]  /*0b60*/  DFMA R18, R4, R18, R12 ;  /* 0x000000120412722b */ /* 0x002fd0000000000c */
[----:B--2---:R-:W-:Y:S02]  /*0b70*/  DADD R18, R18, R26 ;  /* 0x0000000012127229 */ /* 0x004fe4000000001a */
[C---:B------:R-:W-:Y:S01]  /*0b80*/  DFMA R26, R4.reuse, R14, RZ ;  /* 0x0000000e041a722b */ /* 0x040fe200000000ff */
[----:B------:R-:W0:Y:S07]  /*0b90*/  LDS.128 R12, [UR7+-0x10] ;  /* 0xfffff007ff0c7984 */ /* 0x000e2e0008000c00 */
[----:B------:R-:W-:-:S02]  /*0ba0*/  DFMA R20, R4, R20, R26 ;  /* 0x000000140414722b */ /* 0x000fc4000000001a */
[----:B------:R-:W2:Y:S06]  /*0bb0*/  LDG.E.64 R26, desc[UR12][R10.64+0x20] ;  /* 0x0000200c0a1a7981 */ /* 0x000eac000c1e1b00 */
[----:B---3--:R-:W-:Y:S02]  /*0bc0*/  DADD R16, R20, R16 ;  /* 0x0000000014107229 */ /* 0x008fe40000000010 */
[----:B------:R-:W3:Y:S01]  /*0bd0*/  LDG.E.64 R20, desc[UR12][R10.64+0x28] ;  /* 0x0000280c0a147981 */ /* 0x000ee2000c1e1b00 */
[----:B0-----:R-:W-:-:S08]  /*0be0*/  DFMA R12, R4, R12, RZ ;  /* 0x0000000c040c722b */ /* 0x001fd000000000ff */
[C---:B------:R-:W-:Y:S02]  /*0bf0*/  DFMA R28, R4.reuse, R28, R12 ;  /* 0x0000001c041c722b */ /* 0x040fe4000000000c */
[----:B------:R-:W0:Y:S01]  /*0c00*/  LDS.64 R12, [UR6+-0x8] ;  /* 0xfffff806ff0c7984 */ /* 0x000e220008000a00 */
[----:B------:R-:W-:-:S05]  /*0c10*/  DFMA R14, R4, R14, RZ ;  /* 0x0000000e040e722b */ /* 0x000fca00000000ff */
[----:B----4-:R-:W-:Y:S02]  /*0c20*/  DADD R24, R28, R24 ;  /* 0x000000001c187229 */ /* 0x010fe40000000018 */
[----:B------:R-:W-:Y:S01]  /*0c30*/  LDS.64 R28, [UR6] ;  /* 0x00000006ff1c7984 */ /* 0x000fe20008000a00 */
[----:B0-----:R-:W-:-:S08]  /*0c40*/  DFMA R12, R4, R12, R14 ;  /* 0x0000000c040c722b */ /* 0x001fd0000000000e */
[----:B------:R-:W-:Y:S02]  /*0c50*/  DADD R22, R12, R22 ;  /* 0x000000000c167229 */ /* 0x000fe40000000016 */
[----:B------:R-:W0:Y:S02]  /*0c60*/  LDS.128 R12, [UR7] ;  /* 0x00000007ff0c7984 */ /* 0x000e240008000c00 */
[----:B0-----:R-:W-:-:S08]  /*0c70*/  DFMA R12, R4, R12, RZ ;  /* 0x0000000c040c722b */ /* 0x001fd000000000ff */
[C---:B------:R-:W-:Y:S02]  /*0c80*/  DFMA R12, R4.reuse, R28, R12 ;  /* 0x0000001c040c722b */ /* 0x040fe4000000000c */
[----:B------:R-:W-:Y:S01]  /*0c90*/  DFMA R14, R4, R14, RZ ;  /* 0x0000000e040e722b */ /* 0x000fe200000000ff */
[----:B------:R-:W-:Y:S05]  /*0ca0*/  STG.E.64 desc[UR12][R10.64], R18 ;  /* 0x000000120a007986 */ /* 0x000fea000c101b0c */
[----:B--2---:R-:W-:Y:S02]  /*0cb0*/  DADD R26, R12, R26 ;  /* 0x000000000c1a7229 */ /* 0x004fe4000000001a */
[----:B------:R-:W0:Y:S02]  /*0cc0*/  LDS.64 R12, [UR6+0x8] ;  /* 0x00000806ff0c7984 */ /* 0x000e240008000a00 */
[----:B0-----:R-:W-:-:S02]  /*0cd0*/  DFMA R28, R4, R12, R14 ;  /* 0x0000000c041c722b */ /* 0x001fc4000000000e */
[----:B------:R-:W0:Y:S06]  /*0ce0*/  LDS.128 R12, [UR7+0x10] ;  /* 0x00001007ff0c7984 */ /* 0x000e2c0008000c00 */
[----:B---3--:R-:W-:Y:S02]  /*0cf0*/  DADD R20, R28, R20 ;  /* 0x000000001c147229 */ /* 0x008fe40000000014 */
[----:B------:R-:W1:Y:S01]  /*0d00*/  LDS.64 R28, [UR6+0x10] ;  /* 0x00001006ff1c7984 */ /* 0x000e620008000a00 */
[----:B0-----:R-:W-:-:S08]  /*0d10*/  DFMA R12, R4, R12, RZ ;  /* 0x0000000c040c722b */ /* 0x001fd000000000ff */
[C---:B-1----:R-:W-:Y:S01]  /*0d20*/  DFMA R18, R4.reuse, R28, R12 ;  /* 0x0000001c0412722b */ /* 0x042fe2000000000c */
[----:B------:R-:W2:Y:S04]  /*0d30*/  LDG.E.64 R28, desc[UR12][R10.64+0x30] ;  /* 0x0000300c0a1c7981 */ /* 0x000ea8000c1e1b00 */
[----:B------:R-:W3:Y:S01]  /*0d40*/  LDG.E.64 R12, desc[UR12][R10.64+0x38] ;  /* 0x0000380c0a0c7981 */ /* 0x000ee2000c1e1b00 */
[----:B------:R-:W-:-:S03]  /*0d50*/  DFMA R14, R4, R14, RZ ;  /* 0x0000000e040e722b */ /* 0x000fc600000000ff */
[----:B------:R-:W-:Y:S04]  /*0d60*/  STG.E.64 desc[UR12][R10.64+0x8], R16 ;  /* 0x000008100a007986 */ /* 0x000fe8000c101b0c */
[----:B------:R-:W-:Y:S04]  /*0d70*/  STG.E.64 desc[UR12][R10.64+0x10], R24 ;  /* 0x000010180a007986 */ /* 0x000fe8000c101b0c */
[----:B------:R-:W-:Y:S04]  /*0d80*/  STG.E.64 desc[UR12][R10.64+0x18], R22 ;  /* 0x000018160a007986 */ /* 0x000fe8000c101b0c */
[----:B------:R-:W-:Y:S04]  /*0d90*/  STG.E.64 desc[UR12][R10.64+0x20], R26 ;  /* 0x0000201a0a007986 */ /* 0x000fe8000c101b0c */
[----:B------:R-:W-:Y:S01]  /*0da0*/  STG.E.64 desc[UR12][R10.64+0x28], R20 ;  /* 0x000028140a007986 */ /* 0x000fe2000c101b0c */
[----:B------:R-:W-:-:S04]  /*0db0*/  UIADD3 UR8, UPT, UPT, UR8, 0x8, URZ ;  /* 0x0000000808087890 */ /* 0x000fc8000fffe0ff */
[----:B------:R-:W-:Y:S01]  /*0dc0*/  UISETP.NE.AND UP0, UPT, UR8, URZ, UPT ;  /* 0x000000ff0800728c */ /* 0x000fe2000bf05270 */
[----:B------:R-:W-:Y:S01]  /*0dd0*/  IADD3 R2, PT, PT, R2, 0x8, RZ ;  /* 0x0000000802027810 */ /* 0x000fe20007ffe0ff */
[----:B------:R-:W-:Y:S01]  /*0de0*/  UIADD3 UR7, UPT, UPT, UR7, 0x40, URZ ;  /* 0x0000004007077890 */ /* 0x000fe2000fffe0ff */
[----:B--2---:R-:W-:Y:S01]  /*0df0*/  DADD R18, R18, R28 ;  /* 0x0000000012127229 */ /* 0x004fe2000000001c */
[----:B------:R-:W0:Y:S06]  /*0e00*/  LDS.64 R28, [UR6+0x18] ;  /* 0x00001806ff1c7984 */ /* 0x000e2c0008000a00 */
[----:B------:R1:W-:Y:S01]  /*0e10*/  STG.E.64 desc[UR12][R10.64+0x30], R18 ;  /* 0x000030120a007986 */ /* 0x0003e2000c101b0c */
[----:B0-----:R-:W-:-:S08]  /*0e20*/  DFMA R14, R4, R28, R14 ;  /* 0x0000001c040e722b */ /* 0x001fd0000000000e */
[----:B---3--:R-:W-:-:S07]  /*0e30*/  DADD R12, R14, R12 ;  /* 0x000000000e0c7229 */ /* 0x008fce000000000c */
[----:B------:R1:W-:Y:S01]  /*0e40*/  STG.E.64 desc[UR12][R10.64+0x38], R12 ;  /* 0x0000380c0a007986 */ /* 0x0003e2000c101b0c */
[----:B------:R-:W-:Y:S01]  /*0e50*/  UIADD3 UR6, UPT, UPT, UR6, 0x40, URZ ;  /* 0x0000004006067890 */ /* 0x000fe2000fffe0ff */
[----:B------:R-:W-:Y:S11]  /*0e60*/  BRA.U UP0, `(.L_x_413) ;  /* 0xfffffffd00147547 */ /* 0x000ff6000b83ffff */
[----:B------:R-:W-:-:S07]  /*0e70*/  MOV R23, UR16 ;  /* 0x0000001000177c02 */ /* 0x000fce0008000f00 */
.L_x_412:
[----:B------:R-:W-:-:S09]  /*0e80*/  UISETP.NE.AND UP0, UPT, UR14, URZ, UPT ;  /* 0x000000ff0e00728c */ /* 0x000fd2000bf05270 */
[----:B------:R-:W-:Y:S05]  /*0e90*/  BRA.U !UP0, `(.L_x_411) ;  /* 0x0000000508307547 */ /* 0x000fea000b800000 */
[----:B------:R-:W-:Y:S02]  /*0ea0*/  UIADD3 UR6, UPT, UPT, UR14, -0x1, URZ ;  /* 0xffffffff0e067890 */ /* 0x000fe4000fffe0ff */
[----:B------:R-:W-:Y:S02]  /*0eb0*/  UISETP.NE.AND UP1, UPT, UR15, URZ, UPT ;  /* 0x000000ff0f00728c */ /* 0x000fe4000bf25270 */
[----:B------:R-:W-:-:S09]  /*0ec0*/  UISETP.GE.U32.AND UP0, UPT, UR6, 0x3, UPT ;  /* 0x000000030600788c */ /* 0x000fd2000bf06070 */
[----:B------:R-:W-:Y:S05]  /*0ed0*/  BRA.U !UP0, `(.L_x_414) ;  /* 0x0000000108847547 */ /* 0x000fea000b800000 */
[----:B------:R-:W0:Y:S01]  /*0ee0*/  LDC R22, c[0x0][0x3ac] ;  /* 0x0000eb00ff167b82 */ /* 0x000e220000000800 */
[----:B-1----:R-:W-:-:S07]  /*0ef0*/  IMAD.IADD R25, R0, 0x1, R23 ;  /* 0x0000000100197824 */ /* 0x002fce00078e0217 */
[----:B------:R-:W1:Y:S01]  /*0f00*/  LDC.64 R20, c[0x0][0x3a0] ;  /* 0x0000e800ff147b82 */ /* 0x000e620000000a00 */
[----:B0-----:R-:W-:-:S05]  /*0f10*/  IMAD R22, R22, UR11, R23 ;  /* 0x0000000b16167c24 */ /* 0x001fca000f8e0217 */
[----:B------:R-:W-:Y:S01]  /*0f20*/  LEA R22, R22, UR4, 0x3 ;  /* 0x0000000416167c11 */ /* 0x000fe2000f8e18ff */
[----:B-1----:R-:W-:-:S04]  /*0f30*/  IMAD.WIDE R20, R25, 0x8, R20 ;  /* 0x0000000819147825 */ /* 0x002fc800078e0214 */
[----:B--2---:R-:W0:Y:S04]  /*0f40*/  LDS.128 R12, [R22] ;  /* 0x00000000160c7984 */ /* 0x004e280000000c00 */
[----:B----4-:R-:W1:Y:S04]  /*0f50*/  LDS.128 R8, [R22+0x10] ;  /* 0x0000100016087984 */ /* 0x010e680000000c00 */
[----:B------:R-:W2:Y:S04]  /*0f60*/  LDS.64 R2, [R22+UR5] ;  /* 0x0000000516027984 */ /* 0x000ea80008000a00 */
[----:B------:R-:W3:Y:S04]  /*0f70*/  LDS.64 R16, [R22+UR5+0x8] ;  /* 0x0000080516107984 */ /* 0x000ee80008000a00 */
[----:B------:R-:W4:Y:S04]  /*0f80*/  LDS.64 R18, [R22+UR5+0x10] ;  /* 0x0000100516127984 */ /* 0x000f280008000a00 */
[----:B------:R-:W4:Y:S04]  /*0f90*/  LDG.E.64 R24, desc[UR12][R20.64] ;  /* 0x0000000c14187981 */ /* 0x000f28000c1e1b00 */
[----:B------:R-:W4:Y:S01]  /*0fa0*/  LDS.64 R26, [R22+UR5+0x18] ;  /* 0x00001805161a7984 */ /* 0x000f220008000a00 */
[----:B0----5:R-:W-:-:S02]  /*0fb0*/  DFMA R12, R4, R12, RZ ;  /* 0x0000000c040c722b */ /* 0x021fc400000000ff */
[C---:B------:R-:W-:Y:S02]  /*0fc0*/  DFMA R14, R4.reuse, R14, RZ ;  /* 0x0000000e040e722b */ /* 0x040fe400000000ff */
[----:B-1----:R-:W-:-:S04]  /*0fd0*/  DFMA R8, R4, R8, RZ ;  /* 0x000000080408722b */ /* 0x002fc800000000ff */
[C---:B--2---:R-:W-:Y:S02]  /*0fe0*/  DFMA R2, R4.reuse, R2, R12 ;  /* 0x000000020402722b */ /* 0x044fe4000000000c */
[----:B------:R-:W2:Y:S01]  /*0ff0*/  LDG.E.64 R12, desc[UR12][R20.64+0x18] ;  /* 0x0000180c140c7981 */ /* 0x000ea2000c1e1b00 */
[----:B---3--:R-:W-:-:S03]  /*1000*/  DFMA R14, R4, R16, R14 ;  /* 0x00000010040e722b */ /* 0x008fc6000000000e */
[----:B------:R-:W3:Y:S01]  /*1010*/  LDG.E.64 R16, desc[UR12][R20.64+0x10] ;  /* 0x0000100c14107981 */ /* 0x000ee2000c1e1b00 */
[----:B----4-:R-:W-:-:S03]  /*1020*/  DFMA R18, R4, R18, R8 ;  /* 0x000000120412722b */ /* 0x010fc60000000008 */
[----:B------:R-:W4:Y:S01]  /*1030*/  LDG.E.64 R8, desc[UR12][R20.64+0x8] ;  /* 0x0000080c14087981 */ /* 0x000f22000c1e1b00 */
[----:B------:R-:W-:-:S08]  /*1040*/  DFMA R10, R4, R10, RZ ;  /* 0x0000000a040a722b */ /* 0x000fd000000000ff */
[----:B------:R-:W-:Y:S01]  /*1050*/  DFMA R10, R4, R26, R10 ;  /* 0x0000001a040a722b */ /* 0x000fe2000000000a */
[----:B------:R-:W-:Y:S01]  /*1060*/  IADD3 R23, PT, PT, R23, 0x4, RZ ;  /* 0x0000000417177810 */ /* 0x000fe20007ffe0ff */
[----:B------:R-:W-:-:S07]  /*1070*/  DADD R2, R2, R24 ;  /* 0x0000000002027229 */ /* 0x000fce0000000018 */
[----:B------:R0:W-:Y:S01]  /*1080*/  STG.E.64 desc[UR12][R20.64], R2 ;  /* 0x0000000214007986 */ /* 0x0001e2000c101b0c */
[----:B--2---:R-:W-:Y:S02]  /*1090*/  DADD R10, R10, R12 ;  /* 0x000000000a0a7229 */ /* 0x004fe4000000000c */
[----:B---3--:R-:W-:Y:S02]  /*10a0*/  DADD R16, R18, R16 ;  /* 0x0000000012107229 */ /* 0x008fe40000000010 */
[----:B----4-:R-:W-:-:S03]  /*10b0*/  DADD R8, R14, R8 ;  /* 0x000000000e087229 */ /* 0x010fc60000000008 */
[----:B------:R0:W-:Y:S04]  /*10c0*/  STG.E.64 desc[UR12][R20.64+0x18], R10 ;  /* 0x0000180a14007986 */ /* 0x0001e8000c101b0c */
[----:B------:R0:W-:Y:S04]  /*10d0*/  STG.E.64 desc[UR12][R20.64+0x10], R16 ;  /* 0x0000101014007986 */ /* 0x0001e8000c101b0c */
[----:B------:R0:W-:Y:S02]  /*10e0*/  STG.E.64 desc[UR12][R20.64+0x8], R8 ;  /* 0x0000080814007986 */ /* 0x0001e4000c101b0c */
.L_x_414:
[----:B------:R-:W-:Y:S05]  /*10f0*/  BRA.U !UP1, `(.L_x_411) ;  /* 0x0000000109987547 */ /* 0x000fea000b800000 */
[----:B------:R-:W-:Y:S02]  /*1100*/  UISETP.NE.AND UP0, UPT, UR15, 0x1, UPT ;  /* 0x000000010f00788c */ /* 0x000fe4000bf05270 */
[----:B------:R-:W-:-:S04]  /*1110*/  ULOP3.LUT UR10, UR10, 0x1, URZ, 0xc0, !UPT ;  /* 0x000000010a0a7892 */ /* 0x000fc8000f8ec0ff */
[----:B------:R-:W-:-:S03]  /*1120*/  UISETP.NE.U32.AND UP1, UPT, UR10, 0x1, UPT ;  /* 0x000000010a00788c */ /* 0x000fc6000bf25070 */
[----:B------:R-:W-:Y:S08]  /*1130*/  BRA.U !UP0, `(.L_x_415) ;  /* 0x0000000108507547 */ /* 0x000ff0000b800000 */
[----:B0---4-:R-:W0:Y:S01]  /*1140*/  LDC.64 R2, c[0x0][0x3a0] ;  /* 0x0000e800ff027b82 */ /* 0x011e220000000a00 */
[----:B-12---:R-:W-:-:S07]  /*1150*/  IADD3 R9, PT, PT, R0, R23, RZ ;  /* 0x0000001700097210 */ /* 0x006fce0007ffe0ff */
[----:B------:R-:W1:Y:S01]  /*1160*/  LDC R8, c[0x0][0x3ac] ;  /* 0x0000eb00ff087b82 */ /* 0x000e620000000800 */
[----:B0-----:R-:W-:-:S05]  /*1170*/  IMAD.WIDE R2, R9, 0x8, R2 ;  /* 0x0000000809027825 */ /* 0x001fca00078e0202 */
[----:B------:R-:W2:Y:S04]  /*1180*/  LDG.E.64 R14, desc[UR12][R2.64] ;  /* 0x0000000c020e7981 */ /* 0x000ea8000c1e1b00 */
[----:B------:R-:W3:Y:S01]  /*1190*/  LDG.E.64 R12, desc[UR12][R2.64+0x8] ;  /* 0x0000080c020c7981 */ /* 0x000ee2000c1e1b00 */
[----:B-1----:R-:W-:Y:S01]  /*11a0*/  IMAD R8, R8, UR11, R23 ;  /* 0x0000000b08087c24 */ /* 0x002fe2000f8e0217 */
[----:B------:R-:W-:-:S04]  /*11b0*/  IADD3 R23, PT, PT, R23, 0x2, RZ ;  /* 0x0000000217177810 */ /* 0x000fc80007ffe0ff */
[----:B------:R-:W-:-:S05]  /*11c0*/  LEA R20, R8, UR4, 0x3 ;  /* 0x0000000408147c11 */ /* 0x000fca000f8e18ff */
[----:B------:R-:W0:Y:S04]  /*11d0*/  LDS.128 R8, [R20] ;  /* 0x0000000014087984 */ /* 0x000e280000000c00 */
[----:B------:R-:W1:Y:S04]  /*11e0*/  LDS.64 R16, [R20+UR5] ;  /* 0x0000000514107984 */ /* 0x000e680008000a00 */
[----:B------:R-:W4:Y:S01]  /*11f0*/  LDS.64 R18, [R20+UR5+0x8] ;  /* 0x0000080514127984 */ /* 0x000f220008000a00 */
[C---:B0----5:R-:W-:Y:S02]  /*1200*/  DFMA R8, R4.reuse, R8, RZ ;  /* 0x000000080408722b */ /* 0x061fe400000000ff */
[----:B------:R-:W-:-:S06]  /*1210*/  DFMA R10, R4, R10, RZ ;  /* 0x0000000a040a722b */ /* 0x000fcc00000000ff */
[C---:B-1----:R-:W-:Y:S02]  /*1220*/  DFMA R8, R4.reuse, R16, R8 ;  /* 0x000000100408722b */ /* 0x042fe40000000008 */
[----:B----4-:R-:W-:-:S06]  /*1230*/  DFMA R10, R4, R18, R10 ;  /* 0x00000012040a722b */ /* 0x010fcc000000000a */
[----:B--2---:R-:W-:Y:S02]  /*1240*/  DADD R14, R8, R14 ;  /* 0x00000000080e7229 */ /* 0x004fe4000000000e */
[----:B---3--:R-:W-:-:S05]  /*1250*/  DADD R12, R10, R12 ;  /* 0x000000000a0c7229 */ /* 0x008fca000000000c */
[----:B------:R3:W-:Y:S04]  /*1260*/  STG.E.64 desc[UR12][R2.64], R14 ;  /* 0x0000000e02007986 */ /* 0x0007e8000c101b0c */
[----:B------:R3:W-:Y:S02]  /*1270*/  STG.E.64 desc[UR12][R2.64+0x8], R12 ;  /* 0x0000080c02007986 */ /* 0x0007e4000c101b0c */
.L_x_415:
[----:B------:R-:W-:Y:S05]  /*1280*/  BRA.U UP1, `(.L_x_411) ;  /* 0x0000000101347547 */ /* 0x000fea000b800000 */
[----:B012---:R-:W0:Y:S01]  /*1290*/  LDC.64 R10, c[0x0][0x3a0] ;  /* 0x0000e800ff0a7b82 */ /* 0x007e220000000a00 */
[----:B---34-:R-:W-:-:S07]  /*12a0*/  IADD3 R3, PT, PT, R0, R23, RZ ;  /* 0x0000001700037210 */ /* 0x018fce0007ffe0ff */
[----:B------:R-:W1:Y:S01]  /*12b0*/  LDC R2, c[0x0][0x3ac] ;  /* 0x0000eb00ff027b82 */ /* 0x000e620000000800 */
[----:B0-----:R-:W-:-:S05]  /*12c0*/  IMAD.WIDE R10, R3, 0x8, R10 ;  /* 0x00000008030a7825 */ /* 0x001fca00078e020a */
[----:B------:R-:W2:Y:S01]  /*12d0*/  LDG.E.64 R12, desc[UR12][R10.64] ;  /* 0x0000000c0a0c7981 */ /* 0x000ea2000c1e1b00 */
[----:B-1----:R-:W-:-:S05]  /*12e0*/  IMAD R23, R2, UR11, R23 ;  /* 0x0000000b02177c24 */ /* 0x002fca000f8e0217 */
[----:B------:R-:W-:-:S05]  /*12f0*/  LEA R23, R23, UR4, 0x3 ;  /* 0x0000000417177c11 */ /* 0x000fca000f8e18ff */
[----:B------:R-:W0:Y:S04]  /*1300*/  LDS.64 R2, [R23] ;  /* 0x0000000017027984 */ /* 0x000e280000000a00 */
[----:B------:R-:W1:Y:S01]  /*1310*/  LDS.64 R8, [R23+UR5] ;  /* 0x0000000517087984 */ /* 0x000e620008000a00 */
[----:B0----5:R-:W-:-:S08]  /*1320*/  DFMA R2, R4, R2, RZ ;  /* 0x000000020402722b */ /* 0x021fd000000000ff */
[----:B-1----:R-:W-:-:S08]  /*1330*/  DFMA R2, R4, R8, R2 ;  /* 0x000000080402722b */ /* 0x002fd00000000002 */
[----:B--2---:R-:W-:-:S07]  /*1340*/  DADD R2, R2, R12 ;  /* 0x0000000002027229 */ /* 0x004fce000000000c */
[----:B------:R0:W-:Y:S04]  /*1350*/  STG.E.64 desc[UR12][R10.64], R2 ;  /* 0x000000020a007986 */ /* 0x0001e8000c101b0c */
.L_x_411:
[----:B------:R-:W-:Y:S05]  /*1360*/  BSYNC.RECONVERGENT B0 ;  /* 0x0000000000007941 */ /* 0x000fea0003800200 */
.L_x_410:
[----:B------:R-:W-:-:S04]  /*1370*/  UIADD3 UR11, UPT, UPT, UR11, 0x2, URZ ;  /* 0x000000020b0b7890 */ /* 0x000fc8000fffe0ff */
[----:B------:R-:W-:-:S09]  /*1380*/  UISETP.GE.U32.AND UP0, UPT, UR11, 0x14, UPT ;  /* 0x000000140b00788c */ /* 0x000fd2000bf06070 */
[----:B------:R-:W-:Y:S05]  /*1390*/  BRA.U !UP0, `(.L_x_416) ;  /* 0xfffffff5087c7547 */ /* 0x000fea000b83ffff */
[----:B------:R-:W-:Y:S05]  /*13a0*/  EXIT ;  /* 0x000000000000794d */ /* 0x000fea0003800000 */
.L_x_417:
        /* <DEDUP_REMOVED lines=13> */
.L_x_691:


//--------------------- .text._Z32cu_mtxmq_integral_20hundredtimesPKdiS0_iPdiidd --------------------------
	.section	.text._Z32cu_mtxmq_integral_20hundredtimesPKdiS0_iPdiidd,"ax",@progbits
	.align	128
        .global         _Z32cu_mtxmq_integral_20hundredtimesPKdiS0_iPdiidd
        .type           _Z32cu_mtxmq_integral_20hundredtimesPKdiS0_iPdiidd,@function
        .size           _Z32cu_mtxmq_integral_20hundredtimesPKdiS0_iPdiidd,(.L_x_692 - _Z32cu_mtxmq_integral_20hundredtimesPKdiS0_iPdiidd)
        .other          _Z32cu_mtxmq_integral_20hundredtimesPKdiS0_iPdiidd,@"STO_CUDA_ENTRY STV_DEFAULT"
_Z32cu_mtxmq_integral_20hundredtimesPKdiS0_iPdiidd:
.text._Z32cu_mtxmq_integral_20hundredtimesPKdiS0_iPdiidd:
[----:B------:R-:W0:Y:S01]  /*0000*/  LDC R1, c[0x0][0x37c] ;  /* 0x0000df00ff017b82 */ /* 0x000e220000000800 */
[----:B------:R-:W1:Y:S07]  /*0010*/  S2R R0, SR_TID.X ;  /* 0x0000000000007919 */ /* 0x000e6e0000002100 */
[----:B------:R-:W2:Y:S01]  /*0020*/  S2UR UR7, SR_CTAID.X ;  /* 0x00000000000779c3 */ /* 0x000ea20000002500 */
[----:B------:R-:W2:Y:S01]  /*0030*/  LDCU UR10, c[0x0][0x360] ;  /* 0x00006c00ff0a77ac */ /* 0x000ea20008000800 */
[----:B0-----:R-:W-:Y:S01]  /*0040*/  IADD3 R1, PT, PT, R1, -0xa0, RZ ;  /* 0xffffff6001017810 */ /* 0x001fe20007ffe0ff */
[----:B------:R-:W0:Y:S05]  /*0050*/  LDCU.64 UR8, c[0x0][0x358] ;  /* 0x00006b00ff0877ac */ /* 0x000e2a0008000a00 */
[----:B------:R-:W3:Y:S08]  /*0060*/  LDC.64 R12, c[0x0][0x380] ;  /* 0x0000e000ff0c7b82 */ /* 0x000ef00000000a00 */
[----:B------:R-:W4:Y:S01]  /*0070*/  LDC R45, c[0x0][0x388] ;  /* 0x0000e200ff2d7b82 */ /* 0x000f220000000800 */
[----:B--2---:R-:W-:-:S07]  /*0080*/  UIMAD UR5, UR7, UR10, URZ ;  /* 0x0000000a070572a4 */ /* 0x004fce000f8e02ff */
[----:B------:R-:W2:Y:S01]  /*0090*/  LDC.64 R2, c[0x0][0x390] ;  /* 0x0000e400ff027b82 */ /* 0x000ea20000000a00 */
[----:B-1----:R-:W-:-:S05]  /*00a0*/  IADD3 R44, PT, PT, R0, UR5, RZ ;  /* 0x00000005002c7c10 */ /* 0x002fca000fffe0ff */
[----:B---3--:R-:W-:-:S04]  /*00b0*/  IMAD.WIDE R12, R44, 0x8, R12 ;  /* 0x000000082c0c7825 */ /* 0x008fc800078e020c */
[C---:B----4-:R-:W-:Y:S02]  /*00c0*/  IMAD.WIDE R14, R45.reuse, 0x8, R12 ;  /* 0x000000082d0e7825 */ /* 0x050fe400078e020c */
[----:B0-----:R-:W3:Y:S02]  /*00d0*/  LDG.E.64 R12, desc[UR8][R12.64] ;  /* 0x000000080c0c7981 */ /* 0x001ee4000c1e1b00 */
[----:B------:R-:W-:Y:S02]  /*00e0*/  IMAD.WIDE R16, R45, 0x8, R14 ;  /* 0x000000082d107825 */ /* 0x000fe400078e020e */
[----:B------:R-:W3:Y:S02]  /*00f0*/  LDG.E.64 R14, desc[UR8][R14.64] ;  /* 0x000000080e0e7981 */ /* 0x000ee4000c1e1b00 */
[----:B--2---:R-:W-:-:S04]  /*0100*/  IMAD.WIDE.U32 R2, R0, 0x8, R2 ;  /* 0x0000000800027825 */ /* 0x004fc800078e0002 */
[C---:B------:R-:W-:Y:S02]  /*0110*/  IMAD.WIDE R18, R45.reuse, 0x8, R16 ;  /* 0x000000082d127825 */ /* 0x040fe400078e0210 */
[----:B------:R-:W2:Y:S02]  /*0120*/  LDG.E.64 R2, desc[UR8][R2.64] ;  /* 0x0000000802027981 */ /* 0x000ea4000c1e1b00 */
[C---:B------:R-:W-:Y:S02]  /*0130*/  IMAD.WIDE R20, R45.reuse, 0x8, R18 ;  /* 0x000000082d147825 */ /* 0x040fe400078e0212 */
[----:B------:R-:W4:Y:S04]  /*0140*/  LDG.E.64 R16, desc[UR8][R16.64] ;  /* 0x0000000810107981 */ /* 0x000f28000c1e1b00 */
[----:B------:R-:W4:Y:S01]  /*0150*/  LDG.E.64 R18, desc[UR8][R18.64] ;  /* 0x0000000812127981 */ /* 0x000f22000c1e1b00 */
[----:B------:R-:W-:-:S03]  /*0160*/  IMAD.WIDE R22, R45, 0x8, R20 ;  /* 0x000000082d167825 */ /* 0x000fc600078e0214 */
[----:B------:R-:W5:Y:S01]  /*0170*/  LDG.E.64 R20, desc[UR8][R20.64] ;  /* 0x0000000814147981 */ /* 0x000f62000c1e1b00 */
        /* <DEDUP_REMOVED lines=27> */
[----:B------:R-:W5:Y:S04]  /*0330*/  LDG.E.64 R4, desc[UR8][R4.64] ;  /* 0x0000000804047981 */ /* 0x000f68000c1e1b00 */
[----:B------:R-:W5:Y:S01]  /*0340*/  LDG.E.64 R6, desc[UR8][R6.64] ;  /* 0x0000000806067981 */ /* 0x000f62000c1e1b00 */
[----:B------:R-:W0:Y:S01]  /*0350*/  S2UR UR6, SR_CgaCtaId ;  /* 0x00000000000679c3 */ /* 0x000e220000008800 */
[----:B------:R-:W-:Y:S02]  /*0360*/  UMOV UR4, 0x400 ;  /* 0x0000040000047882 */ /* 0x000fe40000000000 */
[----:B0-----:R-:W-:Y:S02]  /*0370*/  ULEA UR6, UR6, UR4, 0x18 ;  /* 0x0000000406067291 */ /* 0x001fe4000f8ec0ff */
[----:B------:R-:W0:Y:S04]  /*0380*/  LDCU UR4, c[0x0][0x370] ;  /* 0x00006e00ff0477ac */ /* 0x000e280008000800 */
[----:B------:R-:W-:Y:S01]  /*0390*/  LEA R47, R0, UR6, 0x3 ;  /* 0x00000006002f7c11 */ /* 0x000fe2000f8e18ff */
[----:B0-----:R-:W-:-:S04]  /*03a0*/  UIADD3 UR4, UPT, UPT, UR4, -0x1, URZ ;  /* 0xffffffff04047890 */ /* 0x001fc8000fffe0ff */
[----:B------:R-:W-:Y:S01]  /*03b0*/  UISETP.GE.U32.AND UP0, UPT, UR7, UR4, UPT ;  /* 0x000000040700728c */ /* 0x000fe2000bf06070 */
[----:B---3--:R0:W-:Y:S04]  /*03c0*/  STL.128 [R1], R12 ;  /* 0x0000000c01007387 */ /* 0x0081e80000100c00 */
[----:B--2---:R0:W-:Y:S04]  /*03d0*/  STS.64 [R47], R2 ;  /* 0x000000022f007388 */ /* 0x0041e80000000a00 */
[----:B----4-:R0:W-:Y:S04]  /*03e0*/  STL.128 [R1+0x10], R16 ;  /* 0x0000101001007387 */ /* 0x0101e80000100c00 */
[----:B-----5:R0:W-:Y:S04]  /*03f0*/  STL.128 [R1+0x20], R20 ;  /* 0x0000201401007387 */ /* 0x0201e80000100c00 */
[----:B------:R0:W-:Y:S04]  /*0400*/  STL.128 [R1+0x30], R24 ;  /* 0x0000301801007387 */ /* 0x0001e80000100c00 */
[----:B------:R0:W-:Y:S04]  /*0410*/  STL.128 [R1+0x40], R28 ;  /* 0x0000401c01007387 */ /* 0x0001e80000100c00 */
[----:B------:R0:W-:Y:S04]  /*0420*/  STL.128 [R1+0x50], R32 ;  /* 0x0000502001007387 */ /* 0x0001e80000100c00 */
[----:B------:R0:W-:Y:S04]  /*0430*/  STL.128 [R1+0x60], R36 ;  /* 0x0000602401007387 */ /* 0x0001e80000100c00 */
[----:B------:R0:W-:Y:S04]  /*0440*/  STL.128 [R1+0x70], R40 ;  /* 0x0000702801007387 */ /* 0x0001e80000100c00 */
[----:B------:R0:W-:Y:S04]  /*0450*/  STL.128 [R1+0x80], R8 ;  /* 0x0000800801007387 */ /* 0x0001e80000100c00 */
[----:B------:R0:W-:Y:S01]  /*0460*/  STL.128 [R1+0x90], R4 ;  /* 0x0000900401007387 */ /* 0x0001e20000100c00 */
[----:B------:R-:W-:Y:S06]  /*0470*/  BAR.SYNC.DEFER_BLOCKING 0x0 ;  /* 0x0000000000007b1d */ /* 0x000fec0000010000 */
[----:B------:R-:W-:Y:S05]  /*0480*/  BRA.U UP0, `(.L_x_418) ;  /* 0x0000000500fc7547 */ /* 0x000fea000b800000 */
[----:B------:R-:W1:Y:S02]  /*0490*/  LDC R0, c[0x0][0x398] ;  /* 0x0000e600ff007b82 */ /* 0x000e640000000800 */
[----:B-1----:R-:W-:-:S13]  /*04a0*/  ISETP.GE.AND P0, PT, R0, 0x1, PT ;  /* 0x000000010000780c */ /* 0x002fda0003f06270 */
[----:B------:R-:W-:Y:S05]  /*04b0*/  @!P0 EXIT ;  /* 0x000000000000894d */ /* 0x000fea0003800000 */
[----:B------:R-:W-:-:S05]  /*04c0*/  UMOV UR4, URZ ;  /* 0x000000ff00047c82 */ /* 0x000fca0008000000 */
.L_x_420:
[----:B------:R-:W-:Y:S02]  /*04d0*/  MOV R0, R1 ;  /* 0x0000000100007202 */ /* 0x000fe40000000f00 */
[----:B0-----:R-:W-:Y:S01]  /*04e0*/  CS2R R6, SRZ ;  /* 0x0000000000067805 */ /* 0x001fe2000001ff00 */
[----:B------:R-:W0:Y:S01]  /*04f0*/  LDCU UR10, c[0x0][0x3ac] ;  /* 0x00007580ff0a77ac */ /* 0x000e220008000800 */
[----:B------:R-:W-:Y:S01]  /*0500*/  ULEA UR7, UR4, UR6, 0x3 ;  /* 0x0000000604077291 */ /* 0x000fe2000f8e18ff */
[----:B------:R-:W-:-:S11]  /*0510*/  UMOV UR5, URZ ;  /* 0x000000ff00057c82 */ /* 0x000fd60008000000 */
.L_x_419:
[----:B------:R1:W2:Y:S01]  /*0520*/  LDL.64 R2, [R0] ;  /* 0x0000000000027983 */ /* 0x0002a20000100a00 */
[----:B------:R-:W-:-:S03]  /*0530*/  UIADD3 UR5, UPT, UPT, UR5, 0x1, URZ ;  /* 0x0000000105057890 */ /* 0x000fc6000fffe0ff */
[----:B------:R-:W2:Y:S01]  /*0540*/  LDS.64 R4, [UR7] ;  /* 0x00000007ff047984 */ /* 0x000ea20008000a00 */
[----:B------:R-:W-:Y:S02]  /*0550*/  UISETP.NE.AND UP0, UPT, UR5, 0x14, UPT ;  /* 0x000000140500788c */ /* 0x000fe4000bf05270 */
[----:B0-----:R-:W-:Y:S01]  /*0560*/  ULEA UR7, UR10, UR7, 0x3 ;  /* 0x000000070a077291 */ /* 0x001fe2000f8e18ff */
[----:B-1----:R-:W-:Y:S01]  /*0570*/  IADD3 R0, PT, PT, R0, 0x8, RZ ;  /* 0x0000000800007810 */ /* 0x002fe20007ffe0ff */
        /* <DEDUP_REMOVED lines=101> */
[----:B------:R-:W-:Y:S10]  /*0bd0*/  BRA.U UP0, `(.L_x_419) ;  /* 0xfffffff900507547 */ /* 0x000ff4000b83ffff */
[----:B------:R-:W0:Y:S08]  /*0be0*/  LDC R9, c[0x0][0x398] ;  /* 0x0000e600ff097b82 */ /* 0x000e300000000800 */
[----:B------:R-:W1:Y:S01]  /*0bf0*/  LDC.64 R2, c[0x0][0x3a0] ;  /* 0x0000e800ff027b82 */ /* 0x000e620000000a00 */
[----:B0-----:R-:W-:Y:S01]  /*0c00*/  IMAD R5, R44, R9, UR4 ;  /* 0x000000042c057e24 */ /* 0x001fe2000f8e0209 */
[----:B------:R-:W-:-:S06]  /*0c10*/  UIADD3 UR4, UPT, UPT, UR4, 0x1, URZ ;  /* 0x0000000104047890 */ /* 0x000fcc000fffe0ff */
[----:B------:R-:W-:Y:S01]  /*0c20*/  ISETP.NE.AND P0, PT, R9, UR4, PT ;  /* 0x0000000409007c0c */ /* 0x000fe2000bf05270 */
[----:B-1----:R-:W-:-:S05]  /*0c30*/  IMAD.WIDE R2, R5, 0x8, R2 ;  /* 0x0000000805027825 */ /* 0x002fca00078e0202 */
[----:B------:R0:W-:Y:S01]  /*0c40*/  STG.E.64 desc[UR8][R2.64], R6 ;  /* 0x0000000602007986 */ /* 0x0001e2000c101b08 */
[----:B------:R-:W-:Y:S06]  /*0c50*/  BAR.SYNC.DEFER_BLOCKING 0x0 ;  /* 0x0000000000007b1d */ /* 0x000fec0000010000 */
[----:B------:R-:W-:Y:S05]  /*0c60*/  @!P0 EXIT ;  /* 0x000000000000894d */ /* 0x000fea0003800000 */
[----:B------:R-:W-:Y:S05]  /*0c70*/  BRA `(.L_x_420) ;  /* 0xfffffff800147947 */ /* 0x000fea000383ffff */
.L_x_418:
[----:B------:R-:W1:Y:S01]  /*0c80*/  LDCU UR11, c[0x0][0x398] ;  /* 0x00007300ff0b77ac */ /* 0x000e620008000800 */
[----:B------:R-:W-:Y:S01]  /*0c90*/  IADD3 R45, PT, PT, R45, -UR5, RZ ;  /* 0x800000052d2d7c10 */ /* 0x000fe2000fffe0ff */
[----:B-1----:R-:W-:-:S06]  /*0ca0*/  UISETP.GE.AND UP0, UPT, UR11, 0x1, UPT ;  /* 0x000000010b00788c */ /* 0x002fcc000bf06270 */
[----:B------:R-:W-:-:S04]  /*0cb0*/  PLOP3.LUT P0, PT, PT, PT, UP0, 0x80, 0x8 ;  /* 0x000000000008781c */ /* 0x000fc80003f0f008 */
[----:B------:R-:W-:-:S13]  /*0cc0*/  ISETP.GE.U32.OR P0, PT, R0, R45, !P0 ;  /* 0x0000002d0000720c */ /* 0x000fda0004706470 */
[----:B------:R-:W-:Y:S05]  /*0cd0*/  @P0 EXIT ;  /* 0x000000000000094d */ /* 0x000fea0003800000 */
[----:B------:R-:W1:Y:S01]  /*0ce0*/  LDCU UR7, c[0x0][0x3ac] ;  /* 0x00007580ff0777ac */ /* 0x000e620008000800 */
[----:B------:R-:W-:-:S05]  /*0cf0*/  UMOV UR4, URZ ;  /* 0x000000ff00047c82 */ /* 0x000fca0008000000 */
.L_x_421:
[----:B------:R-:W-:-:S09]  /*0d00*/  ULEA UR5, UR4, UR6, 0x3 ;  /* 0x0000000604057291 */ /* 0x000fd2000f8e18ff */
[----:B0-----:R-:W0:Y:S01]  /*0d10*/  LDS.64 R2, [UR5] ;  /* 0x00000005ff027984 */ /* 0x001e220008000a00 */
[----:B-1----:R-:W-:Y:S01]  /*0d20*/  ULEA UR5, UR7, UR5, 0x3 ;  /* 0x0000000507057291 */ /* 0x002fe2000f8e18ff */
        /* <DEDUP_REMOVED lines=96> */
[----:B------:R-:W-:Y:S02]  /*1330*/  DFMA R46, -R12, R2, R44 ;  /* 0x000000020c2e722b */ /* 0x000fe4000000012c */
[----:B------:R-:W0:Y:S01]  /*1340*/  LDS.64 R44, [UR5] ;  /* 0x00000005ff2c7984 */ /* 0x000e220008000a00 */
[----:B------:R-:W-:-:S05]  /*1350*/  ULEA UR5, UR7, UR5, 0x3 ;  /* 0x0000000507057291 */ /* 0x000fca000f8e18ff */
[----:B------:R-:W-:-:S08]  /*1360*/  DFMA R46, R12, R2, R46 ;  /* 0x000000020c2e722b */ /* 0x000fd0000000002e */
[----:B------:R-:W-:-:S08]  /*1370*/  DFMA R46, -R12, R2, R46 ;  /* 0x000000020c2e722b */ /* 0x000fd0000000012e */
[----:B------:R-:W-:-:S08]  /*1380*/  DFMA R46, R12, R2, R46 ;  /* 0x000000020c2e722b */ /* 0x000fd0000000002e */
[----:B------:R-:W-:Y:S01]  /*1390*/  DFMA R46, -R12, R2, R46 ;  /* 0x000000020c2e722b */ /* 0x000fe2000000012e */
[----:B------:R-:W1:Y:S01]  /*13a0*/  LDS.64 R2, [UR5] ;  /* 0x00000005ff027984 */ /* 0x000e620008000a00 */
[----:B------:R-:W-:-:S06]  /*13b0*/  ULEA UR5, UR7, UR5, 0x3 ;  /* 0x0000000507057291 */ /* 0x000fcc000f8e18ff */
[----:B0-----:R-:W-:-:S08]  /*13c0*/  DFMA R46, R14, R44, R46 ;  /* 0x0000002c0e2e722b */ /* 0x001fd0000000002e */
        /* <DEDUP_REMOVED lines=100> */
[----:B------:R-:W0:Y:S01]  /*1a10*/  LDS.64 R44, [UR5] ;  /* 0x00000005ff2c7984 */ /* 0x000e220008000a00 */
[----:B------:R-:W-:-:S06]  /*1a20*/  ULEA UR5, UR7, UR5, 0x3 ;  /* 0x0000000507057291 */ /* 0x000fcc000f8e18ff */
[----:B-1----:R-:W-:-:S08]  /*1a30*/  DFMA R46, R16, R2, R46 ;  /* 0x00000002102e722b */ /* 0x002fd0000000002e */
        /* <DEDUP_REMOVED lines=1645> */
[----:B------:R-:W0:Y:S07]  /*8110*/  LDS.64 R44, [UR5] ;  /* 0x00000005ff2c7984 */ /* 0x000e2e0008000a00 */
        /* <DEDUP_REMOVED lines=101> */
[----:B------:R-:W1:Y:S01]  /*8770*/  S2R R3, SR_CTAID.X ;  /* 0x0000000000037919 */ /* 0x000e620000002500 */
[----:B------:R-:W-:Y:S01]  /*8780*/  MOV R2, UR4 ;  /* 0x0000000400027c02 */ /* 0x000fe20008000f00 */
[----:B------:R-:W-:-:S05]  /*8790*/  UIADD3 UR4, UPT, UPT, UR4, 0x1, URZ ;  /* 0x0000000104047890 */ /* 0x000fca000fffe0ff */
[----:B0-----:R-:W-:Y:S01]  /*87a0*/  DFMA R46, R6, R44, R46 ;  /* 0x0000002c062e722b */ /* 0x001fe2000000002e */
[----:B------:R-:W-:-:S07]  /*87b0*/  UISETP.NE.AND UP0, UPT, UR4, UR11, UPT ;  /* 0x0000000b0400728c */ /* 0x000fce000bf05270 */
[----:B------:R-:W-:-:S08]  /*87c0*/  DFMA R46, R6, R44, R46 ;  /* 0x0000002c062e722b */ /* 0x000fd0000000002e */
[----:B------:R-:W-:-:S08]  /*87d0*/  DFMA R46, -R6, R44, R46 ;  /* 0x0000002c062e722b */ /* 0x000fd0000000012e */
[----:B------:R-:W-:Y:S01]  /*87e0*/  DFMA R46, R6, R44, R46 ;  /* 0x0000002c062e722b */ /* 0x000fe2000000002e */
[----:B-1----:R-:W-:-:S04]  /*87f0*/  IMAD R3, R3, UR10, R0 ;  /* 0x0000000a03037c24 */ /* 0x002fc8000f8e0200 */
[----:B------:R-:W-:-:S03]  /*8800*/  IMAD R3, R3, UR11, R2 ;  /* 0x0000000b03037c24 */ /* 0x000fc6000f8e0202 */
        /* <DEDUP_REMOVED lines=95> */
[----:B------:R-:W0:Y:S06]  /*8e00*/  LDC.64 R46, c[0x0][0x3a0] ;  /* 0x0000e800ff2e7b82 */ /* 0x000e2c0000000a00 */
[----:B------:R-:W-:-:S08]  /*8e10*/  DFMA R48, R6, R44, R48 ;  /* 0x0000002c0630722b */ /* 0x000fd00000000030 */
[----:B------:R-:W-:Y:S01]  /*8e20*/  DFMA R44, -R6, R44, R48 ;  /* 0x0000002c062c722b */ /* 0x000fe20000000130 */
[----:B0-----:R-:W-:-:S06]  /*8e30*/  IMAD.WIDE R46, R3, 0x8, R46 ;  /* 0x00000008032e7825 */ /* 0x001fcc00078e022e */
[----:B------:R2:W-:Y:S01]  /*8e40*/  STG.E.64 desc[UR8][R46.64], R44 ;  /* 0x0000002c2e007986 */ /* 0x0005e2000c101b08 */
[----:B------:R-:W-:Y:S06]  /*8e50*/  BAR.SYNC.DEFER_BLOCKING 0x0 ;  /* 0x0000000000007b1d */ /* 0x000fec0000010000 */
[----:B------:R-:W-:Y:S05]  /*8e60*/  BRA.U UP0, `(.L_x_421) ;  /* 0xffffff7d00a47547 */ /* 0x000fea000b83ffff */
[----:B------:R-:W-:Y:S05]  /*8e70*/  EXIT ;  /* 0x000000000000794d */ /* 0x000fea0003800000 */
.L_x_422:
        /* <DEDUP_REMOVED lines=16> */
.L_x_692:


//--------------------- .text._Z29cu_mtxmq_integral_20ninetimesPKdiS0_iPdiidd --------------------------
	.section	.text._Z29cu_mtxmq_integral_20ninetimesPKdiS0_iPdiidd,"ax",@progbits
	.align	128
        .global         _Z29cu_mtxmq_integral_20ninetimesPKdiS0_iPdiidd
        .type           _Z29cu_mtxmq_integral_20ninetimesPKdiS0_iPdiidd,@function
        .size           _Z29cu_mtxmq_integral_20ninetimesPKdiS0_iPdiidd,(.L_x_693 - _Z29cu_mtxmq_integral_20ninetimesPKdiS0_iPdiidd)
        .other          _Z29cu_mtxmq_integral_20ninetimesPKdiS0_iPdiidd,@"STO_CUDA_ENTRY STV_DEFAULT"
_Z29cu_mtxmq_integral_20ninetimesPKdiS0_iPdiidd:
.text._Z29cu_mtxmq_integral_20ninetimesPKdiS0_iPdiidd:
[----:B------:R-:W-:Y:S01]  /*0000*/  LDC R1, c[0x0][0x37c] ;  /* 0x0000df00ff017b82 */ /* 0x000fe20000000800 */
[----:B------:R-:W0:Y:S07]  /*0010*/  S2R R6, SR_TID.X ;  /* 0x0000000000067919 */ /* 0x000e2e0000002100 */
[----:B------:R-:W1:Y:S01]  /*0020*/  S2UR UR6, SR_CTAID.X ;  /* 0x00000000000679c3 */ /* 0x000e620000002500 */
[----:B------:R-:W2:Y:S01]  /*0030*/  LDCU.64 UR8, c[0x0][0x358] ;  /* 0x00006b00ff0877ac */ /* 0x000ea20008000a00 */
[----:B------:R-:W3:Y:S06]  /*0040*/  S2R R52, SR_TID.X ;  /* 0x0000000000347919 */ /* 0x000eec0000002100 */
[----:B------:R-:W1:Y:S08]  /*0050*/  LDC R0, c[0x0][0x360] ;  /* 0x0000d800ff007b82 */ /* 0x000e700000000800 */
[----:B------:R-:W4:Y:S08]  /*0060*/  LDC.64 R4, c[0x0][0x380] ;  /* 0x0000e000ff047b82 */ /* 0x000f300000000a00 */
[----:B------:R-:W5:Y:S01]  /*0070*/  LDC R2, c[0x0][0x388] ;  /* 0x0000e200ff027b82 */ /* 0x000f620000000800 */
[----:B-1----:R-:W-:-:S07]  /*0080*/  IMAD R3, R0, UR6, RZ ;  /* 0x0000000600037c24 */ /* 0x002fce000f8e02ff */
[----:B------:R-:W3:Y:S01]  /*0090*/  LDC.64 R50, c[0x0][0x390] ;  /* 0x0000e400ff327b82 */ /* 0x000ee20000000a00 */
[----:B0-----:R-:W-:-:S05]  /*00a0*/  IADD3 R3, PT, PT, R3, R6, RZ ;  /* 0x0000000603037210 */ /* 0x001fca0007ffe0ff */
[----:B----4-:R-:W-:-:S04]  /*00b0*/  IMAD.WIDE R4, R3, 0x8, R4 ;  /* 0x0000000803047825 */ /* 0x010fc800078e0204 */
[C---:B-----5:R-:W-:Y:S02]  /*00c0*/  IMAD.WIDE R6, R2.reuse, 0x8, R4 ;  /* 0x0000000802067825 */ /* 0x060fe400078e0204 */
[----:B--2---:R-:W2:Y:S02]  /*00d0*/  LDG.E.64 R4, desc[UR8][R4.64] ;  /* 0x0000000804047981 */ /* 0x004ea4000c1e1b00 */
[----:B------:R-:W-:Y:S02]  /*00e0*/  IMAD.WIDE R8, R2, 0x8, R6 ;  /* 0x0000000802087825 */ /* 0x000fe400078e0206 */
[----:B------:R-:W4:Y:S02]  /*00f0*/  LDG.E.64 R6, desc[UR8][R6.64] ;  /* 0x0000000806067981 */ /* 0x000f24000c1e1b00 */
[----:B---3--:R-:W-:-:S04]  /*0100*/  IMAD.WIDE.U32 R50, R52, 0x8, R50 ;  /* 0x0000000834327825 */ /* 0x008fc800078e0032 */
[C---:B------:R-:W-:Y:S02]  /*0110*/  IMAD.WIDE R10, R2.reuse, 0x8, R8 ;  /* 0x00000008020a7825 */ /* 0x040fe400078e0208 */
[----:B------:R-:W3:Y:S02]  /*0120*/  LDG.E.64 R8, desc[UR8][R8.64] ;  /* 0x0000000808087981 */ /* 0x000ee4000c1e1b00 */
        /* <DEDUP_REMOVED lines=33> */
[----:B------:R-:W-:Y:S06]  /*0340*/  BAR.SYNC.DEFER_BLOCKING 0x0 ;  /* 0x0000000000007b1d */ /* 0x000fec0000010000 */
[----:B------:R0:W2:Y:S01]  /*0350*/  LDG.E.64 R46, desc[UR8][R50.64] ;  /* 0x00000008322e7981 */ /* 0x0000a2000c1e1b00 */
[----:B------:R-:W-:-:S04]  /*0360*/  IMAD.WIDE R48, R0, 0x8, R50 ;  /* 0x0000000800307825 */ /* 0x000fc800078e0232 */
[----:B0-----:R-:W-:Y:S01]  /*0370*/  IMAD.WIDE R50, R0, 0x8, R48 ;  /* 0x0000000800327825 */ /* 0x001fe200078e0230 */
[----:B--2---:R-:W-:-:S08]  /*0380*/  DADD R44, R46, R46 ;  /* 0x000000002e2c7229 */ /* 0x004fd0000000002e */
[----:B------:R-:W-:-:S08]  /*0390*/  DADD R44, -R46, R44 ;  /* 0x000000002e2c7229 */ /* 0x000fd0000000012c */
[----:B------:R-:W-:-:S08]  /*03a0*/  DADD R44, R46, R44 ;  /* 0x000000002e2c7229 */ /* 0x000fd0000000002c */
[----:B------:R-:W-:-:S08]  /*03b0*/  DADD R44, -R46, R44 ;  /* 0x000000002e2c7229 */ /* 0x000fd0000000012c */
[----:B------:R-:W-:-:S08]  /*03c0*/  DADD R44, R46, R44 ;  /* 0x000000002e2c7229 */ /* 0x000fd0000000002c */
[----:B------:R-:W-:-:S08]  /*03d0*/  DADD R44, -R46, R44 ;  /* 0x000000002e2c7229 */ /* 0x000fd0000000012c */
[----:B------:R-:W-:-:S08]  /*03e0*/  DADD R44, R46, R44 ;  /* 0x000000002e2c7229 */ /* 0x000fd0000000002c */
[----:B------:R-:W-:Y:S01]  /*03f0*/  DADD R44, -R46, R44 ;  /* 0x000000002e2c7229 */ /* 0x000fe2000000012c */
[----:B------:R-:W2:Y:S04]  /*0400*/  LDG.E.64 R46, desc[UR8][R48.64] ;  /* 0x00000008302e7981 */ /* 0x000ea8000c1e1b00 */
[----:B------:R0:W4:Y:S02]  /*0410*/  LDG.E.64 R48, desc[UR8][R50.64] ;  /* 0x0000000832307981 */ /* 0x000124000c1e1b00 */
[----:B0-----:R-:W-:-:S06]  /*0420*/  IMAD.WIDE R50, R0, 0x8, R50 ;  /* 0x0000000800327825 */ /* 0x001fcc00078e0232 */
[----:B------:R-:W3:Y:S01]  /*0430*/  LDG.E.64 R50, desc[UR8][R50.64] ;  /* 0x0000000832327981 */ /* 0x000ee2000c1e1b00 */
[----:B------:R-:W0:Y:S01]  /*0440*/  S2UR UR5, SR_CgaCtaId ;  /* 0x00000000000579c3 */ /* 0x000e220000008800 */
[----:B------:R-:W-:Y:S02]  /*0450*/  UMOV UR4, 0x400 ;  /* 0x0000040000047882 */ /* 0x000fe40000000000 */
[----:B0-----:R-:W-:-:S06]  /*0460*/  ULEA UR4, UR5, UR4, 0x18 ;  /* 0x0000000405047291 */ /* 0x001fcc000f8ec0ff */
[----:B------:R-:W-:-:S05]  /*0470*/  LEA R53, R52, UR4, 0x3 ;  /* 0x0000000434357c11 */ /* 0x000fca000f8e18ff */
[----:B------:R0:W-:Y:S01]  /*0480*/  STS.64 [R53], R44 ;  /* 0x0000002c35007388 */ /* 0x0001e20000000a00 */
[----:B------:R-:W-:-:S04]  /*0490*/  LEA R52, R0, R53, 0x3 ;  /* 0x0000003500347211 */ /* 0x000fc800078e18ff */
[----:B0-----:R-:W-:Y:S01]  /*04a0*/  LEA R53, R0, R52, 0x3 ;  /* 0x0000003400357211 */ /* 0x001fe200078e18ff */
[----:B--2---:R-:W-:-:S08]  /*04b0*/  DADD R44, R46, R46 ;  /* 0x000000002e2c7229 */ /* 0x004fd0000000002e */
[----:B------:R-:W-:-:S08]  /*04c0*/  DADD R44, -R46, R44 ;  /* 0x000000002e2c7229 */ /* 0x000fd0000000012c */
[----:B------:R-:W-:-:S08]  /*04d0*/  DADD R44, R46, R44 ;  /* 0x000000002e2c7229 */ /* 0x000fd0000000002c */
[----:B------:R-:W-:-:S08]  /*04e0*/  DADD R44, -R46, R44 ;  /* 0x000000002e2c7229 */ /* 0x000fd0000000012c */
[----:B------:R-:W-:-:S08]  /*04f0*/  DADD R44, R46, R44 ;  /* 0x000000002e2c7229 */ /* 0x000fd0000000002c */
[----:B------:R-:W-:-:S08]  /*0500*/  DADD R44, -R46, R44 ;  /* 0x000000002e2c7229 */ /* 0x000fd0000000012c */
[----:B------:R-:W-:-:S08]  /*0510*/  DADD R44, R46, R44 ;  /* 0x000000002e2c7229 */ /* 0x000fd0000000002c */
[----:B------:R-:W-:Y:S02]  /*0520*/  DADD R46, -R46, R44 ;  /* 0x000000002e2e7229 */ /* 0x000fe4000000012c */
[----:B----4-:R-:W-:-:S08]  /*0530*/  DADD R44, R48, R48 ;  /* 0x00000000302c7229 */ /* 0x010fd00000000030 */
[----:B------:R-:W-:-:S08]  /*0540*/  DADD R44, -R48, R44 ;  /* 0x00000000302c7229 */ /* 0x000fd0000000012c */
[----:B------:R-:W-:-:S08]  /*0550*/  DADD R44, R48, R44 ;  /* 0x00000000302c7229 */ /* 0x000fd0000000002c */
[----:B------:R-:W-:-:S08]  /*0560*/  DADD R44, -R48, R44 ;  /* 0x00000000302c7229 */ /* 0x000fd0000000012c */
[----:B------:R-:W-:-:S08]  /*0570*/  DADD R44, R48, R44 ;  /* 0x00000000302c7229 */ /* 0x000fd0000000002c */
[----:B------:R-:W-:-:S08]  /*0580*/  DADD R44, -R48, R44 ;  /* 0x00000000302c7229 */ /* 0x000fd0000000012c */
[----:B------:R-:W-:-:S08]  /*0590*/  DADD R44, R48, R44 ;  /* 0x00000000302c7229 */ /* 0x000fd0000000002c */
[----:B------:R-:W-:Y:S02]  /*05a0*/  DADD R48, -R48, R44 ;  /* 0x0000000030307229 */ /* 0x000fe4000000012c */
[----:B---3--:R-:W-:-:S08]  /*05b0*/  DADD R44, R50, R50 ;  /* 0x00000000322c7229 */ /* 0x008fd00000000032 */
[----:B------:R-:W-:-:S08]  /*05c0*/  DADD R44, -R50, R44 ;  /* 0x00000000322c7229 */ /* 0x000fd0000000012c */
[----:B------:R-:W-:-:S08]  /*05d0*/  DADD R44, R50, R44 ;  /* 0x00000000322c7229 */ /* 0x000fd0000000002c */
[----:B------:R-:W-:-:S08]  /*05e0*/  DADD R44, -R50, R44 ;  /* 0x00000000322c7229 */ /* 0x000fd0000000012c */
[----:B------:R-:W-:-:S08]  /*05f0*/  DADD R44, R50, R44 ;  /* 0x00000000322c7229 */ /* 0x000fd0000000002c */
[----:B------:R-:W-:-:S08]  /*0600*/  DADD R44, -R50, R44 ;  /* 0x00000000322c7229 */ /* 0x000fd0000000012c */
[C---:B------:R-:W-:Y:S01]  /*0610*/  DADD R44, R50.reuse, R44 ;  /* 0x00000000322c7229 */ /* 0x040fe2000000002c */
[----:B------:R0:W-:Y:S07]  /*0620*/  STS.64 [R52], R46 ;  /* 0x0000002e34007388 */ /* 0x0001ee0000000a00 */
[----:B------:R-:W-:Y:S02]  /*0630*/  DADD R44, -R50, R44 ;  /* 0x00000000322c7229 */ /* 0x000fe4000000012c */
[----:B------:R-:W-:-:S02]  /*0640*/  DADD R50, R6, R6 ;  /* 0x0000000006327229 */ /* 0x000fc40000000006 */
[----:B0-----:R-:W-:-:S06]  /*0650*/  DADD R46, R4, R4 ;  /* 0x00000000042e7229 */ /* 0x001fcc0000000004 */
[----:B------:R-:W-:Y:S02]  /*0660*/  DADD R50, -R6, R50 ;  /* 0x0000000006327229 */ /* 0x000fe40000000132 */
[----:B------:R-:W-:-:S06]  /*0670*/  DADD R46, -R4, R46 ;  /* 0x00000000042e7229 */ /* 0x000fcc000000012e */
[----:B------:R-:W-:Y:S02]  /*0680*/  DADD R50, R6, R50 ;  /* 0x0000000006327229 */ /* 0x000fe40000000032 */
[----:B------:R-:W-:-:S06]  /*0690*/  DADD R46, R4, R46 ;  /* 0x00000000042e7229 */ /* 0x000fcc000000002e */
[----:B------:R-:W-:Y:S02]  /*06a0*/  DADD R50, -R6, R50 ;  /* 0x0000000006327229 */ /* 0x000fe40000000132 */
[----:B------:R-:W-:Y:S01]  /*06b0*/  DADD R46, -R4, R46 ;  /* 0x00000000042e7229 */ /* 0x000fe2000000012e */
[----:B------:R-:W-:-:S05]  /*06c0*/  LEA R52, R0, R53, 0x3 ;  /* 0x0000003500347211 */ /* 0x000fca00078e18ff */
[----:B------:R-:W-:Y:S02]  /*06d0*/  DADD R50, R6, R50 ;  /* 0x0000000006327229 */ /* 0x000fe40000000032 */
[C---:B------:R-:W-:Y:S01]  /*06e0*/  DADD R46, R4.reuse, R46 ;  /* 0x00000000042e7229 */ /* 0x040fe2000000002e */
[----:B------:R-:W-:Y:S04]  /*06f0*/  STS.64 [R53], R48 ;  /* 0x0000003035007388 */ /* 0x000fe80000000a00 */
[----:B------:R0:W-:Y:S03]  /*0700*/  STS.64 [R52], R44 ;  /* 0x0000002c34007388 */ /* 0x0001e60000000a00 */
[----:B------:R-:W-:-:S02]  /*0710*/  DADD R46, -R4, R46 ;  /* 0x00000000042e7229 */ /* 0x000fc4000000012e */
[----:B0-----:R-:W-:-:S06]  /*0720*/  DADD R44, -R6, R50 ;  /* 0x00000000062c7229 */ /* 0x001fcc0000000132 */
[----:B------:R-:W-:Y:S02]  /*0730*/  DADD R46, R4, R46 ;  /* 0x00000000042e7229 */ /* 0x000fe4000000002e */
[----:B------:R-:W-:-:S06]  /*0740*/  DADD R44, R6, R44 ;  /* 0x00000000062c7229 */ /* 0x000fcc000000002c */
[----:B------:R-:W-:Y:S02]  /*0750*/  DADD R4, -R4, R46 ;  /* 0x0000000004047229 */ /* 0x000fe4000000012e */
[----:B------:R-:W-:Y:S02]  /*0760*/  DADD R46, R8, R8 ;  /* 0x00000000082e7229 */ /* 0x000fe40000000008 */
[----:B------:R-:W-:Y:S02]  /*0770*/  DADD R6, -R6, R44 ;  /* 0x0000000006067229 */ /* 0x000fe4000000012c */
[----:B-----5:R-:W-:-:S04]  /*0780*/  DADD R44, R10, R10 ;  /* 0x000000000a2c7229 */ /* 0x020fc8000000000a */
[----:B------:R-:W-:-:S04]  /*0790*/  DADD R46, -R8, R46 ;  /* 0x00000000082e7229 */ /* 0x000fc8000000012e */
[----:B------:R-:W-:-:S04]  /*07a0*/  DADD R44, -R10, R44 ;  /* 0x000000000a2c7229 */ /* 0x000fc8000000012c */
[----:B------:R-:W-:-:S04]  /*07b0*/  DADD R46, R8, R46 ;  /* 0x00000000082e7229 */ /* 0x000fc8000000002e */
[----:B------:R-:W-:-:S04]  /*07c0*/  DADD R44, R10, R44 ;  /* 0x000000000a2c7229 */ /* 0x000fc8000000002c */
        /* <DEDUP_REMOVED lines=8> */
[----:B------:R-:W-:Y:S02]  /*0850*/  DADD R8, -R8, R46 ;  /* 0x0000000008087229 */ /* 0x000fe4000000012e */
[----:B------:R-:W-:Y:S02]  /*0860*/  DADD R46, R12, R12 ;  /* 0x000000000c2e7229 */ /* 0x000fe4000000000c */
[----:B------:R-:W-:Y:S02]  /*0870*/  DADD R10, -R10, R44 ;  /* 0x000000000a0a7229 */ /* 0x000fe4000000012c */
        /* <DEDUP_REMOVED lines=116> */
[----:B------:R-:W-:Y:S01]  /*0fc0*/  DADD R44, R42, R44 ;  /* 0x000000002a2c7229 */ /* 0x000fe2000000002c */
[----:B------:R-:W0:Y:S03]  /*0fd0*/  LDCU UR5, c[0x0][0x370] ;  /* 0x00006e00ff0577ac */ /* 0x000e260008000800 */
[----:B------:R-:W-:-:S04]  /*0fe0*/  DADD R46, -R40, R46 ;  /* 0x00000000282e7229 */ /* 0x000fc8000000012e */
[----:B------:R-:W-:-:S04]  /*0ff0*/  DADD R44, -R42, R44 ;  /* 0x000000002a2c7229 */ /* 0x000fc8000000012c */
[----:B------:R-:W-:-:S04]  /*1000*/  DADD R46, R40, R46 ;  /* 0x00000000282e7229 */ /* 0x000fc8000000002e */
[----:B------:R-:W-:-:S04]  /*1010*/  DADD R44, R42, R44 ;  /* 0x000000002a2c7229 */ /* 0x000fc8000000002c */
[----:B------:R-:W-:Y:S01]  /*1020*/  DADD R46, -R40, R46 ;  /* 0x00000000282e7229 */ /* 0x000fe2000000012e */
[----:B0-----:R-:W-:-:S03]  /*1030*/  UIADD3 UR5, UPT, UPT, UR5, -0x1, URZ ;  /* 0xffffffff05057890 */ /* 0x001fc6000fffe0ff */
[----:B------:R-:W-:Y:S01]  /*1040*/  DADD R44, -R42, R44 ;  /* 0x000000002a2c7229 */ /* 0x000fe2000000012c */
[----:B------:R-:W-:-:S03]  /*1050*/  UISETP.GE.U32.AND UP0, UPT, UR6, UR5, UPT ;  /* 0x000000050600728c */ /* 0x000fc6000bf06070 */
[----:B------:R-:W-:-:S04]  /*1060*/  DADD R46, R40, R46 ;  /* 0x00000000282e7229 */ /* 0x000fc8000000002e */
[----:B------:R-:W-:-:S04]  /*1070*/  DADD R44, R42, R44 ;  /* 0x000000002a2c7229 */ /* 0x000fc8000000002c */
[----:B------:R-:W-:-:S04]  /*1080*/  DADD R40, -R40, R46 ;  /* 0x0000000028287229 */ /* 0x000fc8000000012e */
[----:B------:R-:W-:Y:S01]  /*1090*/  DADD R42, -R42, R44 ;  /* 0x000000002a2a7229 */ /* 0x000fe2000000012c */
[----:B------:R-:W-:Y:S06]  /*10a0*/  BAR.SYNC.DEFER_BLOCKING 0x0 ;  /* 0x0000000000007b1d */ /* 0x000fec0000010000 */
[----:B------:R-:W-:Y:S05]  /*10b0*/  BRA.U UP0, `(.L_x_423) ;  /* 0x0000000d00d07547 */ /* 0x000fea000b800000 */
[----:B------:R-:W0:Y:S02]  /*10c0*/  LDCU UR6, c[0x0][0x398] ;  /* 0x00007300ff0677ac */ /* 0x000e240008000800 */
[----:B0-----:R-:W-:-:S06]  /*10d0*/  UISETP.GE.AND UP0, UPT, UR6, 0x1, UPT ;  /* 0x000000010600788c */ /* 0x001fcc000bf06270 */
[----:B------:R-:W-:-:S13]  /*10e0*/  PLOP3.LUT P0, PT, PT, PT, UP0, 0x80, 0x8 ;  /* 0x000000000008781c */ /* 0x000fda0003f0f008 */
[----:B------:R-:W-:Y:S05]  /*10f0*/  @!P0 EXIT ;  /* 0x000000000000894d */ /* 0x000fea0003800000 */
[----:B------:R-:W-:Y:S01]  /*1100*/  IMAD R3, R3, UR6, RZ ;  /* 0x0000000603037c24 */ /* 0x000fe2000f8e02ff */
[----:B------:R-:W0:Y:S01]  /*1110*/  LDCU UR7, c[0x0][0x3ac] ;  /* 0x00007580ff0777ac */ /* 0x000e220008000800 */
[----:B------:R-:W-:-:S12]  /*1120*/  UIADD3 UR5, UPT, UPT, -UR6, URZ, URZ ;  /* 0x000000ff06057290 */ /* 0x000fd8000fffe1ff */
.L_x_424:
[----:B0-----:R-:W1:Y:S01]  /*1130*/  LDS.64 R44, [UR4] ;  /* 0x00000004ff2c7984 */ /* 0x001e620008000a00 */
[----:B0-----:R-:W-:Y:S02]  /*1140*/  ULEA UR6, UR7, UR4, 0x3 ;  /* 0x0000000407067291 */ /* 0x001fe4000f8e18ff */
[----:B------:R-:W-:-:S06]  /*1150*/  UIADD3 UR5, UPT, UPT, UR5, 0x1, URZ ;  /* 0x0000000105057890 */ /* 0x000fcc000fffe0ff */
[----:B------:R-:W-:Y:S01]  /*1160*/  ISETP.NE.AND P0, PT, RZ, UR5, PT ;  /* 0x00000005ff007c0c */ /* 0x000fe2000bf05270 */
[----:B-1----:R-:W-:-:S08]  /*1170*/  DFMA R46, R4, R44, RZ ;  /* 0x0000002c042e722b */ /* 0x002fd000000000ff */
        /* <DEDUP_REMOVED lines=216> */
[----:B------:R-:W-:-:S08]  /*1f00*/  DADD R44, R46, R46 ;  /* 0x000000002e2c7229 */ /* 0x000fd0000000002e */
[----:B------:R-:W-:-:S08]  /*1f10*/  DADD R44, -R46, R44 ;  /* 0x000000002e2c7229 */ /* 0x000fd0000000012c */
[----:B------:R-:W-:-:S08]  /*1f20*/  DADD R44, R46, R44 ;  /* 0x000000002e2c7229 */ /* 0x000fd0000000002c */
[----:B------:R-:W-:-:S08]  /*1f30*/  DADD R44, -R46, R44 ;  /* 0x000000002e2c7229 */ /* 0x000fd0000000012c */
[C---:B------:R-:W-:Y:S02]  /*1f40*/  DADD R48, R46.reuse, R44 ;  /* 0x000000002e307229 */ /* 0x040fe4000000002c */
[----:B------:R-:W0:Y:S06]  /*1f50*/  LDC.64 R44, c[0x0][0x3a0] ;  /* 0x0000e800ff2c7b82 */ /* 0x000e2c0000000a00 */
[----:B------:R-:W-:-:S08]  /*1f60*/  DADD R48, -R46, R48 ;  /* 0x000000002e307229 */ /* 0x000fd00000000130 */
[----:B------:R-:W-:-:S08]  /*1f70*/  DADD R48, R46, R48 ;  /* 0x000000002e307229 */ /* 0x000fd00000000030 */
[----:B------:R-:W-:Y:S01]  /*1f80*/  DADD R48, -R46, R48 ;  /* 0x000000002e307229 */ /* 0x000fe20000000130 */
[----:B0-----:R-:W-:-:S06]  /*1f90*/  IMAD.WIDE.U32 R44, R3, 0x8, R44 ;  /* 0x00000008032c7825 */ /* 0x001fcc00078e002c */
[----:B------:R0:W-:Y:S01]  /*1fa0*/  STG.E.64 desc[UR8][R44.64], R48 ;  /* 0x000000302c007986 */ /* 0x0001e2000c101b08 */
[----:B------:R-:W-:Y:S06]  /*1fb0*/  BAR.SYNC.DEFER_BLOCKING 0x0 ;  /* 0x0000000000007b1d */ /* 0x000fec0000010000 */
[----:B------:R-:W-:Y:S05]  /*1fc0*/  @!P0 EXIT ;  /* 0x000000000000894d */ /* 0x000fea0003800000 */
[----:B------:R-:W-:Y:S01]  /*1fd0*/  IADD3 R3, PT, PT, R3, 0x1, RZ ;  /* 0x0000000103037810 */ /* 0x000fe20007ffe0ff */
[----:B------:R-:W-:Y:S01]  /*1fe0*/  UIADD3 UR4, UPT, UPT, UR4, 0x8, URZ ;  /* 0x0000000804047890 */ /* 0x000fe2000fffe0ff */
[----:B------:R-:W-:Y:S11]  /*1ff0*/  BRA `(.L_x_424) ;  /* 0xfffffff0004c7947 */ /* 0x000ff6000383ffff */
.L_x_423:
[----:B------:R-:W0:Y:S01]  /*2000*/  S2R R45, SR_TID.X ;  /* 0x00000000002d7919 */ /* 0x000e220000002100 */
[----:B------:R-:W1:Y:S01]  /*2010*/  LDCU UR5, c[0x0][0x398] ;  /* 0x00007300ff0577ac */ /* 0x000e620008000800 */
[----:B------:R-:W-:-:S05]  /*2020*/  IMAD R47, R0, UR6, RZ ;  /* 0x00000006002f7c24 */ /* 0x000fca000f8e02ff */
[----:B------:R-:W-:Y:S01]  /*2030*/  IADD3 R2, PT, PT, -R47, R2, RZ ;  /* 0x000000022f027210 */ /* 0x000fe20007ffe1ff */
[----:B-1----:R-:W-:-:S06]  /*2040*/  UISETP.GE.AND UP0, UPT, UR5, 0x1, UPT ;  /* 0x000000010500788c */ /* 0x002fcc000bf06270 */
[----:B------:R-:W-:-:S04]  /*2050*/  PLOP3.LUT P0, PT, PT, PT, UP0, 0x80, 0x8 ;  /* 0x000000000008781c */ /* 0x000fc80003f0f008 */
[----:B0-----:R-:W-:-:S13]  /*2060*/  ISETP.GE.U32.OR P0, PT, R45, R2, !P0 ;  /* 0x000000022d00720c */ /* 0x001fda0004706470 */
[----:B------:R-:W-:Y:S05]  /*2070*/  @P0 EXIT ;  /* 0x000000000000094d */ /* 0x000fea0003800000 */
[----:B------:R-:W-:Y:S01]  /*2080*/  IMAD R3, R3, UR5, RZ ;  /* 0x0000000503037c24 */ /* 0x000fe2000f8e02ff */
[----:B------:R-:W0:Y:S01]  /*2090*/  LDCU UR7, c[0x0][0x3ac] ;  /* 0x00007580ff0777ac */ /* 0x000e220008000800 */
[----:B------:R-:W-:-:S12]  /*20a0*/  UIADD3 UR6, UPT, UPT, -UR5, URZ, URZ ;  /* 0x000000ff05067290 */ /* 0x000fd8000fffe1ff */
.L_x_425:
[----:B-1----:R-:W1:Y:S01]  /*20b0*/  LDS.64 R44, [UR4] ;  /* 0x00000004ff2c7984 */ /* 0x002e620008000a00 */
[----:B0-----:R-:W-:Y:S02]  /*20c0*/  ULEA UR5, UR7, UR4, 0x3 ;  /* 0x0000000407057291 */ /* 0x001fe4000f8e18ff */
[----:B------:R-:W-:Y:S02]  /*20d0*/  UIADD3 UR6, UPT, UPT, UR6, 0x1, URZ ;  /* 0x0000000106067890 */ /* 0x000fe4000fffe0ff */
[----:B------:R-:W-:Y:S02]  /*20e0*/  UIADD3 UR4, UPT, UPT, UR4, 0x8, URZ ;  /* 0x0000000804047890 */ /* 0x000fe4000fffe0ff */
[----:B------:R-:W-:Y:S01]  /*20f0*/  UISETP.NE.AND UP0, UPT, UR6, URZ, UPT ;  /* 0x000000ff0600728c */ /* 0x000fe2000bf05270 */
        /* <DEDUP_REMOVED lines=226> */
[C---:B0-----:R-:W-:Y:S01]  /*2f20*/  IMAD.WIDE.U32 R44, R3.reuse, 0x8, R44 ;  /* 0x00000008032c7825 */ /* 0x041fe200078e002c */
[----:B------:R-:W-:-:S05]  /*2f30*/  IADD3 R3, PT, PT, R3, 0x1, RZ ;  /* 0x0000000103037810 */ /* 0x000fca0007ffe0ff */
[----:B------:R1:W-:Y:S01]  /*2f40*/  STG.E.64 desc[UR8][R44.64], R48 ;  /* 0x000000302c007986 */ /* 0x0003e2000c101b08 */
[----:B------:R-:W-:Y:S06]  /*2f50*/  BAR.SYNC.DEFER_BLOCKING 0x0 ;  /* 0x0000000000007b1d */ /* 0x000fec0000010000 */
[----:B------:R-:W-:Y:S05]  /*2f60*/  BRA.U UP0, `(.L_x_425) ;  /* 0xfffffff100507547 */ /* 0x000fea000b83ffff */
[----:B------:R-:W-:Y:S05]  /*2f70*/  EXIT ;  /* 0x000000000000794d */ /* 0x000fea0003800000 */
.L_x_426:
        /* <DEDUP_REMOVED lines=16> */
.L_x_693:


//--------------------- .text._Z29cu_mtxmq_integral_20fivetimesPKdiS0_iPdiidd --------------------------
	.section	.text._Z29cu_mtxmq_integral_20fivetimesPKdiS0_iPdiidd,"ax",@progbits
	.align	128
        .global         _Z29cu_mtxmq_integral_20fivetimesPKdiS0_iPdiidd
        .type           _Z29cu_mtxmq_integral_20fivetimesPKdiS0_iPdiidd,@function
        .size           _Z29cu_mtxmq_integral_20fivetimesPKdiS0_iPdiidd,(.L_x_694 - _Z29cu_mtxmq_integral_20fivetimesPKdiS0_iPdiidd)
        .other          _Z29cu_mtxmq_integral_20fivetimesPKdiS0_iPdiidd,@"STO_CUDA_ENTRY STV_DEFAULT"
_Z29cu_mtxmq_integral_20fivetimesPKdiS0_iPdiidd:
.text._Z29cu_mtxmq_integral_20fivetimesPKdiS0_iPdiidd:
        /* <DEDUP_REMOVED lines=22> */
[----:B------:R-:W3:Y:S02]  /*0160*/  LDG.E.64 R12, desc[UR8][R12.64] ;  /* 0x000000080c0c7981 */ /* 0x000ee4000c1e1b00 */
[----:B------:R-:W-:-:S02]  /*0170*/  IMAD.WIDE R16, R2, 0x8, R14 ;  /* 0x0000000802107825 */ /* 0x000fc400078e020e */
[----:B------:R-:W3:Y:S02]  /*0180*/  LDG.E.64 R14, desc[UR8][R14.64] ;  /* 0x000000080e0e7981 */ /* 0x000ee4000c1e1b00 */
[C---:B------:R-:W-:Y:S02]  /*0190*/  IMAD.WIDE R18, R2.reuse, 0x8, R16 ;  /* 0x0000000802127825 */ /* 0x040fe400078e0210 */
[----:B------:R-:W3:Y:S02]  /*01a0*/  LDG.E.64 R16, desc[UR8][R16.64] ;  /* 0x0000000810107981 */ /* 0x000ee4000c1e1b00 */
        /* <DEDUP_REMOVED lines=22> */
[----:B------:R-:W-:Y:S02]  /*0310*/  IMAD.WIDE R42, R2, 0x8, R40 ;  /* 0x00000008022a7825 */ /* 0x000fe400078e0228 */
[----:B------:R-:W3:Y:S04]  /*0320*/  LDG.E.64 R40, desc[UR8][R40.64] ;  /* 0x0000000828287981 */ /* 0x000ee8000c1e1b00 */
[----:B------:R-:W3:Y:S01]  /*0330*/  LDG.E.64 R42, desc[UR8][R42.64] ;  /* 0x000000082a2a7981 */ /* 0x000ee2000c1e1b00 */
[----:B------:R-:W-:Y:S06]  /*0340*/  BAR.SYNC.DEFER_BLOCKING 0x0 ;  /* 0x0000000000007b1d */ /* 0x000fec0000010000 */
[----:B------:R-:W2:Y:S02]  /*0350*/  LDG.E.64 R48, desc[UR8][R46.64] ;  /* 0x000000082e307981 */ /* 0x000ea4000c1e1b00 */
[----:B------:R-:W0:Y:S01]  /*0360*/  S2UR UR5, SR_CgaCtaId ;  /* 0x00000000000579c3 */ /* 0x000e220000008800 */
[----:B--2---:R-:W-:-:S08]  /*0370*/  DADD R44, R48, R48 ;  /* 0x00000000302c7229 */ /* 0x004fd00000000030 */
[----:B------:R-:W-:-:S08]  /*0380*/  DADD R44, -R48, R44 ;  /* 0x00000000302c7229 */ /* 0x000fd0000000012c */
[----:B------:R-:W-:-:S08]  /*0390*/  DADD R44, R48, R44 ;  /* 0x00000000302c7229 */ /* 0x000fd0000000002c */
[----:B------:R-:W-:Y:S01]  /*03a0*/  DADD R44, -R48, R44 ;  /* 0x00000000302c7229 */ /* 0x000fe2000000012c */
[----:B------:R-:W-:-:S05]  /*03b0*/  IMAD.WIDE R48, R0, 0x8, R46 ;  /* 0x0000000800307825 */ /* 0x000fca00078e022e */
[----:B------:R-:W2:Y:S01]  /*03c0*/  LDG.E.64 R46, desc[UR8][R48.64] ;  /* 0x00000008302e7981 */ /* 0x000ea2000c1e1b00 */
[----:B------:R-:W-:-:S05]  /*03d0*/  IMAD.WIDE R50, R0, 0x8, R48 ;  /* 0x0000000800327825 */ /* 0x000fca00078e0230 */
[----:B------:R1:W4:Y:S02]  /*03e0*/  LDG.E.64 R48, desc[UR8][R50.64] ;  /* 0x0000000832307981 */ /* 0x000324000c1e1b00 */
[----:B-1----:R-:W-:-:S06]  /*03f0*/  IMAD.WIDE R50, R0, 0x8, R50 ;  /* 0x0000000800327825 */ /* 0x002fcc00078e0232 */
[----:B------:R-:W5:Y:S01]  /*0400*/  LDG.E.64 R50, desc[UR8][R50.64] ;  /* 0x0000000832327981 */ /* 0x000f62000c1e1b00 */
        /* <DEDUP_REMOVED lines=9> */
[----:B------:R-:W-:Y:S02]  /*04a0*/  DADD R46, -R46, R44 ;  /* 0x000000002e2e7229 */ /* 0x000fe4000000012c */
[----:B----4-:R-:W-:-:S08]  /*04b0*/  DADD R44, R48, R48 ;  /* 0x00000000302c7229 */ /* 0x010fd00000000030 */
[----:B------:R-:W-:-:S08]  /*04c0*/  DADD R44, -R48, R44 ;  /* 0x00000000302c7229 */ /* 0x000fd0000000012c */
[----:B------:R-:W-:-:S08]  /*04d0*/  DADD R44, R48, R44 ;  /* 0x00000000302c7229 */ /* 0x000fd0000000002c */
[----:B------:R-:W-:Y:S02]  /*04e0*/  DADD R48, -R48, R44 ;  /* 0x0000000030307229 */ /* 0x000fe4000000012c */
[----:B-----5:R-:W-:-:S08]  /*04f0*/  DADD R44, R50, R50 ;  /* 0x00000000322c7229 */ /* 0x020fd00000000032 */
[C---:B------:R-:W-:Y:S01]  /*0500*/  DADD R44, -R50.reuse, R44 ;  /* 0x00000000322c7229 */ /* 0x040fe2000000012c */
[----:B------:R0:W-:Y:S07]  /*0510*/  STS.64 [R52], R46 ;  /* 0x0000002e34007388 */ /* 0x0001ee0000000a00 */
[----:B------:R-:W-:Y:S02]  /*0520*/  DADD R44, R50, R44 ;  /* 0x00000000322c7229 */ /* 0x000fe4000000002c */
[----:B0-----:R-:W-:-:S06]  /*0530*/  DADD R46, R4, R4 ;  /* 0x00000000042e7229 */ /* 0x001fcc0000000004 */
[----:B------:R-:W-:Y:S02]  /*0540*/  DADD R44, -R50, R44 ;  /* 0x00000000322c7229 */ /* 0x000fe4000000012c */
[----:B------:R-:W-:Y:S01]  /*0550*/  DADD R50, R6, R6 ;  /* 0x0000000006327229 */ /* 0x000fe20000000006 */
[----:B------:R0:W-:Y:S01]  /*0560*/  STS.64 [R53], R48 ;  /* 0x0000003035007388 */ /* 0x0001e20000000a00 */
[----:B------:R-:W-:Y:S01]  /*0570*/  DADD R46, -R4, R46 ;  /* 0x00000000042e7229 */ /* 0x000fe2000000012e */
[----:B0-----:R-:W-:-:S05]  /*0580*/  LEA R49, R0, R53, 0x3 ;  /* 0x0000003500317211 */ /* 0x001fca00078e18ff */
[----:B------:R-:W-:Y:S02]  /*0590*/  DADD R52, -R6, R50 ;  /* 0x0000000006347229 */ /* 0x000fe40000000132 */
[----:B------:R-:W-:-:S06]  /*05a0*/  DADD R50, R4, R46 ;  /* 0x0000000004327229 */ /* 0x000fcc000000002e */
[----:B------:R-:W-:-:S08]  /*05b0*/  DADD R46, R6, R52 ;  /* 0x00000000062e7229 */ /* 0x000fd00000000034 */
[----:B------:R-:W-:Y:S02]  /*05c0*/  DADD R6, -R6, R46 ;  /* 0x0000000006067229 */ /* 0x000fe4000000012e */
[C---:B------:R-:W-:Y:S01]  /*05d0*/  DADD R46, R10.reuse, R10 ;  /* 0x000000000a2e7229 */ /* 0x040fe2000000000a */
[----:B------:R0:W-:Y:S07]  /*05e0*/  STS.64 [R49], R44 ;  /* 0x0000002c31007388 */ /* 0x0001ee0000000a00 */
[----:B0-----:R-:W-:-:S08]  /*05f0*/  DADD R44, -R10, R46 ;  /* 0x000000000a2c7229 */ /* 0x001fd0000000012e */
[----:B------:R-:W-:Y:S02]  /*0600*/  DADD R44, R10, R44 ;  /* 0x000000000a2c7229 */ /* 0x000fe4000000002c */
[----:B---3--:R-:W-:-:S06]  /*0610*/  DADD R46, R12, R12 ;  /* 0x000000000c2e7229 */ /* 0x008fcc000000000c */
[----:B------:R-:W-:Y:S02]  /*0620*/  DADD R10, -R10, R44 ;  /* 0x000000000a0a7229 */ /* 0x000fe4000000012c */
[----:B------:R-:W-:Y:S02]  /*0630*/  DADD R44, R14, R14 ;  /* 0x000000000e2c7229 */ /* 0x000fe4000000000e */
[----:B------:R-:W-:-:S06]  /*0640*/  DADD R46, -R12, R46 ;  /* 0x000000000c2e7229 */ /* 0x000fcc000000012e */
[----:B------:R-:W-:Y:S02]  /*0650*/  DADD R44, -R14, R44 ;  /* 0x000000000e2c7229 */ /* 0x000fe4000000012c */
[----:B------:R-:W-:-:S06]  /*0660*/  DADD R46, R12, R46 ;  /* 0x000000000c2e7229 */ /* 0x000fcc000000002e */
[----:B------:R-:W-:Y:S02]  /*0670*/  DADD R44, R14, R44 ;  /* 0x000000000e2c7229 */ /* 0x000fe4000000002c */
[----:B------:R-:W-:Y:S02]  /*0680*/  DADD R12, -R12, R46 ;  /* 0x000000000c0c7229 */ /* 0x000fe4000000012e */
[----:B------:R-:W-:-:S04]  /*0690*/  DADD R46, R16, R16 ;  /* 0x00000000102e7229 */ /* 0x000fc80000000010 */
        /* <DEDUP_REMOVED lines=44> */
[----:B------:R-:W-:Y:S01]  /*0960*/  DADD R46, R36, R46 ;  /* 0x00000000242e7229 */ /* 0x000fe2000000002e */
[----:B------:R-:W0:Y:S05]  /*0970*/  LDCU UR5, c[0x0][0x370] ;  /* 0x00006e00ff0577ac */ /* 0x000e2a0008000800 */
[----:B------:R-:W-:Y:S02]  /*0980*/  DADD R44, R38, R44 ;  /* 0x00000000262c7229 */ /* 0x000fe4000000002c */
[----:B------:R-:W-:-:S02]  /*0990*/  DADD R4, -R4, R50 ;  /* 0x0000000004047229 */ /* 0x000fc40000000132 */
[----:B------:R-:W-:Y:S02]  /*09a0*/  DADD R36, -R36, R46 ;  /* 0x0000000024247229 */ /* 0x000fe4000000012e */
[----:B------:R-:W-:Y:S02]  /*09b0*/  DADD R50, R8, R8 ;  /* 0x0000000008327229 */ /* 0x000fe40000000008 */
[----:B------:R-:W-:Y:S02]  /*09c0*/  DADD R38, -R38, R44 ;  /* 0x0000000026267229 */ /* 0x000fe4000000012c */
[----:B------:R-:W-:Y:S02]  /*09d0*/  DADD R46, R40, R40 ;  /* 0x00000000282e7229 */ /* 0x000fe40000000028 */
[----:B------:R-:W-:Y:S02]  /*09e0*/  DADD R44, R42, R42 ;  /* 0x000000002a2c7229 */ /* 0x000fe4000000002a */
[----:B------:R-:W-:Y:S01]  /*09f0*/  DADD R50, -R8, R50 ;  /* 0x0000000008327229 */ /* 0x000fe20000000132 */
[----:B0-----:R-:W-:-:S03]  /*0a00*/  UIADD3 UR5, UPT, UPT, UR5, -0x1, URZ ;  /* 0xffffffff05057890 */ /* 0x001fc6000fffe0ff */
[----:B------:R-:W-:Y:S02]  /*0a10*/  DADD R46, -R40, R46 ;  /* 0x00000000282e7229 */ /* 0x000fe4000000012e */
[----:B------:R-:W-:Y:S01]  /*0a20*/  DADD R44, -R42, R44 ;  /* 0x000000002a2c7229 */ /* 0x000fe2000000012c */
[----:B------:R-:W-:Y:S01]  /*0a30*/  UISETP.GE.U32.AND UP0, UPT, UR6, UR5, UPT ;  /* 0x000000050600728c */ /* 0x000fe2000bf06070 */
[----:B------:R-:W-:-:S04]  /*0a40*/  DADD R50, R8, R50 ;  /* 0x0000000008327229 */ /* 0x000fc80000000032 */
[----:B------:R-:W-:Y:S02]  /*0a50*/  DADD R46, R40, R46 ;  /* 0x00000000282e7229 */ /* 0x000fe4000000002e */
[----:B------:R-:W-:Y:S02]  /*0a60*/  DADD R44, R42, R44 ;  /* 0x000000002a2c7229 */ /* 0x000fe4000000002c */
[----:B------:R-:W-:-:S04]  /*0a70*/  DADD R8, -R8, R50 ;  /* 0x0000000008087229 */ /* 0x000fc80000000132 */
[----:B------:R-:W-:Y:S02]  /*0a80*/  DADD R40, -R40, R46 ;  /* 0x0000000028287229 */ /* 0x000fe4000000012e */
        /* <DEDUP_REMOVED lines=10> */
.L_x_428:
[----:B0-----:R-:W1:Y:S01]  /*0b30*/  LDS.64 R46, [UR4] ;  /* 0x00000004ff2e7984 */ /* 0x001e620008000a00 */
[----:B0-----:R-:W-:Y:S02]  /*0b40*/  ULEA UR6, UR7, UR4, 0x3 ;  /* 0x0000000407067291 */ /* 0x001fe4000f8e18ff */
[----:B------:R-:W-:-:S06]  /*0b50*/  UIADD3 UR5, UPT, UPT, UR5, 0x1, URZ ;  /* 0x0000000105057890 */ /* 0x000fcc000fffe0ff */
[----:B------:R-:W-:Y:S01]  /*0b60*/  ISETP.NE.AND P0, PT, RZ, UR5, PT ;  /* 0x00000005ff007c0c */ /* 0x000fe2000bf05270 */
[----:B------:R-:W0:Y:S01]  /*0b70*/  LDS.64 R44, [UR6] ;  /* 0x00000006ff2c7984 */ /* 0x000e220008000a00 */
[----:B------:R-:W-:Y:S01]  /*0b80*/  ULEA UR6, UR7, UR6, 0x3 ;  /* 0x0000000607067291 */ /* 0x000fe2000f8e18ff */
[----:B-1----:R-:W-:-:S08]  /*0b90*/  DFMA R48, R4, R46, RZ ;  /* 0x0000002e0430722b */ /* 0x002fd000000000ff */
        /* <DEDUP_REMOVED lines=133> */
[----:B------:R-:W-:Y:S01]  /*13f0*/  DFMA R48, -R42, R44, R48 ;  /* 0x0000002c2a30722b */ /* 0x000fe20000000130 */
[----:B------:R-:W0:Y:S07]  /*1400*/  LDC.64 R44, c[0x0][0x3a0] ;  /* 0x0000e800ff2c7b82 */ /* 0x000e2e0000000a00 */
[----:B------:R-:W-:-:S08]  /*1410*/  DADD R46, R48, R48 ;  /* 0x00000000302e7229 */ /* 0x000fd00000000030 */
[----:B------:R-:W-:-:S08]  /*1420*/  DADD R46, -R48, R46 ;  /* 0x00000000302e7229 */ /* 0x000fd0000000012e */
[----:B------:R-:W-:Y:S01]  /*1430*/  DADD R46, R48, R46 ;  /* 0x00000000302e7229 */ /* 0x000fe2000000002e */
[----:B0-----:R-:W-:-:S07]  /*1440*/  IMAD.WIDE.U32 R44, R3, 0x8, R44 ;  /* 0x00000008032c7825 */ /* 0x001fce00078e002c */
[----:B------:R-:W-:-:S07]  /*1450*/  DADD R46, -R48, R46 ;  /* 0x00000000302e7229 */ /* 0x000fce000000012e */
[----:B------:R0:W-:Y:S01]  /*1460*/  STG.E.64 desc[UR8][R44.64], R46 ;  /* 0x0000002e2c007986 */ /* 0x0001e2000c101b08 */
[----:B------:R-:W-:Y:S06]  /*1470*/  BAR.SYNC.DEFER_BLOCKING 0x0 ;  /* 0x0000000000007b1d */ /* 0x000fec0000010000 */
[----:B------:R-:W-:Y:S05]  /*1480*/  @!P0 EXIT ;  /* 0x000000000000894d */ /* 0x000fea0003800000 */
[----:B------:R-:W-:Y:S01]  /*1490*/  IADD3 R3, PT, PT, R3, 0x1, RZ ;  /* 0x0000000103037810 */ /* 0x000fe20007ffe0ff */
[----:B------:R-:W-:Y:S01]  /*14a0*/  UIADD3 UR4, UPT, UPT, UR4, 0x8, URZ ;  /* 0x0000000804047890 */ /* 0x000fe2000fffe0ff */
[----:B------:R-:W-:Y:S11]  /*14b0*/  BRA `(.L_x_428) ;  /* 0xfffffff4009c7947 */ /* 0x000ff6000383ffff */
.L_x_427:
        /* <DEDUP_REMOVED lines=11> */
.L_x_429:
[----:B-1----:R-:W1:Y:S01]  /*1570*/  LDS.64 R46, [UR4] ;  /* 0x00000004ff2e7984 */ /* 0x002e620008000a00 */
[----:B0-----:R-:W-:Y:S02]  /*1580*/  ULEA UR5, UR7, UR4, 0x3 ;  /* 0x0000000407057291 */ /* 0x001fe4000f8e18ff */
[----:B------:R-:W-:Y:S02]  /*1590*/  UIADD3 UR6, UPT, UPT, UR6, 0x1, URZ ;  /* 0x0000000106067890 */ /* 0x000fe4000fffe0ff */
[----:B------:R-:W-:Y:S02]  /*15a0*/  UIADD3 UR4, UPT, UPT, UR4, 0x8, URZ ;  /* 0x0000000804047890 */ /* 0x000fe4000fffe0ff */
[----:B------:R-:W-:-:S03]  /*15b0*/  UISETP.NE.AND UP0, UPT, UR6, URZ, UPT ;  /* 0x000000ff0600728c */ /* 0x000fc6000bf05270 */
        /* <DEDUP_REMOVED lines=141> */
[C---:B0-----:R-:W-:Y:S01]  /*1e90*/  IMAD.WIDE.U32 R44, R3.reuse, 0x8, R44 ;  /* 0x00000008032c7825 */ /* 0x041fe200078e002c */
[----:B------:R-:W-:-:S06]  /*1ea0*/  IADD3 R3, PT, PT, R3, 0x1, RZ ;  /* 0x0000000103037810 */ /* 0x000fcc0007ffe0ff */
[----:B------:R-:W-:-:S07]  /*1eb0*/  DADD R46, -R48, R46 ;  /* 0x00000000302e7229 */ /* 0x000fce000000012e */
[----:B------:R1:W-:Y:S01]  /*1ec0*/  STG.E.64 desc[UR8][R44.64], R46 ;  /* 0x0000002e2c007986 */ /* 0x0003e2000c101b08 */
[----:B------:R-:W-:Y:S06]  /*1ed0*/  BAR.SYNC.DEFER_BLOCKING 0x0 ;  /* 0x0000000000007b1d */ /* 0x000fec0000010000 */
[----:B------:R-:W-:Y:S05]  /*1ee0*/  BRA.U UP0, `(.L_x_429) ;  /* 0xfffffff500a07547 */ /* 0x000fea000b83ffff */
[----:B------:R-:W-:Y:S05]  /*1ef0*/  EXIT ;  /* 0x000000000000794d */ /* 0x000fea0003800000 */
.L_x_430:
        /* <DEDUP_REMOVED lines=16> */
.L_x_694:


//--------------------- .text._Z26cu_mtxmq_integral_20triplePKdiS0_iPdiidd --------------------------
	.section	.text._Z26cu_mtxmq_integral_20triplePKdiS0_iPdiidd,"ax",@progbits
	.align	128
        .global         _Z26cu_mtxmq_integral_20triplePKdiS0_iPdiidd
        .type           _Z26cu_mtxmq_integral_20triplePKdiS0_iPdiidd,@function
        .size           _Z26cu_mtxmq_integral_20triplePKdiS0_iPdiidd,(.L_x_695 - _Z26cu_mtxmq_integral_20triplePKdiS0_iPdiidd)
        .other          _Z26cu_mtxmq_integral_20triplePKdiS0_iPdiidd,@"STO_CUDA_ENTRY STV_DEFAULT"
_Z26cu_mtxmq_integral_20triplePKdiS0_iPdiidd:
.text._Z26cu_mtxmq_integral_20triplePKdiS0_iPdiidd:
        /* <DEDUP_REMOVED lines=22> */
[----:B------:R-:W4:Y:S02]  /*0160*/  LDG.E.64 R12, desc[UR8][R12.64] ;  /* 0x000000080c0c7981 */ /* 0x000f24000c1e1b00 */
[----:B------:R-:W-:-:S02]  /*0170*/  IMAD.WIDE R16, R2, 0x8, R14 ;  /* 0x0000000802107825 */ /* 0x000fc400078e020e */
[----:B------:R-:W2:Y:S02]  /*0180*/  LDG.E.64 R14, desc[UR8][R14.64] ;  /* 0x000000080e0e7981 */ /* 0x000ea4000c1e1b00 */
[C---:B------:R-:W-:Y:S02]  /*0190*/  IMAD.WIDE R18, R2.reuse, 0x8, R16 ;  /* 0x0000000802127825 */ /* 0x040fe400078e0210 */
[----:B------:R-:W3:Y:S02]  /*01a0*/  LDG.E.64 R16, desc[UR8][R16.64] ;  /* 0x0000000810107981 */ /* 0x000ee4000c1e1b00 */
[C---:B------:R-:W-:Y:S02]  /*01b0*/  IMAD.WIDE R20, R2.reuse, 0x8, R18 ;  /* 0x0000000802147825 */ /* 0x040fe400078e0212 */
[----:B------:R-:W4:Y:S02]  /*01c0*/  LDG.E.64 R18, desc[UR8][R18.64] ;  /* 0x0000000812127981 */ /* 0x000f24000c1e1b00 */
        /* <DEDUP_REMOVED lines=24> */
[----:B------:R0:W5:Y:S02]  /*0350*/  LDG.E.64 R46, desc[UR8][R48.64] ;  /* 0x00000008302e7981 */ /* 0x000164000c1e1b00 */
[----:B0-----:R-:W-:-:S04]  /*0360*/  IMAD.WIDE R48, R0, 0x8, R48 ;  /* 0x0000000800307825 */ /* 0x001fc800078e0230 */
[----:B------:R-:W-:Y:S01]  /*0370*/  IMAD.WIDE R50, R0, 0x8, R48 ;  /* 0x0000000800327825 */ /* 0x000fe200078e0230 */
[----:B------:R-:W0:Y:S01]  /*0380*/  S2UR UR5, SR_CgaCtaId ;  /* 0x00000000000579c3 */ /* 0x000e220000008800 */
[----:B-----5:R-:W-:-:S08]  /*0390*/  DADD R44, R46, R46 ;  /* 0x000000002e2c7229 */ /* 0x020fd0000000002e */
[----:B------:R-:W-:Y:S01]  /*03a0*/  DADD R44, -R46, R44 ;  /* 0x000000002e2c7229 */ /* 0x000fe2000000012c */
[----:B------:R-:W5:Y:S04]  /*03b0*/  LDG.E.64 R46, desc[UR8][R48.64] ;  /* 0x00000008302e7981 */ /* 0x000f68000c1e1b00 */
[----:B------:R1:W2:Y:S02]  /*03c0*/  LDG.E.64 R48, desc[UR8][R50.64] ;  /* 0x0000000832307981 */ /* 0x0002a4000c1e1b00 */
[----:B-1----:R-:W-:-:S06]  /*03d0*/  IMAD.WIDE R50, R0, 0x8, R50 ;  /* 0x0000000800327825 */ /* 0x002fcc00078e0232 */
[----:B------:R-:W3:Y:S01]  /*03e0*/  LDG.E.64 R50, desc[UR8][R50.64] ;  /* 0x0000000832327981 */ /* 0x000ee2000c1e1b00 */
[----:B------:R-:W-:Y:S02]  /*03f0*/  UMOV UR4, 0x400 ;  /* 0x0000040000047882 */ /* 0x000fe40000000000 */
[----:B0-----:R-:W-:-:S06]  /*0400*/  ULEA UR4, UR5, UR4, 0x18 ;  /* 0x0000000405047291 */ /* 0x001fcc000f8ec0ff */
[----:B------:R-:W-:-:S05]  /*0410*/  LEA R53, R52, UR4, 0x3 ;  /* 0x0000000434357c11 */ /* 0x000fca000f8e18ff */
[----:B------:R0:W-:Y:S01]  /*0420*/  STS.64 [R53], R44 ;  /* 0x0000002c35007388 */ /* 0x0001e20000000a00 */
[----:B------:R-:W-:-:S04]  /*0430*/  LEA R52, R0, R53, 0x3 ;  /* 0x0000003500347211 */ /* 0x000fc800078e18ff */
[----:B0-----:R-:W-:Y:S01]  /*0440*/  LEA R53, R0, R52, 0x3 ;  /* 0x0000003400357211 */ /* 0x001fe200078e18ff */
[----:B------:R-:W0:Y:S02]  /*0450*/  LDCU UR5, c[0x0][0x370] ;  /* 0x00006e00ff0577ac */ /* 0x000e240008000800 */
[----:B0-----:R-:W-:-:S04]  /*0460*/  UIADD3 UR5, UPT, UPT, UR5, -0x1, URZ ;  /* 0xffffffff05057890 */ /* 0x001fc8000fffe0ff */
[----:B------:R-:W-:Y:S01]  /*0470*/  UISETP.GE.U32.AND UP0, UPT, UR6, UR5, UPT ;  /* 0x000000050600728c */ /* 0x000fe2000bf06070 */
[----:B-----5:R-:W-:-:S08]  /*0480*/  DADD R44, R46, R46 ;  /* 0x000000002e2c7229 */ /* 0x020fd0000000002e */
[----:B------:R-:W-:Y:S02]  /*0490*/  DADD R46, -R46, R44 ;  /* 0x000000002e2e7229 */ /* 0x000fe4000000012c */
[----:B--2---:R-:W-:-:S05]  /*04a0*/  DADD R44, R48, R48 ;  /* 0x00000000302c7229 */ /* 0x004fca0000000030 */
[----:B------:R0:W-:Y:S02]  /*04b0*/  STS.64 [R52], R46 ;  /* 0x0000002e34007388 */ /* 0x0001e40000000a00 */
[----:B0-----:R-:W-:Y:S02]  /*04c0*/  DADD R46, R10, R10 ;  /* 0x000000000a2e7229 */ /* 0x001fe4000000000a */
[----:B------:R-:W-:-:S06]  /*04d0*/  DADD R44, -R48, R44 ;  /* 0x00000000302c7229 */ /* 0x000fcc000000012c */
[----:B------:R-:W-:Y:S02]  /*04e0*/  DADD R10, -R10, R46 ;  /* 0x000000000a0a7229 */ /* 0x000fe4000000012e */
[C---:B------:R-:W-:Y:S01]  /*04f0*/  DADD R46, R14.reuse, R14 ;  /* 0x000000000e2e7229 */ /* 0x040fe2000000000e */
[----:B------:R3:W-:Y:S07]  /*0500*/  STS.64 [R53], R44 ;  /* 0x0000002c35007388 */ /* 0x0007ee0000000a00 */
[----:B------:R-:W-:-:S02]  /*0510*/  DADD R14, -R14, R46 ;  /* 0x000000000e0e7229 */ /* 0x000fc4000000012e */
[----:B----4-:R-:W-:Y:S02]  /*0520*/  DADD R46, R18, R18 ;  /* 0x00000000122e7229 */ /* 0x010fe40000000012 */
[----:B---3--:R-:W-:-:S06]  /*0530*/  DADD R44, R16, R16 ;  /* 0x00000000102c7229 */ /* 0x008fcc0000000010 */
[----:B------:R-:W-:Y:S02]  /*0540*/  DADD R18, -R18, R46 ;  /* 0x0000000012127229 */ /* 0x000fe4000000012e */
[----:B------:R-:W-:Y:S02]  /*0550*/  DADD R46, R22, R22 ;  /* 0x00000000162e7229 */ /* 0x000fe40000000016 */
[----:B------:R-:W-:Y:S02]  /*0560*/  DADD R16, -R16, R44 ;  /* 0x0000000010107229 */ /* 0x000fe4000000012c */
[----:B------:R-:W-:-:S04]  /*0570*/  DADD R44, R20, R20 ;  /* 0x00000000142c7229 */ /* 0x000fc80000000014 */
[----:B------:R-:W-:Y:S02]  /*0580*/  DADD R46, -R22, R46 ;  /* 0x00000000162e7229 */ /* 0x000fe4000000012e */
[----:B------:R-:W-:Y:S02]  /*0590*/  DADD R22, R26, R26 ;  /* 0x000000001a167229 */ /* 0x000fe4000000001a */
[----:B------:R-:W-:Y:S02]  /*05a0*/  DADD R44, -R20, R44 ;  /* 0x00000000142c7229 */ /* 0x000fe4000000012c */
[----:B------:R-:W-:Y:S02]  /*05b0*/  DADD R20, R24, R24 ;  /* 0x0000000018147229 */ /* 0x000fe40000000018 */
[----:B------:R-:W-:Y:S02]  /*05c0*/  DADD R48, R50, R50 ;  /* 0x0000000032307229 */ /* 0x000fe40000000032 */
[----:B------:R-:W-:-:S02]  /*05d0*/  DADD R22, -R26, R22 ;  /* 0x000000001a167229 */ /* 0x000fc40000000116 */
[----:B------:R-:W-:Y:S02]  /*05e0*/  DADD R26, R30, R30 ;  /* 0x000000001e1a7229 */ /* 0x000fe4000000001e */
[----:B------:R-:W-:Y:S02]  /*05f0*/  DADD R20, -R24, R20 ;  /* 0x0000000018147229 */ /* 0x000fe40000000114 */
[----:B------:R-:W-:Y:S02]  /*0600*/  DADD R24, R28, R28 ;  /* 0x000000001c187229 */ /* 0x000fe4000000001c */
[----:B------:R-:W-:Y:S02]  /*0610*/  DADD R50, -R50, R48 ;  /* 0x0000000032327229 */ /* 0x000fe40000000130 */
[----:B------:R-:W-:Y:S02]  /*0620*/  DADD R26, -R30, R26 ;  /* 0x000000001e1a7229 */ /* 0x000fe4000000011a */
[----:B------:R-:W-:-:S02]  /*0630*/  DADD R48, R4, R4 ;  /* 0x0000000004307229 */ /* 0x000fc40000000004 */
[----:B------:R-:W-:Y:S02]  /*0640*/  DADD R24, -R28, R24 ;  /* 0x000000001c187229 */ /* 0x000fe40000000118 */
[----:B------:R-:W-:Y:S02]  /*0650*/  DADD R28, R32, R32 ;  /* 0x00000000201c7229 */ /* 0x000fe40000000020 */
[----:B------:R-:W-:Y:S01]  /*0660*/  DADD R30, R34, R34 ;  /* 0x00000000221e7229 */ /* 0x000fe20000000022 */
[----:B------:R-:W-:Y:S01]  /*0670*/  LEA R53, R0, R53, 0x3 ;  /* 0x0000003500357211 */ /* 0x000fe200078e18ff */
[----:B------:R-:W-:Y:S02]  /*0680*/  DADD R4, -R4, R48 ;  /* 0x0000000004047229 */ /* 0x000fe40000000130 */
[----:B------:R-:W-:Y:S02]  /*0690*/  DADD R48, R8, R8 ;  /* 0x0000000008307229 */ /* 0x000fe40000000008 */
[----:B------:R0:W-:Y:S01]  /*06a0*/  STS.64 [R53], R50 ;  /* 0x0000003235007388 */ /* 0x0001e20000000a00 */
[----:B------:R-:W-:-:S02]  /*06b0*/  DADD R32, -R32, R28 ;  /* 0x0000000020207229 */ /* 0x000fc4000000011c */
[----:B------:R-:W-:Y:S02]  /*06c0*/  DADD R34, -R34, R30 ;  /* 0x0000000022227229 */ /* 0x000fe4000000011e */
[----:B------:R-:W-:Y:S02]  /*06d0*/  DADD R28, R36, R36 ;  /* 0x00000000241c7229 */ /* 0x000fe40000000024 */
[----:B------:R-:W-:Y:S02]  /*06e0*/  DADD R30, R38, R38 ;  /* 0x00000000261e7229 */ /* 0x000fe40000000026 */
[----:B------:R-:W-:Y:S02]  /*06f0*/  DADD R8, -R8, R48 ;  /* 0x0000000008087229 */ /* 0x000fe40000000130 */
[----:B------:R-:W-:Y:S02]  /*0700*/  DADD R48, R12, R12 ;  /* 0x000000000c307229 */ /* 0x000fe4000000000c */
[----:B------:R-:W-:-:S02]  /*0710*/  DADD R36, -R36, R28 ;  /* 0x0000000024247229 */ /* 0x000fc4000000011c */
[----:B------:R-:W-:Y:S02]  /*0720*/  DADD R38, -R38, R30 ;  /* 0x0000000026267229 */ /* 0x000fe4000000011e */
[----:B0-----:R-:W-:Y:S02]  /*0730*/  DADD R50, R6, R6 ;  /* 0x0000000006327229 */ /* 0x001fe40000000006 */
[----:B------:R-:W-:Y:S02]  /*0740*/  DADD R28, R40, R40 ;  /* 0x00000000281c7229 */ /* 0x000fe40000000028 */
[----:B------:R-:W-:Y:S02]  /*0750*/  DADD R30, R42, R42 ;  /* 0x000000002a1e7229 */ /* 0x000fe4000000002a */
[----:B------:R-:W-:Y:S02]  /*0760*/  DADD R12, -R12, R48 ;  /* 0x000000000c0c7229 */ /* 0x000fe40000000130 */
[----:B------:R-:W-:-:S02]  /*0770*/  DADD R6, -R6, R50 ;  /* 0x0000000006067229 */ /* 0x000fc40000000132 */
        /* <DEDUP_REMOVED lines=11> */
.L_x_432:
[----:B------:R-:W1:Y:S01]  /*0830*/  LDS.64 R48, [UR4] ;  /* 0x00000004ff307984 */ /* 0x000e620008000a00 */
[----:B0-----:R-:W-:Y:S02]  /*0840*/  ULEA UR6, UR7, UR4, 0x3 ;  /* 0x0000000407067291 */ /* 0x001fe4000f8e18ff */
[----:B------:R-:W-:-:S06]  /*0850*/  UIADD3 UR5, UPT, UPT, UR5, 0x1, URZ ;  /* 0x0000000105057890 */ /* 0x000fcc000fffe0ff */
[----:B------:R-:W-:Y:S01]  /*0860*/  ISETP.NE.AND P0, PT, RZ, UR5, PT ;  /* 0x00000005ff007c0c */ /* 0x000fe2000bf05270 */
[----:B------:R-:W0:Y:S01]  /*0870*/  LDS.64 R28, [UR6] ;  /* 0x00000006ff1c7984 */ /* 0x000e220008000a00 */
[----:B------:R-:W-:Y:S01]  /*0880*/  ULEA UR6, UR7, UR6, 0x3 ;  /* 0x0000000607067291 */ /* 0x000fe2000f8e18ff */
[----:B-1----:R-:W-:-:S08]  /*0890*/  DFMA R30, R4, R48, RZ ;  /* 0x00000030041e722b */ /* 0x002fd000000000ff */
[----:B------:R-:W-:Y:S02]  /*08a0*/  DFMA R50, R4, R48, R30 ;  /* 0x000000300432722b */ /* 0x000fe4000000001e */
[----:B------:R-:W1:Y:S01]  /*08b0*/  LDS.64 R30, [UR6] ;  /* 0x00000006ff1e7984 */ /* 0x000e620008000a00 */
[----:B------:R-:W-:-:S05]  /*08c0*/  ULEA UR6, UR7, UR6, 0x3 ;  /* 0x0000000607067291 */ /* 0x000fca000f8e18ff */
[----:B------:R-:W-:-:S04]  /*08d0*/  DFMA R50, -R4, R48, R50 ;  /* 0x000000300432722b */ /* 0x000fc80000000132 */
[----:B------:R-:W2:Y:S01]  /*08e0*/  LDS.64 R48, [UR6] ;  /* 0x00000006ff307984 */ /* 0x000ea20008000a00 */
[----:B------:R-:W-:-:S03]  /*08f0*/  ULEA UR6, UR7, UR6, 0x3 ;  /* 0x0000000607067291 */ /* 0x000fc6000f8e18ff */
[----:B0-----:R-:W-:-:S08]  /*0900*/  DFMA R50, R6, R28, R50 ;  /* 0x0000001c0632722b */ /* 0x001fd00000000032 */
[----:B------:R-:W-:-:S08]  /*0910*/  DFMA R50, R6, R28, R50 ;  /* 0x0000001c0632722b */ /* 0x000fd00000000032 */
[----:B------:R-:W-:Y:S01]  /*0920*/  DFMA R50, -R6, R28, R50 ;  /* 0x0000001c0632722b */ /* 0x000fe20000000132 */
[----:B------:R-:W0:Y:S01]  /*0930*/  LDS.64 R28, [UR6] ;  /* 0x00000006ff1c7984 */ /* 0x000e220008000a00 */
[----:B------:R-:W-:-:S06]  /*0940*/  ULEA UR6, UR7, UR6, 0x3 ;  /* 0x0000000607067291 */ /* 0x000fcc000f8e18ff */
[----:B-1----:R-:W-:-:S08]  /*0950*/  DFMA R50, R8, R30, R50 ;  /* 0x0000001e0832722b */ /* 0x002fd00000000032 */
[----:B------:R-:W-:-:S08]  /*0960*/  DFMA R50, R8, R30, R50 ;  /* 0x0000001e0832722b */ /* 0x000fd00000000032 */
[----:B------:R-:W-:Y:S01]  /*0970*/  DFMA R50, -R8, R30, R50 ;  /* 0x0000001e0832722b */ /* 0x000fe20000000132 */
[----:B------:R-:W1:Y:S01]  /*0980*/  LDS.64 R30, [UR6] ;  /* 0x00000006ff1e7984 */ /* 0x000e620008000a00 */
[----:B------:R-:W-:-:S06]  /*0990*/  ULEA UR6, UR7, UR6, 0x3 ;  /* 0x0000000607067291 */ /* 0x000fcc000f8e18ff */
[----:B--2---:R-:W-:-:S08]  /*09a0*/  DFMA R50, R10, R48, R50 ;  /* 0x000000300a32722b */ /* 0x004fd00000000032 */
[----:B------:R-:W-:-:S08]  /*09b0*/  DFMA R50, R10, R48, R50 ;  /* 0x000000300a32722b */ /* 0x000fd00000000032 */
[----:B------:R-:W-:Y:S01]  /*09c0*/  DFMA R50, -R10, R48, R50 ;  /* 0x000000300a32722b */ /* 0x000fe20000000132 */
[----:B------:R-:W2:Y:S01]  /*09d0*/  LDS.64 R48, [UR6] ;  /* 0x00000006ff307984 */ /* 0x000ea20008000a00 */
[----:B------:R-:W-:-:S06]  /*09e0*/  ULEA UR6, UR7, UR6, 0x3 ;  /* 0x0000000607067291 */ /* 0x000fcc000f8e18ff */
        /* <DEDUP_REMOVED lines=63> */
[----:B------:R-:W0:Y:S07]  /*0de0*/  LDS.64 R28, [UR6] ;  /* 0x00000006ff1c7984 */ /* 0x000e2e0008000a00 */
[----:B-1----:R-:W-:-:S08]  /*0df0*/  DFMA R50, R38, R30, R50 ;  /* 0x0000001e2632722b */ /* 0x002fd00000000032 */
[----:B------:R-:W-:-:S08]  /*0e00*/  DFMA R50, R38, R30, R50 ;  /* 0x0000001e2632722b */ /* 0x000fd00000000032 */
[----:B------:R-:W-:Y:S01]  /*0e10*/  DFMA R50, -R38, R30, R50 ;  /* 0x0000001e2632722b */ /* 0x000fe20000000132 */
[----:B------:R-:W1:Y:S07]  /*0e20*/  LDC.64 R30, c[0x0][0x3a0] ;  /* 0x0000e800ff1e7b82 */ /* 0x000e6e0000000a00 */
[----:B--2---:R-:W-:-:S08]  /*0e30*/  DFMA R50, R40, R48, R50 ;  /* 0x000000302832722b */ /* 0x004fd00000000032 */
[----:B------:R-:W-:-:S08]  /*0e40*/  DFMA R50, R40, R48, R50 ;  /* 0x000000302832722b */ /* 0x000fd00000000032 */
[----:B------:R-:W-:Y:S01]  /*0e50*/  DFMA R50, -R40, R48, R50 ;  /* 0x000000302832722b */ /* 0x000fe20000000132 */
[----:B-1----:R-:W-:-:S07]  /*0e60*/  IMAD.WIDE.U32 R30, R3, 0x8, R30 ;  /* 0x00000008031e7825 */ /* 0x002fce00078e001e */
[----:B0-----:R-:W-:-:S08]  /*0e70*/  DFMA R50, R42, R28, R50 ;  /* 0x0000001c2a32722b */ /* 0x001fd00000000032 */
[----:B------:R-:W-:-:S08]  /*0e80*/  DFMA R50, R42, R28, R50 ;  /* 0x0000001c2a32722b */ /* 0x000fd00000000032 */
[----:B------:R-:W-:-:S08]  /*0e90*/  DFMA R50, -R42, R28, R50 ;  /* 0x0000001c2a32722b */ /* 0x000fd00000000132 */
[----:B------:R-:W-:-:S08]  /*0ea0*/  DADD R28, R50, R50 ;  /* 0x00000000321c7229 */ /* 0x000fd00000000032 */
[----:B------:R-:W-:-:S07]  /*0eb0*/  DADD R28, -R50, R28 ;  /* 0x00000000321c7229 */ /* 0x000fce000000011c */
[----:B------:R0:W-:Y:S01]  /*0ec0*/  STG.E.64 desc[UR8][R30.64], R28 ;  /* 0x0000001c1e007986 */ /* 0x0001e2000c101b08 */
[----:B------:R-:W-:Y:S06]  /*0ed0*/  BAR.SYNC.DEFER_BLOCKING 0x0 ;  /* 0x0000000000007b1d */ /* 0x000fec0000010000 */
[----:B------:R-:W-:Y:S05]  /*0ee0*/  @!P0 EXIT ;  /* 0x000000000000894d */ /* 0x000fea0003800000 */
[----:B------:R-:W-:Y:S01]  /*0ef0*/  IADD3 R3, PT, PT, R3, 0x1, RZ ;  /* 0x0000000103037810 */ /* 0x000fe20007ffe0ff */
[----:B------:R-:W-:Y:S01]  /*0f00*/  UIADD3 UR4, UPT, UPT, UR4, 0x8, URZ ;  /* 0x0000000804047890 */ /* 0x000fe2000fffe0ff */
[----:B------:R-:W-:Y:S11]  /*0f10*/  BRA `(.L_x_432) ;  /* 0xfffffff800447947 */ /* 0x000ff6000383ffff */
.L_x_431:
        /* <DEDUP_REMOVED lines=11> */
.L_x_433:
        /* <DEDUP_REMOVED lines=100> */
[C---:B-1----:R-:W-:Y:S01]  /*1610*/  IMAD.WIDE.U32 R30, R3.reuse, 0x8, R30 ;  /* 0x00000008031e7825 */ /* 0x042fe200078e001e */
[----:B------:R-:W-:-:S06]  /*1620*/  IADD3 R3, PT, PT, R3, 0x1, RZ ;  /* 0x0000000103037810 */ /* 0x000fcc0007ffe0ff */
[----:B0-----:R-:W-:-:S08]  /*1630*/  DFMA R50, R42, R28, R50 ;  /* 0x0000001c2a32722b */ /* 0x001fd00000000032 */
[----:B------:R-:W-:-:S08]  /*1640*/  DFMA R50, R42, R28, R50 ;  /* 0x0000001c2a32722b */ /* 0x000fd00000000032 */
[----:B------:R-:W-:-:S08]  /*1650*/  DFMA R50, -R42, R28, R50 ;  /* 0x0000001c2a32722b */ /* 0x000fd00000000132 */
[----:B------:R-:W-:-:S08]  /*1660*/  DADD R28, R50, R50 ;  /* 0x00000000321c7229 */ /* 0x000fd00000000032 */
[----:B------:R-:W-:-:S07]  /*1670*/  DADD R28, -R50, R28 ;  /* 0x00000000321c7229 */ /* 0x000fce000000011c */
[----:B------:R1:W-:Y:S01]  /*1680*/  STG.E.64 desc[UR8][R30.64], R28 ;  /* 0x0000001c1e007986 */ /* 0x0003e2000c101b08 */
[----:B------:R-:W-:Y:S06]  /*1690*/  BAR.SYNC.DEFER_BLOCKING 0x0 ;  /* 0x0000000000007b1d */ /* 0x000fec0000010000 */
[----:B------:R-:W-:Y:S05]  /*16a0*/  BRA.U UP0, `(.L_x_433) ;  /* 0xfffffff900487547 */ /* 0x000fea000b83ffff */
[----:B------:R-:W-:Y:S05]  /*16b0*/  EXIT ;  /* 0x000000000000794d */ /* 0x000fea0003800000 */
.L_x_434:
        /* <DEDUP_REMOVED lines=12> */
.L_x_695:


//--------------------- .text._Z31cu_mtxmq_integral_20hundredtaskPKdiS0_iPdiidd --------------------------
	.section	.text._Z31cu_mtxmq_integral_20hundredtaskPKdiS0_iPdiidd,"ax",@progbits
	.align	128
        .global         _Z31cu_mtxmq_integral_20hundredtaskPKdiS0_iPdiidd
        .type           _Z31cu_mtxmq_integral_20hundredtaskPKdiS0_iPdiidd,@function
        .size           _Z31cu_mtxmq_integral_20hundredtaskPKdiS0_iPdiidd,(.L_x_696 - _Z31cu_mtxmq_integral_20hundredtaskPKdiS0_iPdiidd)
        .other          _Z31cu_mtxmq_integral_20hundredtaskPKdiS0_iPdiidd,@"STO_CUDA_ENTRY STV_DEFAULT"
_Z31cu_mtxmq_integral_20hundredtaskPKdiS0_iPdiidd:
.text._Z31cu_mtxmq_integral_20hundredtaskPKdiS0_iPdiidd:
[----:B------:R-:W-:Y:S01]  /*0000*/  LDC R1, c[0x0][0x37c] ;  /* 0x0000df00ff017b82 */ /* 0x000fe20000000800 */
[----:B------:R-:W0:Y:S07]  /*0010*/  S2R R0, SR_TID.X ;  /* 0x0000000000007919 */ /* 0x000e2e0000002100 */
[----:B------:R-:W1:Y:S01]  /*0020*/  S2UR UR12, SR_CTAID.X ;  /* 0x00000000000c79c3 */ /* 0x000e620000002500 */
[----:B------:R-:W2:Y:S01]  /*0030*/  LDCU UR13, c[0x0][0x360] ;  /* 0x00006c00ff0d77ac */ /* 0x000ea20008000800 */
[----:B------:R-:W3:Y:S06]  /*0040*/  LDCU.64 UR10, c[0x0][0x358] ;  /* 0x00006b00ff0a77ac */ /* 0x000eec0008000a00 */
[----:B------:R-:W4:Y:S08]  /*0050*/  LDC.64 R16, c[0x0][0x380] ;  /* 0x0000e000ff107b82 */ /* 0x000f300000000a00 */
[----:B------:R-:W3:Y:S01]  /*0060*/  LDC R7, c[0x0][0x388] ;  /* 0x0000e200ff077b82 */ /* 0x000ee20000000800 */
[----:B--2---:R-:W-:Y:S01]  /*0070*/  MOV R5, UR13 ;  /* 0x0000000d00057c02 */ /* 0x004fe20008000f00 */
[----:B------:R-:W-:Y:S01]  /*0080*/  IMAD.U32 R9, RZ, RZ, UR13 ;  /* 0x0000000dff097e24 */ /* 0x000fe2000f8e00ff */
[----:B------:R-:W-:Y:S01]  /*0090*/  MOV R11, UR13 ;  /* 0x0000000d000b7c02 */ /* 0x000fe20008000f00 */
[----:B-1----:R-:W-:-:S04]  /*00a0*/  UIMAD UR7, UR12, UR13, URZ ;  /* 0x0000000d0c0772a4 */ /* 0x002fc8000f8e02ff */
[----:B------:R-:W1:Y:S02]  /*00b0*/  LDC.64 R2, c[0x0][0x390] ;  /* 0x0000e400ff027b82 */ /* 0x000e640000000a00 */
[----:B0-----:R-:W-:-:S05]  /*00c0*/  IADD3 R6, PT, PT, R0, UR7, RZ ;  /* 0x0000000700067c10 */ /* 0x001fca000fffe0ff */
[----:B----4-:R-:W-:-:S04]  /*00d0*/  IMAD.WIDE R16, R6, 0x8, R16 ;  /* 0x0000000806107825 */ /* 0x010fc800078e0210 */
[C---:B---3--:R-:W-:Y:S02]  /*00e0*/  IMAD.WIDE R18, R7.reuse, 0x8, R16 ;  /* 0x0000000807127825 */ /* 0x048fe400078e0210 */
[----:B------:R-:W5:Y:S02]  /*00f0*/  LDG.E.64 R16, desc[UR10][R16.64] ;  /* 0x0000000a10107981 */ /* 0x000f64000c1e1b00 */
[----:B------:R-:W-:Y:S02]  /*0100*/  IMAD.WIDE R20, R7, 0x8, R18 ;  /* 0x0000000807147825 */ /* 0x000fe400078e0212 */
[----:B------:R-:W5:Y:S02]  /*0110*/  LDG.E.64 R18, desc[UR10][R18.64] ;  /* 0x0000000a12127981 */ /* 0x000f64000c1e1b00 */
[----:B-1----:R-:W-:-:S04]  /*0120*/  IMAD.WIDE.U32 R2, R0, 0x8, R2 ;  /* 0x0000000800027825 */ /* 0x002fc800078e0002 */
[----:B------:R-:W-:Y:S02]  /*0130*/  IMAD.WIDE R22, R7, 0x8, R20 ;  /* 0x0000000807167825 */ /* 0x000fe400078e0214 */
[----:B------:R-:W5:Y:S02]  /*0140*/  LDG.E.64 R20, desc[UR10][R20.64] ;  /* 0x0000000a14147981 */ /* 0x000f64000c1e1b00 */
[----:B------:R-:W-:-:S04]  /*0150*/  IMAD.WIDE R4, R5, 0x8, R2 ;  /* 0x0000000805047825 */ /* 0x000fc800078e0202 */
        /* <DEDUP_REMOVED lines=35> */
[----:B------:R-:W-:-:S05]  /*0390*/  IMAD.WIDE R10, R11, 0x8, R8 ;  /* 0x000000080b0a7825 */ /* 0x000fca00078e0208 */
[----:B------:R0:W2:Y:S04]  /*03a0*/  LDG.E.64 R12, desc[UR10][R2.64] ;  /* 0x0000000a020c7981 */ /* 0x0000a8000c1e1b00 */
[----:B------:R-:W3:Y:S04]  /*03b0*/  LDG.E.64 R4, desc[UR10][R4.64] ;  /* 0x0000000a04047981 */ /* 0x000ee8000c1e1b00 */
[----:B------:R-:W4:Y:S04]  /*03c0*/  LDG.E.64 R8, desc[UR10][R8.64] ;  /* 0x0000000a08087981 */ /* 0x000f28000c1e1b00 */
[----:B------:R-:W4:Y:S01]  /*03d0*/  LDG.E.64 R10, desc[UR10][R10.64] ;  /* 0x0000000a0a0a7981 */ /* 0x000f22000c1e1b00 */
[----:B------:R-:W1:Y:S01]  /*03e0*/  S2UR UR5, SR_CgaCtaId ;  /* 0x00000000000579c3 */ /* 0x000e620000008800 */
[----:B------:R-:W-:Y:S01]  /*03f0*/  UMOV UR4, 0x400 ;  /* 0x0000040000047882 */ /* 0x000fe20000000000 */
[----:B------:R-:W-:Y:S01]  /*0400*/  MOV R14, UR13 ;  /* 0x0000000d000e7c02 */ /* 0x000fe20008000f00 */
[----:B------:R-:W-:Y:S01]  /*0410*/  IMAD.U32 R15, RZ, RZ, UR13 ;  /* 0x0000000dff0f7e24 */ /* 0x000fe2000f8e00ff */
[----:B0-----:R-:W-:Y:S01]  /*0420*/  MOV R3, UR13 ;  /* 0x0000000d00037c02 */ /* 0x001fe20008000f00 */
[----:B-1----:R-:W-:-:S06]  /*0430*/  ULEA UR4, UR5, UR4, 0x18 ;  /* 0x0000000405047291 */ /* 0x002fcc000f8ec0ff */
[----:B------:R-:W-:Y:S01]  /*0440*/  LEA R7, R0, UR4, 0x3 ;  /* 0x0000000400077c11 */ /* 0x000fe2000f8e18ff */
[----:B------:R-:W0:Y:S03]  /*0450*/  LDCU UR5, c[0x0][0x370] ;  /* 0x00006e00ff0577ac */ /* 0x000e260008000800 */
[----:B------:R-:W-:-:S05]  /*0460*/  LEA R0, R14, R7, 0x3 ;  /* 0x000000070e007211 */ /* 0x000fca00078e18ff */
[----:B------:R-:W-:-:S05]  /*0470*/  IMAD R2, R15, 0x8, R0 ;  /* 0x000000080f027824 */ /* 0x000fca00078e0200 */
        /* <DEDUP_REMOVED lines=10> */
[----:B-1----:R-:W-:-:S09]  /*0520*/  UISETP.GE.AND UP0, UPT, UR8, 0x1, UPT ;  /* 0x000000010800788c */ /* 0x002fd2000bf06270 */
[----:B------:R-:W-:Y:S05]  /*0530*/  BRA.U !UP0, `(.L_x_436) ;  /* 0x0000003908107547 */ /* 0x000fea000b800000 */
[----:B------:R-:W1:Y:S01]  /*0540*/  LDCU UR9, c[0x0][0x3ac] ;  /* 0x00007580ff0977ac */ /* 0x000e620008000800 */
[----:B0-----:R-:W0:Y:S01]  /*0550*/  LDS.64 R4, [UR4] ;  /* 0x00000004ff047984 */ /* 0x001e220008000a00 */
[----:B------:R-:W-:Y:S02]  /*0560*/  UISETP.NE.AND UP0, UPT, UR8, 0x1, UPT ;  /* 0x000000010800788c */ /* 0x000fe4000bf05270 */
[----:B-1----:R-:W-:-:S04]  /*0570*/  ULEA UR6, UR9, UR4, 0x3 ;  /* 0x0000000409067291 */ /* 0x002fc8000f8e18ff */
[----:B------:R-:W-:-:S05]  /*0580*/  ULEA UR4, UR9, UR6, 0x3 ;  /* 0x0000000609047291 */ /* 0x000fca000f8e18ff */
[----:B------:R-:W1:Y:S01]  /*0590*/  LDS.64 R8, [UR6] ;  /* 0x00000006ff087984 */ /* 0x000e620008000a00 */
[----:B------:R-:W-:-:S03]  /*05a0*/  ULEA UR6, UR9, UR4, 0x3 ;  /* 0x0000000409067291 */ /* 0x000fc6000f8e18ff */
[----:B------:R-:W2:Y:S01]  /*05b0*/  LDS.64 R10, [UR4] ;  /* 0x00000004ff0a7984 */ /* 0x000ea20008000a00 */
[----:B------:R-:W-:-:S05]  /*05c0*/  ULEA UR4, UR9, UR6, 0x3 ;  /* 0x0000000609047291 */ /* 0x000fca000f8e18ff */
[----:B------:R-:W3:Y:S01]  /*05d0*/  LDS.64 R12, [UR6] ;  /* 0x00000006ff0c7984 */ /* 0x000ee20008000a00 */
[----:B------:R-:W-:-:S03]  /*05e0*/  ULEA UR6, UR9, UR4, 0x3 ;  /* 0x0000000409067291 */ /* 0x000fc6000f8e18ff */
[----:B------:R-:W4:Y:S01]  /*05f0*/  LDS.64 R14, [UR4] ;  /* 0x00000004ff0e7984 */ /* 0x000f220008000a00 */
[----:B0----5:R-:W-:Y:S01]  /*0600*/  DFMA R4, R16, R4, RZ ;  /* 0x000000041004722b */ /* 0x021fe200000000ff */
[----:B------:R-:W-:-:S04]  /*0610*/  ULEA UR4, UR9, UR6, 0x3 ;  /* 0x0000000609047291 */ /* 0x000fc8000f8e18ff */
[----:B------:R-:W0:Y:S01]  /*0620*/  LDS.64 R56, [UR6] ;  /* 0x00000006ff387984 */ /* 0x000e220008000a00 */
[----:B------:R-:W-:Y:S02]  /*0630*/  ULEA UR6, UR9, UR4, 0x3 ;  /* 0x0000000409067291 */ /* 0x000fe4000f8e18ff */
[----:B-1----:R-:W-:Y:S02]  /*0640*/  DFMA R4, R18, R8, R4 ;  /* 0x000000081204722b */ /* 0x002fe40000000004 */
[----:B------:R-:W1:Y:S01]  /*0650*/  LDS.64 R8, [UR4] ;  /* 0x00000004ff087984 */ /* 0x000e620008000a00 */
[----:B------:R-:W-:-:S05]  /*0660*/  ULEA UR4, UR9, UR6, 0x3 ;  /* 0x0000000609047291 */ /* 0x000fca000f8e18ff */
        /* <DEDUP_REMOVED lines=34> */
[----:B------:R-:W3:Y:S07]  /*0890*/  LDS.64 R12, [UR4] ;  /* 0x00000004ff0c7984 */ /* 0x000eee0008000a00 */
[----:B----4-:R-:W-:Y:S01]  /*08a0*/  DFMA R4, R44, R14, R4 ;  /* 0x0000000e2c04722b */ /* 0x010fe20000000004 */
[----:B------:R-:W4:Y:S07]  /*08b0*/  LDS.64 R14, [UR6] ;  /* 0x00000006ff0e7984 */ /* 0x000f2e0008000a00 */
[----:B0-----:R-:W-:-:S08]  /*08c0*/  DFMA R4, R46, R56, R4 ;  /* 0x000000382e04722b */ /* 0x001fd00000000004 */
[----:B-1----:R-:W-:Y:S02]  /*08d0*/  DFMA R8, R48, R8, R4 ;  /* 0x000000083008722b */ /* 0x002fe40000000004 */
[----:B------:R-:W0:Y:S06]  /*08e0*/  LDC.64 R4, c[0x0][0x3a0] ;  /* 0x0000e800ff047b82 */ /* 0x000e2c0000000a00 */
[----:B--2---:R-:W-:Y:S01]  /*08f0*/  DFMA R8, R50, R10, R8 ;  /* 0x0000000a3208722b */ /* 0x004fe20000000008 */
[----:B------:R-:W-:-:S07]  /*0900*/  IMAD R11, R6, UR8, RZ ;  /* 0x00000008060b7c24 */ /* 0x000fce000f8e02ff */
[----:B---3--:R-:W-:-:S08]  /*0910*/  DFMA R8, R52, R12, R8 ;  /* 0x0000000c3408722b */ /* 0x008fd00000000008 */
[----:B----4-:R-:W-:Y:S01]  /*0920*/  DFMA R8, R54, R14, R8 ;  /* 0x0000000e3608722b */ /* 0x010fe20000000008 */
[----:B0-----:R-:W-:-:S06]  /*0930*/  IMAD.WIDE.U32 R10, R11, 0x8, R4 ;  /* 0x000000080b0a7825 */ /* 0x001fcc00078e0004 */
[----:B------:R1:W-:Y:S01]  /*0940*/  STG.E.64 desc[UR10][R10.64], R8 ;  /* 0x000000080a007986 */ /* 0x0003e2000c101b0a */
[----:B------:R-:W-:Y:S06]  /*0950*/  BAR.SYNC.DEFER_BLOCKING 0x0 ;  /* 0x0000000000007b1d */ /* 0x000fec0000010000 */
[----:B------:R-:W-:Y:S05]  /*0960*/  BRA.U !UP0, `(.L_x_436) ;  /* 0x0000003508047547 */ /* 0x000fea000b800000 */
[----:B------:R-:W-:Y:S02]  /*0970*/  UMOV UR14, 0x1 ;  /* 0x00000001000e7882 */ /* 0x000fe40000000000 */
[----:B------:R-:W-:-:S09]  /*0980*/  UISETP.GE.AND UP0, UPT, UR14, UR8, UPT ;  /* 0x000000080e00728c */ /* 0x000fd2000bf06270 */
[----:B------:R-:W-:Y:S05]  /*0990*/  BRA.U UP0, `(.L_x_437) ;  /* 0x0000001500447547 */ /* 0x000fea000b800000 */
[----:B------:R-:W-:Y:S01]  /*09a0*/  UIADD3 UR4, UPT, UPT, -UR14, UR8, URZ ;  /* 0x000000080e047290 */ /* 0x000fe2000fffe1ff */
[----:B------:R-:W-:-:S03]  /*09b0*/  PLOP3.LUT P0, PT, PT, PT, PT, 0x80, 0x8 ;  /* 0x000000000008781c */ /* 0x000fc60003f0f070 */
[----:B------:R-:W-:-:S09]  /*09c0*/  UISETP.GT.AND UP0, UPT, UR4, 0x3, UPT ;  /* 0x000000030400788c */ /* 0x000fd2000bf04270 */
[----:B------:R-:W-:Y:S05]  /*09d0*/  BRA.U !UP0, `(.L_x_438) ;  /* 0x0000000d084c7547 */ /* 0x000fea000b800000 */
[----:B------:R-:W-:Y:S01]  /*09e0*/  PLOP3.LUT P0, PT, PT, PT, PT, 0x8, 0x80 ;  /* 0x000000000080781c */ /* 0x000fe20003f0e170 */
[----:B------:R-:W-:-:S12]  /*09f0*/  UIADD3 UR34, UPT, UPT, UR8, -0x3, URZ ;  /* 0xfffffffd08227890 */ /* 0x000fd8000fffe0ff */
.L_x_439:
[----:B0-----:R-:W0:Y:S01]  /*0a00*/  S2UR UR6, SR_CgaCtaId ;  /* 0x00000000000679c3 */ /* 0x001e220000008800 */
[----:B------:R-:W-:Y:S01]  /*0a10*/  UMOV UR4, 0x400 ;  /* 0x0000040000047882 */ /* 0x000fe20000000000 */
[----:B------:R-:W-:Y:S02]  /*0a20*/  UIADD3 UR33, UPT, UPT, UR14, 0x1, URZ ;  /* 0x000000010e217890 */ /* 0x000fe4000fffe0ff */
[----:B0-----:R-:W-:-:S04]  /*0a30*/  ULEA UR4, UR6, UR4, 0x18 ;  /* 0x0000000406047291 */ /* 0x001fc8000f8ec0ff */
[----:B------:R-:W-:-:S04]  /*0a40*/  ULEA UR4, UR14, UR4, 0x3 ;  /* 0x000000040e047291 */ /* 0x000fc8000f8e18ff */
[----:B------:R-:W-:-:S04]  /*0a50*/  ULEA UR6, UR9, UR4, 0x3 ;  /* 0x0000000409067291 */ /* 0x000fc8000f8e18ff */
[----:B------:R-:W-:Y:S01]  /*0a60*/  ULEA UR15, UR9, UR6, 0x3 ;  /* 0x00000006090f7291 */ /* 0x000fe2000f8e18ff */
[----:B-1----:R-:W0:Y:S03]  /*0a70*/  LDS.64 R8, [UR4] ;  /* 0x00000004ff087984 */ /* 0x002e260008000a00 */
[----:B------:R-:W-:Y:S01]  /*0a80*/  ULEA UR16, UR9, UR15, 0x3 ;  /* 0x0000000f09107291 */ /* 0x000fe2000f8e18ff */
[----:B------:R-:W1:Y:S03]  /*0a90*/  LDS.64 R12, [UR6] ;  /* 0x00000006ff0c7984 */ /* 0x000e660008000a00 */
[----:B------:R-:W-:Y:S01]  /*0aa0*/  ULEA UR17, UR9, UR16, 0x3 ;  /* 0x0000001009117291 */ /* 0x000fe2000f8e18ff */
[----:B------:R-:W2:Y:S03]  /*0ab0*/  LDS.64 R14, [UR15] ;  /* 0x0000000fff0e7984 */ /* 0x000ea60008000a00 */
[----:B------:R-:W-:Y:S01]  /*0ac0*/  ULEA UR18, UR9, UR17, 0x3 ;  /* 0x0000001109127291 */ /* 0x000fe2000f8e18ff */
[----:B------:R-:W3:Y:S03]  /*0ad0*/  LDS.64 R56, [UR16] ;  /* 0x00000010ff387984 */ /* 0x000ee60008000a00 */
[----:B------:R-:W-:Y:S01]  /*0ae0*/  ULEA UR19, UR9, UR18, 0x3 ;  /* 0x0000001209137291 */ /* 0x000fe2000f8e18ff */
[----:B------:R-:W4:Y:S03]  /*0af0*/  LDS.64 R58, [UR17] ;  /* 0x00000011ff3a7984 */ /* 0x000f260008000a00 */
[----:B------:R-:W-:-:S04]  /*0b00*/  ULEA UR20, UR9, UR19, 0x3 ;  /* 0x0000001309147291 */ /* 0x000fc8000f8e18ff */
[----:B------:R-:W-:-:S04]  /*0b10*/  ULEA UR21, UR9, UR20, 0x3 ;  /* 0x0000001409157291 */ /* 0x000fc8000f8e18ff */
[----:B------:R-:W-:-:S04]  /*0b20*/  ULEA UR22, UR9, UR21, 0x3 ;  /* 0x0000001509167291 */ /* 0x000fc8000f8e18ff */
[----:B------:R-:W-:-:S04]  /*0b30*/  ULEA UR23, UR9, UR22, 0x3 ;  /* 0x0000001609177291 */ /* 0x000fc8000f8e18ff */
[----:B------:R-:W-:-:S04]  /*0b40*/  ULEA UR24, UR9, UR23, 0x3 ;  /* 0x0000001709187291 */ /* 0x000fc8000f8e18ff */
[----:B------:R-:W-:Y:S01]  /*0b50*/  ULEA UR25, UR9, UR24, 0x3 ;  /* 0x0000001809197291 */ /* 0x000fe2000f8e18ff */
[----:B0-----:R-:W-:Y:S01]  /*0b60*/  DFMA R10, R16, R8, RZ ;  /* 0x00000008100a722b */ /* 0x001fe200000000ff */
[----:B------:R-:W0:Y:S02]  /*0b70*/  LDS.64 R8, [UR18] ;  /* 0x00000012ff087984 */ /* 0x000e240008000a00 */
[----:B------:R-:W-:-:S04]  /*0b80*/  ULEA UR26, UR9, UR25, 0x3 ;  /* 0x00000019091a7291 */ /* 0x000fc8000f8e18ff */
[----:B------:R-:W-:Y:S01]  /*0b90*/  ULEA UR27, UR9, UR26, 0x3 ;  /* 0x0000001a091b7291 */ /* 0x000fe2000f8e18ff */
[----:B-1----:R-:W-:Y:S02]  /*0ba0*/  DFMA R12, R18, R12, R10 ;  /* 0x0000000c120c722b */ /* 0x002fe4000000000a */
[----:B------:R-:W1:Y:S01]  /*0bb0*/  LDS.64 R10, [UR19] ;  /* 0x00000013ff0a7984 */ /* 0x000e620008000a00 */
[----:B------:R-:W-:-:S04]  /*0bc0*/  ULEA UR28, UR9, UR27, 0x3 ;  /* 0x0000001b091c7291 */ /* 0x000fc8000f8e18ff */
[----:B------:R-:W-:Y:S01]  /*0bd0*/  ULEA UR29, UR9, UR28, 0x3 ;  /* 0x0000001c091d7291 */ /* 0x000fe2000f8e18ff */
[----:B--2---:R-:W-:Y:S02]  /*0be0*/  DFMA R14, R20, R14, R12 ;  /* 0x0000000e140e722b */ /* 0x004fe4000000000c */
[----:B------:R-:W2:Y:S01]  /*0bf0*/  LDS.64 R12, [UR20] ;  /* 0x00000014ff0c7984 */ /* 0x000ea20008000a00 */
[----:B------:R-:W-:-:S04]  /*0c00*/  ULEA UR30, UR9, UR29, 0x3 ;  /* 0x0000001d091e7291 */ /* 0x000fc8000f8e18ff */
[----:B------:R-:W-:Y:S01]  /*0c10*/  ULEA UR31, UR9, UR30, 0x3 ;  /* 0x0000001e091f7291 */ /* 0x000fe2000f8e18ff */
[----:B---3--:R-:W-:Y:S02]  /*0c20*/  DFMA R56, R22, R56, R14 ;  /* 0x000000381638722b */ /* 0x008fe4000000000e */
[----:B------:R-:W3:Y:S01]  /*0c30*/  LDS.64 R14, [UR21] ;  /* 0x00000015ff0e7984 */ /* 0x000ee20008000a00 */
[----:B------:R-:W-:-:S05]  /*0c40*/  ULEA UR32, UR9, UR31, 0x3 ;  /* 0x0000001f09207291 */ /* 0x000fca000f8e18ff */
[----:B----4-:R-:W-:Y:S02]  /*0c50*/  DFMA R58, R24, R58, R56 ;  /* 0x0000003a183a722b */ /* 0x010fe40000000038 */
[----:B------:R-:W4:Y:S06]  /*0c60*/  LDS.64 R56, [UR22] ;  /* 0x00000016ff387984 */ /* 0x000f2c0008000a00 */
        /* <DEDUP_REMOVED lines=8> */
[----:B----4-:R-:W-:Y:S01]  /*0cf0*/  DFMA R58, R34, R56, R58 ;  /* 0x00000038223a722b */ /* 0x010fe2000000003a */
[----:B------:R-:W4:Y:S07]  /*0d00*/  LDS.64 R56, [UR27] ;  /* 0x0000001bff387984 */ /* 0x000f2e0008000a00 */
[----:B0-----:R-:W-:Y:S01]  /*0d10*/  DFMA R58, R36, R8, R58 ;  /* 0x00000008243a722b */ /* 0x001fe2000000003a */
[----:B------:R-:W0:Y:S07]  /*0d20*/  LDS.64 R8, [UR28] ;  /* 0x0000001cff087984 */ /* 0x000e2e0008000a00 */
[----:B-1----:R-:W-:-:S02]  /*0d30*/  DFMA R10, R38, R10, R58 ;  /* 0x0000000a260a722b */ /* 0x002fc4000000003a */
[----:B------:R-:W1:Y:S06]  /*0d40*/  LDS.64 R58, [UR29] ;  /* 0x0000001dff3a7984 */ /* 0x000e6c0008000a00 */
[----:B--2---:R-:W-:Y:S01]  /*0d50*/  DFMA R10, R40, R12, R10 ;  /* 0x0000000c280a722b */ /* 0x004fe2000000000a */
[----:B------:R-:W2:Y:S07]  /*0d60*/  LDS.64 R12, [UR30] ;  /* 0x0000001eff0c7984 */ /* 0x000eae0008000a00 */
[----:B---3--:R-:W-:Y:S01]  /*0d70*/  DFMA R10, R42, R14, R10 ;  /* 0x0000000e2a0a722b */ /* 0x008fe2000000000a */
[----:B------:R-:W3:Y:S07]  /*0d80*/  LDS.64 R14, [UR31] ;  /* 0x0000001fff0e7984 */ /* 0x000eee0008000a00 */
[----:B----4-:R-:W-:Y:S01]  /*0d90*/  DFMA R10, R44, R56, R10 ;  /* 0x000000382c0a722b */ /* 0x010fe2000000000a */
[----:B------:R-:W4:Y:S07]  /*0da0*/  LDS.64 R56, [UR32] ;  /* 0x00000020ff387984 */ /* 0x000f2e0008000a00 */
[----:B0-----:R-:W-:-:S08]  /*0db0*/  DFMA R8, R46, R8, R10 ;  /* 0x000000082e08722b */ /* 0x001fd0000000000a */
[----:B-1----:R-:W-:-:S08]  /*0dc0*/  DFMA R8, R48, R58, R8 ;  /* 0x0000003a3008722b */ /* 0x002fd00000000008 */
[----:B--2---:R-:W-:Y:S01]  /*0dd0*/  DFMA R8, R50, R12, R8 ;  /* 0x0000000c3208722b */ /* 0x004fe20000000008 */
[----:B------:R-:W-:-:S05]  /*0de0*/  MOV R13, UR14 ;  /* 0x0000000e000d7c02 */ /* 0x000fca0008000f00 */
[----:B------:R-:W-:Y:S02]  /*0df0*/  IMAD R13, R6, UR8, R13 ;  /* 0x00000008060d7c24 */ /* 0x000fe4000f8e020d */
[----:B---3--:R-:W-:Y:S02]  /*0e00*/  DFMA R8, R52, R14, R8 ;  /* 0x0000000e3408722b */ /* 0x008fe40000000008 */
[----:B------:R-:W-:-:S06]  /*0e10*/  IMAD.WIDE.U32 R12, R13, 0x8, R4 ;  /* 0x000000080d0c7825 */ /* 0x000fcc00078e0004 */
[----:B----4-:R-:W-:-:S07]  /*0e20*/  DFMA R56, R54, R56, R8 ;  /* 0x000000383638722b */ /* 0x010fce0000000008 */
[----:B------:R-:W-:Y:S01]  /*0e30*/  STG.E.64 desc[UR10][R12.64], R56 ;  /* 0x000000380c007986 */ /* 0x000fe2000c101b0a */
[----:B------:R-:W-:Y:S06]  /*0e40*/  BAR.SYNC.DEFER_BLOCKING 0x0 ;  /* 0x0000000000007b1d */ /* 0x000fec0000010000 */
[----:B------:R-:W0:Y:S04]  /*0e50*/  LDS.64 R8, [UR4+0x8] ;  /* 0x00000804ff087984 */ /* 0x000e280008000a00 */
[----:B------:R-:W1:Y:S04]  /*0e60*/  LDS.64 R14, [UR6+0x8] ;  /* 0x00000806ff0e7984 */ /* 0x000e680008000a00 */
[----:B------:R-:W2:Y:S04]  /*0e70*/  LDS.64 R58, [UR15+0x8] ;  /* 0x0000080fff3a7984 */ /* 0x000ea80008000a00 */
[----:B------:R-:W3:Y:S04]  /*0e80*/  LDS.64 R60, [UR16+0x8] ;  /* 0x00000810ff3c7984 */ /* 0x000ee80008000a00 */
[----:B------:R-:W4:Y:S04]  /*0e90*/  LDS.64 R62, [UR17+0x8] ;  /* 0x00000811ff3e7984 */ /* 0x000f280008000a00 */
[----:B------:R-:W-:Y:S04]  /*0ea0*/  LDS.64 R12, [UR20+0x8] ;  /* 0x00000814ff0c7984 */ /* 0x000fe80008000a00 */
[----:B------:R-:W-:Y:S01]  /*0eb0*/  LDS.64 R56, [UR22+0x8] ;  /* 0x00000816ff387984 */ /* 0x000fe20008000a00 */
[----:B0-----:R-:W-:-:S03]  /*0ec0*/  DFMA R10, R16, R8, RZ ;  /* 0x00000008100a722b */ /* 0x001fc600000000ff */
[----:B------:R-:W0:Y:S05]  /*0ed0*/  LDS.64 R8, [UR18+0x8] ;  /* 0x00000812ff087984 */ /* 0x000e2a0008000a00 */
[----:B-1----:R-:W-:Y:S02]  /*0ee0*/  DFMA R14, R18, R14, R10 ;  /* 0x0000000e120e722b */ /* 0x002fe4000000000a */
[----:B------:R-:W1:Y:S06]  /*0ef0*/  LDS.64 R10, [UR19+0x8] ;  /* 0x00000813ff0a7984 */ /* 0x000e6c0008000a00 */
[----:B--2---:R-:W-:Y:S01]  /*0f00*/  DFMA R14, R20, R58, R14 ;  /* 0x0000003a140e722b */ /* 0x004fe2000000000e */
[----:B------:R-:W-:Y:S07]  /*0f10*/  LDS.64 R58, [UR29+0x8] ;  /* 0x0000081dff3a7984 */ /* 0x000fee0008000a00 */
[----:B---3--:R-:W-:-:S02]  /*0f20*/  DFMA R60, R22, R60, R14 ;  /* 0x0000003c163c722b */ /* 0x008fc4000000000e */
[----:B------:R-:W2:Y:S06]  /*0f30*/  LDS.64 R14, [UR21+0x8] ;  /* 0x00000815ff0e7984 */ /* 0x000eac0008000a00 */
[----:B----4-:R-:W-:-:S08]  /*0f40*/  DFMA R60, R24, R62, R60 ;  /* 0x0000003e183c722b */ /* 0x010fd0000000003c */
[----:B0-----:R-:W-:Y:S01]  /*0f50*/  DFMA R60, R26, R8, R60 ;  /* 0x000000081a3c722b */ /* 0x001fe2000000003c */
[----:B------:R-:W0:Y:S07]  /*0f60*/  LDS.64 R8, [UR23+0x8] ;  /* 0x00000817ff087984 */ /* 0x000e2e0008000a00 */
[----:B-1----:R-:W-:Y:S01]  /*0f70*/  DFMA R60, R28, R10, R60 ;  /* 0x0000000a1c3c722b */ /* 0x002fe2000000003c */
[----:B------:R-:W1:Y:S07]  /*0f80*/  LDS.64 R10, [UR24+0x8] ;  /* 0x00000818ff0a7984 */ /* 0x000e6e0008000a00 */
[----:B------:R-:W-:Y:S01]  /*0f90*/  DFMA R60, R30, R12, R60 ;  /* 0x0000000c1e3c722b */ /* 0x000fe2000000003c */
[----:B------:R-:W3:Y:S07]  /*0fa0*/  LDS.64 R12, [UR25+0x8] ;  /* 0x00000819ff0c7984 */ /* 0x000eee0008000a00 */
[----:B--2---:R-:W-:Y:S01]  /*0fb0*/  DFMA R60, R32, R14, R60 ;  /* 0x0000000e203c722b */ /* 0x004fe2000000003c */
[----:B------:R-:W2:Y:S07]  /*0fc0*/  LDS.64 R14, [UR26+0x8] ;  /* 0x0000081aff0e7984 */ /* 0x000eae0008000a00 */
[----:B------:R-:W-:Y:S01]  /*0fd0*/  DFMA R60, R34, R56, R60 ;  /* 0x00000038223c722b */ /* 0x000fe2000000003c */
[----:B------:R-:W4:Y:S07]  /*0fe0*/  LDS.64 R56, [UR27+0x8] ;  /* 0x0000081bff387984 */ /* 0x000f2e0008000a00 */
[----:B0-----:R-:W-:Y:S01]  /*0ff0*/  DFMA R60, R36, R8, R60 ;  /* 0x00000008243c722b */ /* 0x001fe2000000003c */
[----:B------:R-:W0:Y:S07]  /*1000*/  LDS.64 R8, [UR28+0x8] ;  /* 0x0000081cff087984 */ /* 0x000e2e0008000a00 */
[----:B-1----:R-:W-:-:S08]  /*1010*/  DFMA R10, R38, R10, R60 ;  /* 0x0000000a260a722b */ /* 0x002fd0000000003c */
[----:B---3--:R-:W-:Y:S01]  /*1020*/  DFMA R10, R40, R12, R10 ;  /* 0x0000000c280a722b */ /* 0x008fe2000000000a */
[----:B------:R-:W1:Y:S07]  /*1030*/  LDS.64 R12, [UR30+0x8] ;  /* 0x0000081eff0c7984 */ /* 0x000e6e0008000a00 */
[----:B--2---:R-:W-:Y:S01]  /*1040*/  DFMA R10, R42, R14, R10 ;  /* 0x0000000e2a0a722b */ /* 0x004fe2000000000a */
[----:B------:R-:W2:Y:S07]  /*1050*/  LDS.64 R14, [UR31+0x8] ;  /* 0x0000081fff0e7984 */ /* 0x000eae0008000a00 */
[----:B----4-:R-:W-:Y:S01]  /*1060*/  DFMA R10, R44, R56, R10 ;  /* 0x000000382c0a722b */ /* 0x010fe2000000000a */
[----:B------:R-:W3:Y:S07]  /*1070*/  LDS.64 R56, [UR32+0x8] ;  /* 0x00000820ff387984 */ /* 0x000eee0008000a00 */
[----:B0-----:R-:W-:-:S08]  /*1080*/  DFMA R8, R46, R8, R10 ;  /* 0x000000082e08722b */ /* 0x001fd0000000000a */
[----:B------:R-:W-:-:S08]  /*1090*/  DFMA R8, R48, R58, R8 ;  /* 0x0000003a3008722b */ /* 0x000fd00000000008 */
[----:B-1----:R-:W-:Y:S01]  /*10a0*/  DFMA R8, R50, R12, R8 ;  /* 0x0000000c3208722b */ /* 0x002fe20000000008 */
[----:B------:R-:W-:Y:S01]  /*10b0*/  IMAD.U32 R13, RZ, RZ, UR33 ;  /* 0x00000021ff0d7e24 */ /* 0x000fe2000f8e00ff */
[----:B------:R-:W-:-:S03]  /*10c0*/  UIADD3 UR33, UPT, UPT, UR14, 0x2, URZ ;  /* 0x000000020e217890 */ /* 0x000fc6000fffe0ff */
[----:B------:R-:W-:-:S03]  /*10d0*/  IMAD R13, R6, UR8, R13 ;  /* 0x00000008060d7c24 */ /* 0x000fc6000f8e020d */
[----:B--2---:R-:W-:Y:S01]  /*10e0*/  DFMA R8, R52, R14, R8 ;  /* 0x0000000e3408722b */ /* 0x004fe20000000008 */
[----:B------:R-:W-:-:S07]  /*10f0*/  IMAD.WIDE.U32 R12, R13, 0x8, R4 ;  /* 0x000000080d0c7825 */ /* 0x000fce00078e0004 */
[----:B---3--:R-:W-:-:S07]  /*1100*/  DFMA R56, R54, R56, R8 ;  /* 0x000000383638722b */ /* 0x008fce0000000008 */
        /* <DEDUP_REMOVED lines=40> */
[----:B------:R-:W-:-:S05]  /*1390*/  MOV R13, UR33 ;  /* 0x00000021000d7c02 */ /* 0x000fca0008000f00 */
[----:B------:R-:W-:Y:S02]  /*13a0*/  IMAD R13, R6, UR8, R13 ;  /* 0x00000008060d7c24 */ /* 0x000fe4000f8e020d */
[----:B--2---:R-:W-:Y:S02]  /*13b0*/  DFMA R8, R52, R14, R8 ;  /* 0x0000000e3408722b */ /* 0x004fe40000000008 */
[----:B------:R-:W-:-:S06]  /*13c0*/  IMAD.WIDE.U32 R12, R13, 0x8, R4 ;  /* 0x000000080d0c7825 */ /* 0x000fcc00078e0004 */
[----:B---3--:R-:W-:-:S07]  /*13d0*/  DFMA R56, R54, R56, R8 ;  /* 0x000000383638722b */ /* 0x008fce0000000008 */
[----:B------:R-:W-:Y:S01]  /*13e0*/  STG.E.64 desc[UR10][R12.64], R56 ;  /* 0x000000380c007986 */ /* 0x000fe2000c101b0a */
[----:B------:R-:W-:Y:S06]  /*13f0*/  BAR.SYNC.DEFER_BLOCKING 0x0 ;  /* 0x0000000000007b1d */ /* 0x000fec0000010000 */
[----:B------:R-:W0:Y:S01]  /*1400*/  LDS.64 R8, [UR4+0x18] ;  /* 0x00001804ff087984 */ /* 0x000e220008000a00 */
[----:B------:R-:W-:Y:S02]  /*1410*/  UIADD3 UR4, UPT, UPT, UR14, 0x3, URZ ;  /* 0x000000030e047890 */ /* 0x000fe4000fffe0ff */
[----:B------:R-:W-:Y:S01]  /*1420*/  UIADD3 UR14, UPT, UPT, UR14, 0x4, URZ ;  /* 0x000000040e0e7890 */ /* 0x000fe2000fffe0ff */
[----:B------:R-:W1:Y:S03]  /*1430*/  LDS.64 R14, [UR6+0x18] ;  /* 0x00001806ff0e7984 */ /* 0x000e660008000a00 */
[----:B------:R-:W-:Y:S01]  /*1440*/  UISETP.GE.AND UP0, UPT, UR14, UR34, UPT ;  /* 0x000000220e00728c */ /* 0x000fe2000bf06270 */
        /* <DEDUP_REMOVED lines=33> */
[----:B0-----:R-:W-:Y:S01]  /*1660*/  DFMA R8, R46, R8, R10 ;  /* 0x000000082e08722b */ /* 0x001fe2000000000a */
[----:B------:R-:W-:-:S05]  /*1670*/  MOV R11, UR4 ;  /* 0x00000004000b7c02 */ /* 0x000fca0008000f00 */
[----:B------:R-:W-:Y:S02]  /*1680*/  IMAD R11, R6, UR8, R11 ;  /* 0x00000008060b7c24 */ /* 0x000fe4000f8e020b */
[----:B------:R-:W-:Y:S02]  /*1690*/  DFMA R8, R48, R58, R8 ;  /* 0x0000003a3008722b */ /* 0x000fe40000000008 */
[----:B------:R-:W-:-:S06]  /*16a0*/  IMAD.WIDE.U32 R10, R11, 0x8, R4 ;  /* 0x000000080b0a7825 */ /* 0x000fcc00078e0004 */
[----:B-1----:R-:W-:-:S08]  /*16b0*/  DFMA R8, R50, R12, R8 ;  /* 0x0000000c3208722b */ /* 0x002fd00000000008 */
[----:B--2---:R-:W-:-:S08]  /*16c0*/  DFMA R8, R52, R14, R8 ;  /* 0x0000000e3408722b */ /* 0x004fd00000000008 */
[----:B---3--:R-:W-:-:S07]  /*16d0*/  DFMA R8, R54, R56, R8 ;  /* 0x000000383608722b */ /* 0x008fce0000000008 */
[----:B------:R0:W-:Y:S01]  /*16e0*/  STG.E.64 desc[UR10][R10.64], R8 ;  /* 0x000000080a007986 */ /* 0x0001e2000c101b0a */
[----:B------:R-:W-:Y:S06]  /*16f0*/  BAR.SYNC.DEFER_BLOCKING 0x0 ;  /* 0x0000000000007b1d */ /* 0x000fec0000010000 */
[----:B------:R-:W-:Y:S05]  /*1700*/  BRA.U !UP0, `(.L_x_439) ;  /* 0xfffffff108bc7547 */ /* 0x000fea000b83ffff */
.L_x_438:
[----:B------:R-:W-:-:S04]  /*1710*/  UIADD3 UR4, UPT, UPT, -UR14, UR8, URZ ;  /* 0x000000080e047290 */ /* 0x000fc8000fffe1ff */
[----:B------:R-:W-:-:S09]  /*1720*/  UISETP.GT.AND UP0, UPT, UR4, 0x1, UPT ;  /* 0x000000010400788c */ /* 0x000fd2000bf04270 */
[----:B------:R-:W-:Y:S05]  /*1730*/  BRA.U !UP0, `(.L_x_440) ;  /* 0x0000000508d07547 */ /* 0x000fea000b800000 */
[----:B------:R-:W2:Y:S01]  /*1740*/  S2UR UR6, SR_CgaCtaId ;  /* 0x00000000000679c3 */ /* 0x000ea20000008800 */
[----:B------:R-:W-:Y:S01]  /*1750*/  UMOV UR4, 0x400 ;  /* 0x0000040000047882 */ /* 0x000fe20000000000 */
[----:B------:R-:W-:Y:S01]  /*1760*/  PLOP3.LUT P0, PT, PT, PT, PT, 0x8, 0x80 ;  /* 0x000000000080781c */ /* 0x000fe20003f0e170 */
[----:B--2---:R-:W-:-:S04]  /*1770*/  ULEA UR4, UR6, UR4, 0x18 ;  /* 0x0000000406047291 */ /* 0x004fc8000f8ec0ff */
[----:B------:R-:W-:-:S04]  /*1780*/  ULEA UR4, UR14, UR4, 0x3 ;  /* 0x000000040e047291 */ /* 0x000fc8000f8e18ff */
[----:B------:R-:W-:-:S04]  /*1790*/  ULEA UR6, UR9, UR4, 0x3 ;  /* 0x0000000409067291 */ /* 0x000fc8000f8e18ff */
[----:B------:R-:W-:Y:S01]  /*17a0*/  ULEA UR15, UR9, UR6, 0x3 ;  /* 0x00000006090f7291 */ /* 0x000fe2000f8e18ff */
[----:B01----:R-:W0:Y:S03]  /*17b0*/  LDS.64 R8, [UR4] ;  /* 0x00000004ff087984 */ /* 0x003e260008000a00 */
        /* <DEDUP_REMOVED lines=54> */
[----:B------:R-:W-:-:S04]  /*1b20*/  IMAD.U32 R13, RZ, RZ, UR14 ;  /* 0x0000000eff0d7e24 */ /* 0x000fc8000f8e00ff */
[----:B------:R-:W-:-:S03]  /*1b30*/  IMAD R13, R6, UR8, R13 ;  /* 0x00000008060d7c24 */ /* 0x000fc6000f8e020d */
[----:B---3--:R-:W-:Y:S01]  /*1b40*/  DFMA R8, R52, R14, R8 ;  /* 0x0000000e3408722b */ /* 0x008fe20000000008 */
[----:B------:R-:W-:-:S07]  /*1b50*/  IMAD.WIDE.U32 R12, R13, 0x8, R4 ;  /* 0x000000080d0c7825 */ /* 0x000fce00078e0004 */
[----:B----4-:R-:W-:-:S07]  /*1b60*/  DFMA R56, R54, R56, R8 ;  /* 0x000000383638722b */ /* 0x010fce0000000008 */
[----:B------:R-:W-:Y:S01]  /*1b70*/  STG.E.64 desc[UR10][R12.64], R56 ;  /* 0x000000380c007986 */ /* 0x000fe2000c101b0a */
[----:B------:R-:W-:Y:S06]  /*1b80*/  BAR.SYNC.DEFER_BLOCKING 0x0 ;  /* 0x0000000000007b1d */ /* 0x000fec0000010000 */
[----:B------:R-:W0:Y:S01]  /*1b90*/  LDS.64 R8, [UR4+0x8] ;  /* 0x00000804ff087984 */ /* 0x000e220008000a00 */
[----:B------:R-:W-:Y:S02]  /*1ba0*/  UIADD3 UR4, UPT, UPT, UR14, 0x1, URZ ;  /* 0x000000010e047890 */ /* 0x000fe4000fffe0ff */
[----:B------:R-:W-:Y:S01]  /*1bb0*/  UIADD3 UR14, UPT, UPT, UR14, 0x2, URZ ;  /* 0x000000020e0e7890 */ /* 0x000fe2000fffe0ff */
        /* <DEDUP_REMOVED lines=44> */
.L_x_440:
[----:B------:R-:W-:-:S04]  /*1e80*/  MOV R7, UR14 ;  /* 0x0000000e00077c02 */ /* 0x000fc80008000f00 */
[----:B------:R-:W-:-:S13]  /*1e90*/  ISETP.EQ.AND P1, PT, R7, UR8, PT ;  /* 0x0000000807007c0c */ /* 0x000fda000bf22270 */
[----:B------:R-:W-:Y:S05]  /*1ea0*/  @!P0 BRA P1, `(.L_x_436) ;  /* 0x0000001c00b48947 */ /* 0x000fea0000800000 */
.L_x_437:
[----:B---3--:R-:W3:Y:S01]  /*1eb0*/  S2UR UR6, SR_CgaCtaId ;  /* 0x00000000000679c3 */ /* 0x008ee20000008800 */
[----:B------:R-:W-:Y:S02]  /*1ec0*/  UMOV UR4, 0x400 ;  /* 0x0000040000047882 */ /* 0x000fe40000000000 */
[----:B---3--:R-:W-:-:S04]  /*1ed0*/  ULEA UR4, UR6, UR4, 0x18 ;  /* 0x0000000406047291 */ /* 0x008fc8000f8ec0ff */
[----:B------:R-:W-:-:S04]  /*1ee0*/  ULEA UR4, UR14, UR4, 0x3 ;  /* 0x000000040e047291 */ /* 0x000fc8000f8e18ff */
[----:B------:R-:W-:-:S05]  /*1ef0*/  ULEA UR6, UR9, UR4, 0x3 ;  /* 0x0000000409067291 */ /* 0x000fca000f8e18ff */
[----:B012---:R-:W0:Y:S01]  /*1f00*/  LDS.64 R8, [UR4] ;  /* 0x00000004ff087984 */ /* 0x007e220008000a00 */
[----:B------:R-:W-:-:S03]  /*1f10*/  ULEA UR4, UR9, UR6, 0x3 ;  /* 0x0000000609047291 */ /* 0x000fc6000f8e18ff */
[----:B------:R-:W1:Y:S01]  /*1f20*/  LDS.64 R12, [UR6] ;  /* 0x00000006ff0c7984 */ /* 0x000e620008000a00 */
[----:B------:R-:W-:-:S05]  /*1f30*/  ULEA UR6, UR9, UR4, 0x3 ;  /* 0x0000000409067291 */ /* 0x000fca000f8e18ff */
[----:B------:R-:W2:Y:S01]  /*1f40*/  LDS.64 R14, [UR4] ;  /* 0x00000004ff0e7984 */ /* 0x000ea20008000a00 */
[----:B------:R-:W-:-:S03]  /*1f50*/  ULEA UR4, UR9, UR6, 0x3 ;  /* 0x0000000609047291 */ /* 0x000fc6000f8e18ff */
[----:B------:R-:W3:Y:S01]  /*1f60*/  LDS.64 R56, [UR6] ;  /* 0x00000006ff387984 */ /* 0x000ee20008000a00 */
[----:B------:R-:W-:-:S05]  /*1f70*/  ULEA UR6, UR9, UR4, 0x3 ;  /* 0x0000000409067291 */ /* 0x000fca000f8e18ff */
[----:B------:R-:W4:Y:S01]  /*1f80*/  LDS.64 R58, [UR4] ;  /* 0x00000004ff3a7984 */ /* 0x000f220008000a00 */
[----:B------:R-:W-:Y:S01]  /*1f90*/  ULEA UR4, UR9, UR6, 0x3 ;  /* 0x0000000609047291 */ /* 0x000fe2000f8e18ff */
[----:B0-----:R-:W-:Y:S02]  /*1fa0*/  DFMA R10, R16, R8, RZ ;  /* 0x00000008100a722b */ /* 0x001fe400000000ff */
        /* <DEDUP_REMOVED lines=8> */
[----:B---3--:R-:W-:Y:S02]  /*2030*/  DFMA R56, R22, R56, R14 ;  /* 0x000000381638722b */ /* 0x008fe4000000000e */
[----:B------:R-:W3:Y:S01]  /*2040*/  LDS.64 R14, [UR4] ;  /* 0x00000004ff0e7984 */ /* 0x000ee20008000a00 */
[----:B------:R-:W-:-:S05]  /*2050*/  ULEA UR4, UR9, UR6, 0x3 ;  /* 0x0000000609047291 */ /* 0x000fca000f8e18ff */
[----:B----4-:R-:W-:Y:S02]  /*2060*/  DFMA R58, R24, R58, R56 ;  /* 0x0000003a183a722b */ /* 0x010fe40000000038 */
[----:B------:R-:W4:Y:S01]  /*2070*/  LDS.64 R56, [UR6] ;  /* 0x00000006ff387984 */ /* 0x000f220008000a00 */
[----:B------:R-:W-:-:S05]  /*2080*/  ULEA UR6, UR9, UR4, 0x3 ;  /* 0x0000000409067291 */ /* 0x000fca000f8e18ff */
        /* <DEDUP_REMOVED lines=18> */
[----:B-1----:R-:W-:Y:S02]  /*21b0*/  DFMA R10, R38, R10, R58 ;  /* 0x0000000a260a722b */ /* 0x002fe4000000003a */
[----:B------:R-:W1:Y:S01]  /*21c0*/  LDS.64 R58, [UR4] ;  /* 0x00000004ff3a7984 */ /* 0x000e620008000a00 */
[----:B------:R-:W-:-:S05]  /*21d0*/  ULEA UR4, UR9, UR6, 0x3 ;  /* 0x0000000609047291 */ /* 0x000fca000f8e18ff */
[----:B--2---:R-:W-:Y:S01]  /*21e0*/  DFMA R10, R40, R12, R10 ;  /* 0x0000000c280a722b */ /* 0x004fe2000000000a */
[----:B------:R-:W2:Y:S01]  /*21f0*/  LDS.64 R12, [UR6] ;  /* 0x00000006ff0c7984 */ /* 0x000ea20008000a00 */
[----:B------:R-:W-:-:S06]  /*2200*/  ULEA UR6, UR9, UR4, 0x3 ;  /* 0x0000000409067291 */ /* 0x000fcc000f8e18ff */
[----:B---3--:R-:W-:Y:S01]  /*2210*/  DFMA R10, R42, R14, R10 ;  /* 0x0000000e2a0a722b */ /* 0x008fe2000000000a */
[----:B------:R-:W3:Y:S07]  /*2220*/  LDS.64 R14, [UR4] ;  /* 0x00000004ff0e7984 */ /* 0x000eee0008000a00 */
[----:B----4-:R-:W-:Y:S01]  /*2230*/  DFMA R10, R44, R56, R10 ;  /* 0x000000382c0a722b */ /* 0x010fe2000000000a */
[----:B------:R-:W4:Y:S07]  /*2240*/  LDS.64 R56, [UR6] ;  /* 0x00000006ff387984 */ /* 0x000f2e0008000a00 */
[----:B0-----:R-:W-:Y:S01]  /*2250*/  DFMA R8, R46, R8, R10 ;  /* 0x000000082e08722b */ /* 0x001fe2000000000a */
[----:B------:R-:W-:Y:S01]  /*2260*/  IMAD.U32 R11, RZ, RZ, UR14 ;  /* 0x0000000eff0b7e24 */ /* 0x000fe2000f8e00ff */
[----:B------:R-:W-:-:S03]  /*2270*/  UIADD3 UR14, UPT, UPT, UR14, 0x1, URZ ;  /* 0x000000010e0e7890 */ /* 0x000fc6000fffe0ff */
[----:B------:R-:W-:Y:S01]  /*2280*/  IMAD R11, R6, UR8, R11 ;  /* 0x00000008060b7c24 */ /* 0x000fe2000f8e020b */
[----:B------:R-:W-:Y:S02]  /*2290*/  UISETP.NE.AND UP0, UPT, UR14, UR8, UPT ;  /* 0x000000080e00728c */ /* 0x000fe4000bf05270 */
[----:B-1----:R-:W-:Y:S01]  /*22a0*/  DFMA R8, R48, R58, R8 ;  /* 0x0000003a3008722b */ /* 0x002fe20000000008 */
[----:B------:R-:W-:-:S07]  /*22b0*/  IMAD.WIDE.U32 R10, R11, 0x8, R4 ;  /* 0x000000080b0a7825 */ /* 0x000fce00078e0004 */
[----:B--2---:R-:W-:-:S08]  /*22c0*/  DFMA R8, R50, R12, R8 ;  /* 0x0000000c3208722b */ /* 0x004fd00000000008 */
[----:B---3--:R-:W-:-:S08]  /*22d0*/  DFMA R8, R52, R14, R8 ;  /* 0x0000000e3408722b */ /* 0x008fd00000000008 */
[----:B----4-:R-:W-:-:S07]  /*22e0*/  DFMA R8, R54, R56, R8 ;  /* 0x000000383608722b */ /* 0x010fce0000000008 */
[----:B------:R3:W-:Y:S01]  /*22f0*/  STG.E.64 desc[UR10][R10.64], R8 ;  /* 0x000000080a007986 */ /* 0x0007e2000c101b0a */
[----:B------:R-:W-:Y:S06]  /*2300*/  BAR.SYNC.DEFER_BLOCKING 0x0 ;  /* 0x0000000000007b1d */ /* 0x000fec0000010000 */
[----:B------:R-:W-:Y:S05]  /*2310*/  BRA.U UP0, `(.L_x_437) ;  /* 0xfffffff900e47547 */ /* 0x000fea000b83ffff */
[----:B------:R-:W-:Y:S05]  /*2320*/  BRA `(.L_x_436) ;  /* 0x0000001800947947 */ /* 0x000fea0003800000 */
.L_x_435:
[----:B0-----:R-:W0:Y:S01]  /*2330*/  S2R R4, SR_TID.X ;  /* 0x0000000000047919 */ /* 0x001e220000002100 */
[----:B------:R-:W1:Y:S01]  /*2340*/  LDCU UR8, c[0x0][0x398] ;  /* 0x00007300ff0877ac */ /* 0x000e620008000800 */
[----:B------:R-:W2:Y:S01]  /*2350*/  LDCU UR4, c[0x0][0x388] ;  /* 0x00007100ff0477ac */ /* 0x000ea20008000800 */
[----:B-1----:R-:W-:Y:S02]  /*2360*/  UISETP.GE.AND UP0, UPT, UR8, 0x1, UPT ;  /* 0x000000010800788c */ /* 0x002fe4000bf06270 */
[----:B--2---:R-:W-:-:S04]  /*2370*/  UIADD3 UR4, UPT, UPT, -UR7, UR4, URZ ;  /* 0x0000000407047290 */ /* 0x004fc8000fffe1ff */
[----:B------:R-:W-:-:S04]  /*2380*/  PLOP3.LUT P0, PT, PT, PT, UP0, 0x80, 0x8 ;  /* 0x000000000008781c */ /* 0x000fc80003f0f008 */
[----:B0-----:R-:W-:-:S13]  /*2390*/  ISETP.GE.U32.OR P0, PT, R4, UR4, !P0 ;  /* 0x0000000404007c0c */ /* 0x001fda000c706470 */
[----:B------:R-:W-:Y:S05]  /*23a0*/  @P0 BRA `(.L_x_436) ;  /* 0x0000001800740947 */ /* 0x000fea0003800000 */
[----:B------:R-:W-:Y:S01]  /*23b0*/  UISETP.GT.AND UP0, UPT, UR8, URZ, UPT ;  /* 0x000000ff0800728c */ /* 0x000fe2000bf04270 */
[----:B------:R-:W-:-:S08]  /*23c0*/  MOV R5, RZ ;  /* 0x000000ff00057202 */ /* 0x000fd00000000f00 */
[----:B------:R-:W-:Y:S05]  /*23d0*/  BRA.U !UP0, `(.L_x_441) ;  /* 0x0000001508447547 */ /* 0x000fea000b800000 */
[----:B------:R-:W-:Y:S02]  /*23e0*/  IADD3 R4, PT, PT, -R5, UR8, RZ ;  /* 0x0000000805047c10 */ /* 0x000fe4000fffe1ff */
[----:B------:R-:W-:Y:S02]  /*23f0*/  PLOP3.LUT P0, PT, PT, PT, PT, 0x80, 0x8 ;  /* 0x000000000008781c */ /* 0x000fe40003f0f070 */
[----:B------:R-:W-:-:S13]  /*2400*/  ISETP.GT.AND P1, PT, R4, 0x3, PT ;  /* 0x000000030400780c */ /* 0x000fda0003f24270 */
[----:B------:R-:W-:Y:S05]  /*2410*/  @!P1 BRA `(.L_x_442) ;  /* 0x0000000c004c9947 */ /* 0x000fea0003800000 */
[----:B------:R-:W-:Y:S02]  /*2420*/  MOV R4, UR8 ;  /* 0x0000000800047c02 */ /* 0x000fe40008000f00 */
[----:B------:R-:W-:-:S03]  /*2430*/  PLOP3.LUT P0, PT, PT, PT, PT, 0x8, 0x80 ;  /* 0x000000000080781c */ /* 0x000fc60003f0e170 */
[----:B------:R-:W-:-:S10]  /*2440*/  VIADD R4, R4, 0xfffffffd ;  /* 0xfffffffd04047836 */ /* 0x000fd40000000000 */
.L_x_443:
[----:B0-----:R-:W0:Y:S01]  /*2450*/  S2UR UR6, SR_CgaCtaId ;  /* 0x00000000000679c3 */ /* 0x001e220000008800 */
[----:B------:R-:W-:Y:S01]  /*2460*/  UMOV UR4, 0x400 ;  /* 0x0000040000047882 */ /* 0x000fe20000000000 */
[----:B------:R-:W-:-:S06]  /*2470*/  IMAD R75, R6, UR8, R5 ;  /* 0x00000008064b7c24 */ /* 0x000fcc000f8e0205 */
[----:B------:R-:W1:Y:S01]  /*2480*/  LDC R7, c[0x0][0x3ac] ;  /* 0x0000eb00ff077b82 */ /* 0x000e620000000800 */
[----:B0-----:R-:W-:-:S06]  /*2490*/  ULEA UR4, UR6, UR4, 0x18 ;  /* 0x0000000406047291 */ /* 0x001fcc000f8ec0ff */
[----:B------:R-:W-:Y:S01]  /*24a0*/  LEA R72, R5, UR4, 0x3 ;  /* 0x0000000405487c11 */ /* 0x000fe2000f8e18ff */
[----:B------:R-:W-:Y:S05]  /*24b0*/  WARPSYNC.ALL ;  /* 0x0000000000007948 */ /* 0x000fea0003800000 */
[----:B------:R-:W0:Y:S01]  /*24c0*/  LDS.64 R8, [R72] ;  /* 0x0000000048087984 */ /* 0x000e220000000a00 */
[----:B-1----:R-:W-:-:S04]  /*24d0*/  LEA R69, R7, R72, 0x3 ;  /* 0x0000004807457211 */ /* 0x002fc800078e18ff */
[C---:B------:R-:W-:Y:S01]  /*24e0*/  LEA R71, R7.reuse, R69, 0x3 ;  /* 0x0000004507477211 */ /* 0x040fe200078e18ff */
[----:B------:R-:W1:Y:S04]  /*24f0*/  LDS.64 R58, [R69] ;  /* 0x00000000453a7984 */ /* 0x000e680000000a00 */
[----:B------:R-:W2:Y:S01]  /*2500*/  LDS.64 R56, [R71] ;  /* 0x0000000047387984 */ /* 0x000ea20000000a00 */
[----:B------:R-:W-:-:S05]  /*2510*/  IMAD R70, R7, 0x8, R71 ;  /* 0x0000000807467824 */ /* 0x000fca00078e0247 */
[----:B------:R-:W3:Y:S01]  /*2520*/  LDS.64 R14, [R70] ;  /* 0x00000000460e7984 */ /* 0x000ee20000000a00 */
[----:B------:R-:W-:-:S04]  /*2530*/  LEA R68, R7, R70, 0x3 ;  /* 0x0000004607447211 */ /* 0x000fc800078e18ff */
[C---:B------:R-:W-:Y:S01]  /*2540*/  LEA R66, R7.reuse, R68, 0x3 ;  /* 0x0000004407427211 */ /* 0x040fe200078e18ff */
[----:B------:R-:W4:Y:S04]  /*2550*/  LDS.64 R12, [R68] ;  /* 0x00000000440c7984 */ /* 0x000f280000000a00 */
[----:B------:R-:W4:Y:S01]  /*2560*/  LDS.64 R10, [R66] ;  /* 0x00000000420a7984 */ /* 0x000f220000000a00 */
[----:B------:R-:W-:-:S05]  /*2570*/  IMAD R67, R7, 0x8, R66 ;  /* 0x0000000807437824 */ /* 0x000fca00078e0242 */
[----:B------:R-:W-:-:S04]  /*2580*/  LEA R65, R7, R67, 0x3 ;  /* 0x0000004307417211 */ /* 0x000fc800078e18ff */
[----:B------:R-:W-:Y:S01]  /*2590*/  LEA R64, R7, R65, 0x3 ;  /* 0x0000004107407211 */ /* 0x000fe200078e18ff */
[----:B0----5:R-:W-:-:S04]  /*25a0*/  DFMA R8, R16, R8, RZ ;  /* 0x000000081008722b */ /* 0x021fc800000000ff */
[----:B------:R-:W-:-:S05]  /*25b0*/  IMAD R63, R7, 0x8, R64 ;  /* 0x00000008073f7824 */ /* 0x000fca00078e0240 */
[----:B------:R-:W-:Y:S01]  /*25c0*/  LEA R62, R7, R63, 0x3 ;  /* 0x0000003f073e7211 */ /* 0x000fe200078e18ff */
[----:B-1----:R-:W-:Y:S01]  /*25d0*/  DFMA R58, R18, R58, R8 ;  /* 0x0000003a123a722b */ /* 0x002fe20000000008 */
[----:B------:R-:W0:Y:S07]  /*25e0*/  LDS.64 R8, [R67] ;  /* 0x0000000043087984 */ /* 0x000e2e0000000a00 */
[----:B--2---:R-:W-:Y:S02]  /*25f0*/  DFMA R56, R20, R56, R58 ;  /* 0x000000381438722b */ /* 0x004fe4000000003a */
[----:B------:R-:W1:Y:S06]  /*2600*/  LDS.64 R58, [R65] ;  /* 0x00000000413a7984 */ /* 0x000e6c0000000a00 */
[----:B---3--:R-:W-:-:S02]  /*2610*/  DFMA R14, R22, R14, R56 ;  /* 0x0000000e160e722b */ /* 0x008fc40000000038 */
[----:B------:R-:W2:Y:S06]  /*2620*/  LDS.64 R56, [R64] ;  /* 0x0000000040387984 */ /* 0x000eac0000000a00 */
[----:B----4-:R-:W-:Y:S01]  /*2630*/  DFMA R12, R24, R12, R14 ;  /* 0x0000000c180c722b */ /* 0x010fe2000000000e */
[----:B------:R-:W-:-:S05]  /*2640*/  LEA R15, R7, R62, 0x3 ;  /* 0x0000003e070f7211 */ /* 0x000fca00078e18ff */
[----:B------:R-:W-:Y:S02]  /*2650*/  IMAD R14, R7, 0x8, R15 ;  /* 0x00000008070e7824 */ /* 0x000fe400078e020f */
[----:B------:R-:W-:Y:S02]  /*2660*/  DFMA R10, R26, R10, R12 ;  /* 0x0000000a1a0a722b */ /* 0x000fe4000000000c */
[----:B------:R-:W3:Y:S04]  /*2670*/  LDS.64 R12, [R63] ;  /* 0x000000003f0c7984 */ /* 0x000ee80000000a00 */
[----:B------:R-:W-:Y:S02]  /*2680*/  LDS.64 R60, [R14] ;  /* 0x000000000e3c7984 */ /* 0x000fe40000000a00 */
[----:B0-----:R-:W-:-:S02]  /*2690*/  DFMA R8, R28, R8, R10 ;  /* 0x000000081c08722b */ /* 0x001fc4000000000a */
[----:B------:R-:W0:Y:S06]  /*26a0*/  LDS.64 R10, [R62] ;  /* 0x000000003e0a7984 */ /* 0x000e2c0000000a00 */
[----:B-1----:R-:W-:Y:S02]  /*26b0*/  DFMA R58, R30, R58, R8 ;  /* 0x0000003a1e3a722b */ /* 0x002fe40000000008 */
[----:B------:R-:W1:Y:S06]  /*26c0*/  LDS.64 R8, [R15] ;  /* 0x000000000f087984 */ /* 0x000e6c0000000a00 */
[----:B--2---:R-:W-:-:S08]  /*26d0*/  DFMA R56, R32, R56, R58 ;  /* 0x000000382038722b */ /* 0x004fd0000000003a */
[----:B---3--:R-:W-:Y:S01]  /*26e0*/  DFMA R56, R34, R12, R56 ;  /* 0x0000000c2238722b */ /* 0x008fe20000000038 */
[----:B------:R-:W-:-:S04]  /*26f0*/  LEA R13, R7, R14, 0x3 ;  /* 0x0000000e070d7211 */ /* 0x000fc800078e18ff */
[----:B------:R-:W-:-:S03]  /*2700*/  LEA R12, R7, R13, 0x3 ;  /* 0x0000000d070c7211 */ /* 0x000fc600078e18ff */
[----:B0-----:R-:W-:Y:S02]  /*2710*/  DFMA R10, R36, R10, R56 ;  /* 0x0000000a240a722b */ /* 0x001fe40000000038 */
[----:B------:R-:W0:Y:S06]  /*2720*/  LDS.64 R56, [R13] ;  /* 0x000000000d387984 */ /* 0x000e2c0000000a00 */
[----:B-1----:R-:W-:Y:S01]  /*2730*/  DFMA R8, R38, R8, R10 ;  /* 0x000000082608722b */ /* 0x002fe2000000000a */
[----:B------:R-:W-:-:S05]  /*2740*/  IMAD R11, R7, 0x8, R12 ;  /* 0x00000008070b7824 */ /* 0x000fca00078e020c */
[----:B------:R-:W-:Y:S02]  /*2750*/  LDS.64 R58, [R11] ;  /* 0x000000000b3a7984 */ /* 0x000fe40000000a00 */
[----:B------:R-:W-:Y:S01]  /*2760*/  DFMA R60, R40, R60, R8 ;  /* 0x0000003c283c722b */ /* 0x000fe20000000008 */
[----:B------:R-:W-:Y:S01]  /*2770*/  LEA R10, R7, R11, 0x3 ;  /* 0x0000000b070a7211 */ /* 0x000fe200078e18ff */
[----:B------:R-:W1:Y:S06]  /*2780*/  LDS.64 R8, [R12] ;  /* 0x000000000c087984 */ /* 0x000e6c0000000a00 */
[----:B0-----:R-:W-:-:S02]  /*2790*/  DFMA R56, R42, R56, R60 ;  /* 0x000000382a38722b */ /* 0x001fc4000000003c */
[----:B------:R-:W0:Y:S06]  /*27a0*/  LDS.64 R60, [R10] ;  /* 0x000000000a3c7984 */ /* 0x000e2c0000000a00 */
[----:B-1----:R-:W-:-:S08]  /*27b0*/  DFMA R8, R44, R8, R56 ;  /* 0x000000082c08722b */ /* 0x002fd00000000038 */
[----:B------:R-:W-:Y:S01]  /*27c0*/  DFMA R58, R46, R58, R8 ;  /* 0x0000003a2e3a722b */ /* 0x000fe20000000008 */
[----:B------:R-:W-:-:S05]  /*27d0*/  LEA R9, R7, R10, 0x3 ;  /* 0x0000000a07097211 */ /* 0x000fca00078e18ff */
[----:B------:R-:W1:Y:S01]  /*27e0*/  LDS.64 R56, [R9] ;  /* 0x0000000009387984 */ /* 0x000e620000000a00 */
[----:B------:R-:W-:-:S05]  /*27f0*/  IMAD R8, R7, 0x8, R9 ;  /* 0x0000000807087824 */ /* 0x000fca00078e0209 */
[----:B------:R-:W-:Y:S01]  /*2800*/  LEA R7, R7, R8, 0x3 ;  /* 0x0000000807077211 */ /* 0x000fe200078e18ff */
[----:B0-----:R-:W-:-:S04]  /*2810*/  DFMA R60, R48, R60, R58 ;  /* 0x0000003c303c722b */ /* 0x001fc8000000003a */
[----:B------:R-:W-:Y:S04]  /*2820*/  LDS.64 R76, [R7] ;  /* 0x00000000074c7984 */ /* 0x000fe80000000a00 */
[----:B------:R-:W0:Y:S01]  /*2830*/  LDS.64 R58, [R8] ;  /* 0x00000000083a7984 */ /* 0x000e220000000a00 */
[----:B-1----:R-:W-:-:S08]  /*2840*/  DFMA R56, R50, R56, R60 ;  /* 0x000000383238722b */ /* 0x002fd0000000003c */
[----:B0-----:R-:W-:Y:S02]  /*2850*/  DFMA R58, R52, R58, R56 ;  /* 0x0000003a343a722b */ /* 0x001fe40000000038 */
[----:B------:R-:W0:Y:S06]  /*2860*/  LDC.64 R56, c[0x0][0x3a0] ;  /* 0x0000e800ff387b82 */ /* 0x000e2c0000000a00 */
[----:B------:R-:W-:Y:S01]  /*2870*/  DFMA R76, R54, R76, R58 ;  /* 0x0000004c364c722b */ /* 0x000fe2000000003a */
[----:B0-----:R-:W-:-:S06]  /*2880*/  IMAD.WIDE.U32 R74, R75, 0x8, R56 ;  /* 0x000000084b4a7825 */ /* 0x001fcc00078e0038 */
[----:B------:R-:W-:Y:S01]  /*2890*/  STG.E.64 desc[UR10][R74.64], R76 ;  /* 0x0000004c4a007986 */ /* 0x000fe2000c101b0a */
[----:B------:R-:W-:Y:S06]  /*28a0*/  BAR.SYNC.DEFER_BLOCKING 0x0 ;  /* 0x0000000000007b1d */ /* 0x000fec0000010000 */
[----:B------:R-:W0:Y:S04]  /*28b0*/  LDS.64 R58, [R72+0x8] ;  /* 0x00000800483a7984 */ /* 0x000e280000000a00 */
[----:B------:R-:W1:Y:S04]  /*28c0*/  LDS.64 R60, [R69+0x8] ;  /* 0x00000800453c7984 */ /* 0x000e680000000a00 */
[----:B------:R-:W-:Y:S01]  /*28d0*/  LDS.64 R76, [R7+0x8] ;  /* 0x00000800074c7984 */ /* 0x000fe20000000a00 */
[----:B0-----:R-:W-:-:S08]  /*28e0*/  DFMA R58, R16, R58, RZ ;  /* 0x0000003a103a722b */ /* 0x001fd000000000ff */
[----:B-1----:R-:W-:Y:S02]  /*28f0*/  DFMA R60, R18, R60, R58 ;  /* 0x0000003c123c722b */ /* 0x002fe4000000003a */
[----:B------:R-:W0:Y:S06]  /*2900*/  LDS.64 R58, [R71+0x8] ;  /* 0x00000800473a7984 */ /* 0x000e2c0000000a00 */
[----:B0-----:R-:W-:Y:S02]  /*2910*/  DFMA R58, R20, R58, R60 ;  /* 0x0000003a143a722b */ /* 0x001fe4000000003c */
[----:B------:R-:W0:Y:S06]  /*2920*/  LDS.64 R60, [R70+0x8] ;  /* 0x00000800463c7984 */ /* 0x000e2c0000000a00 */
[----:B0-----:R-:W-:-:S02]  /*2930*/  DFMA R60, R22, R60, R58 ;  /* 0x0000003c163c722b */ /* 0x001fc4000000003a */
        /* <DEDUP_REMOVED lines=29> */
[----:B0-----:R-:W-:-:S08]  /*2b10*/  DFMA R58, R52, R58, R60 ;  /* 0x0000003a343a722b */ /* 0x001fd0000000003c */
[----:B------:R-:W-:Y:S01]  /*2b20*/  DFMA R76, R54, R76, R58 ;  /* 0x0000004c364c722b */ /* 0x000fe2000000003a */
[----:B------:R-:W-:-:S05]  /*2b30*/  IADD3 R59, PT, PT, R5, 0x1, RZ ;  /* 0x00000001053b7810 */ /* 0x000fca0007ffe0ff */
[----:B------:R-:W-:-:S04]  /*2b40*/  IMAD R59, R6, UR8, R59 ;  /* 0x00000008063b7c24 */ /* 0x000fc8000f8e023b */
[----:B------:R-:W-:-:S05]  /*2b50*/  IMAD.WIDE.U32 R74, R59, 0x8, R56 ;  /* 0x000000083b4a7825 */ /* 0x000fca00078e0038 */
[----:B------:R-:W-:Y:S01]  /*2b60*/  STG.E.64 desc[UR10][R74.64], R76 ;  /* 0x0000004c4a007986 */ /* 0x000fe2000c101b0a */
[----:B------:R-:W-:Y:S06]  /*2b70*/  BAR.SYNC.DEFER_BLOCKING 0x0 ;  /* 0x0000000000007b1d */ /* 0x000fec0000010000 */
[----:B------:R-:W0:Y:S04]  /*2b80*/  LDS.64 R58, [R72+0x10] ;  /* 0x00001000483a7984 */ /* 0x000e280000000a00 */
[----:B------:R-:W1:Y:S01]  /*2b90*/  LDS.64 R60, [R69+0x10] ;  /* 0x00001000453c7984 */ /* 0x000e620000000a00 */
        /* <DEDUP_REMOVED lines=37> */
[----:B0-----:R-:W-:Y:S01]  /*2df0*/  DFMA R58, R54, R60, R58 ;  /* 0x0000003c363a722b */ /* 0x001fe2000000003a */
[----:B------:R-:W-:-:S04]  /*2e00*/  VIADD R61, R5, 0x2 ;  /* 0x00000002053d7836 */ /* 0x000fc80000000000 */
[----:B------:R-:W-:-:S04]  /*2e10*/  IMAD R61, R6, UR8, R61 ;  /* 0x00000008063d7c24 */ /* 0x000fc8000f8e023d */
[----:B------:R-:W-:-:S05]  /*2e20*/  IMAD.WIDE.U32 R60, R61, 0x8, R56 ;  /* 0x000000083d3c7825 */ /* 0x000fca00078e0038 */
[----:B------:R-:W-:Y:S01]  /*2e30*/  STG.E.64 desc[UR10][R60.64], R58 ;  /* 0x0000003a3c007986 */ /* 0x000fe2000c101b0a */
[----:B------:R-:W-:Y:S06]  /*2e40*/  BAR.SYNC.DEFER_BLOCKING 0x0 ;  /* 0x0000000000007b1d */ /* 0x000fec0000010000 */
[----:B------:R-:W0:Y:S04]  /*2e50*/  LDS.64 R72, [R72+0x18] ;  /* 0x0000180048487984 */ /* 0x000e280000000a00 */
[----:B------:R-:W1:Y:S04]  /*2e60*/  LDS.64 R74, [R69+0x18] ;  /* 0x00001800454a7984 */ /* 0x000e680000000a00 */
[----:B------:R-:W2:Y:S04]  /*2e70*/  LDS.64 R76, [R71+0x18] ;  /* 0x00001800474c7984 */ /* 0x000ea80000000a00 */
[----:B------:R-:W3:Y:S04]  /*2e80*/  LDS.64 R70, [R70+0x18] ;  /* 0x0000180046467984 */ /* 0x000ee80000000a00 */
[----:B------:R-:W4:Y:S04]  /*2e90*/  LDS.64 R68, [R68+0x18] ;  /* 0x0000180044447984 */ /* 0x000f280000000a00 */
[----:B------:R-:W-:Y:S04]  /*2ea0*/  LDS.64 R58, [R65+0x18] ;  /* 0x00001800413a7984 */ /* 0x000fe80000000a00 */
[----:B------:R-:W-:Y:S04]  /*2eb0*/  LDS.64 R60, [R64+0x18] ;  /* 0x00001800403c7984 */ /* 0x000fe80000000a00 */
[----:B------:R-:W-:Y:S01]  /*2ec0*/  LDS.64 R64, [R12+0x18] ;  /* 0x000018000c407984 */ /* 0x000fe20000000a00 */
[----:B0-----:R-:W-:-:S08]  /*2ed0*/  DFMA R72, R16, R72, RZ ;  /* 0x000000481048722b */ /* 0x001fd000000000ff */
[----:B-1----:R-:W-:Y:S02]  /*2ee0*/  DFMA R74, R18, R74, R72 ;  /* 0x0000004a124a722b */ /* 0x002fe40000000048 */
[----:B------:R-:W0:Y:S04]  /*2ef0*/  LDS.64 R72, [R66+0x18] ;  /* 0x0000180042487984 */ /* 0x000e280000000a00 */
[----:B------:R-:W1:Y:S02]  /*2f00*/  LDS.64 R66, [R67+0x18] ;  /* 0x0000180043427984 */ /* 0x000e640000000a00 */
[----:B--2---:R-:W-:-:S08]  /*2f10*/  DFMA R74, R20, R76, R74 ;  /* 0x0000004c144a722b */ /* 0x004fd0000000004a */
[----:B---3--:R-:W-:Y:S01]  /*2f20*/  DFMA R74, R22, R70, R74 ;  /* 0x00000046164a722b */ /* 0x008fe2000000004a */
[----:B------:R-:W2:Y:S07]  /*2f30*/  LDS.64 R70, [R63+0x18] ;  /* 0x000018003f467984 */ /* 0x000eae0000000a00 */
[----:B----4-:R-:W-:Y:S01]  /*2f40*/  DFMA R74, R24, R68, R74 ;  /* 0x00000044184a722b */ /* 0x010fe2000000004a */
[----:B------:R-:W3:Y:S04]  /*2f50*/  LDS.64 R68, [R62+0x18] ;  /* 0x000018003e447984 */ /* 0x000ee80000000a00 */
[----:B------:R-:W-:Y:S03]  /*2f60*/  LDS.64 R62, [R10+0x18] ;  /* 0x000018000a3e7984 */ /* 0x000fe60000000a00 */
[----:B0-----:R-:W-:-:S02]  /*2f70*/  DFMA R72, R26, R72, R74 ;  /* 0x000000481a48722b */ /* 0x001fc4000000004a */
[----:B------:R-:W0:Y:S06]  /*2f80*/  LDS.64 R74, [R15+0x18] ;  /* 0x000018000f4a7984 */ /* 0x000e2c0000000a00 */
[----:B-1----:R-:W-:Y:S01]  /*2f90*/  DFMA R72, R28, R66, R72 ;  /* 0x000000421c48722b */ /* 0x002fe20000000048 */
[----:B------:R-:W1:Y:S04]  /*2fa0*/  LDS.64 R66, [R14+0x18] ;  /* 0x000018000e427984 */ /* 0x000e680000000a00 */
[----:B------:R-:W-:Y:S03]  /*2fb0*/  LDS.64 R14, [R8+0x18] ;  /* 0x00001800080e7984 */ /* 0x000fe60000000a00 */
[----:B------:R-:W-:-:S08]  /*2fc0*/  DFMA R58, R30, R58, R72 ;  /* 0x0000003a1e3a722b */ /* 0x000fd00000000048 */
[----:B------:R-:W-:Y:S01]  /*2fd0*/  DFMA R58, R32, R60, R58 ;  /* 0x0000003c203a722b */ /* 0x000fe2000000003a */
[----:B------:R-:W4:Y:S07]  /*2fe0*/  LDS.64 R60, [R13+0x18] ;  /* 0x000018000d3c7984 */ /* 0x000f2e0000000a00 */
[----:B--2---:R-:W-:-:S08]  /*2ff0*/  DFMA R58, R34, R70, R58 ;  /* 0x00000046223a722b */ /* 0x004fd0000000003a */
[----:B---3--:R-:W-:Y:S02]  /*3000*/  DFMA R68, R36, R68, R58 ;  /* 0x000000442444722b */ /* 0x008fe4000000003a */
[----:B------:R2:W3:Y:S06]  /*3010*/  LDS.64 R58, [R11+0x18] ;  /* 0x000018000b3a7984 */ /* 0x0004ec0000000a00 */
[----:B0-----:R-:W-:Y:S01]  /*3020*/  DFMA R68, R38, R74, R68 ;  /* 0x0000004a2644722b */ /* 0x001fe20000000044 */
[C---:B--2---:R-:W-:Y:S02]  /*3030*/  IADD3 R11, PT, PT, R5.reuse, 0x3, RZ ;  /* 0x00000003050b7810 */ /* 0x044fe40007ffe0ff */
[----:B------:R-:W-:-:S03]  /*3040*/  IADD3 R5, PT, PT, R5, 0x4, RZ ;  /* 0x0000000405057810 */ /* 0x000fc60007ffe0ff */
[----:B------:R-:W-:Y:S02]  /*3050*/  IMAD R11, R6, UR8, R11 ;  /* 0x00000008060b7c24 */ /* 0x000fe4000f8e020b */
[----:B-1----:R-:W-:Y:S01]  /*3060*/  DFMA R68, R40, R66, R68 ;  /* 0x000000422844722b */ /* 0x002fe20000000044 */
[----:B------:R-:W-:Y:S01]  /*3070*/  ISETP.GE.AND P1, PT, R5, R4, PT ;  /* 0x000000040500720c */ /* 0x000fe20003f26270 */
[----:B------:R-:W0:Y:S01]  /*3080*/  LDS.64 R66, [R9+0x18] ;  /* 0x0000180009427984 */ /* 0x000e220000000a00 */
[----:B------:R-:W-:-:S05]  /*3090*/  IMAD.WIDE.U32 R56, R11, 0x8, R56 ;  /* 0x000000080b387825 */ /* 0x000fca00078e0038 */
[----:B----4-:R-:W-:-:S08]  /*30a0*/  DFMA R60, R42, R60, R68 ;  /* 0x0000003c2a3c722b */ /* 0x010fd00000000044 */
[----:B------:R-:W-:Y:S02]  /*30b0*/  DFMA R64, R44, R64, R60 ;  /* 0x000000402c40722b */ /* 0x000fe4000000003c */
[----:B------:R-:W1:Y:S06]  /*30c0*/  LDS.64 R60, [R7+0x18] ;  /* 0x00001800073c7984 */ /* 0x000e6c0000000a00 */
[----:B---3--:R-:W-:-:S08]  /*30d0*/  DFMA R58, R46, R58, R64 ;  /* 0x0000003a2e3a722b */ /* 0x008fd00000000040 */
[----:B------:R-:W-:-:S08]  /*30e0*/  DFMA R58, R48, R62, R58 ;  /* 0x0000003e303a722b */ /* 0x000fd0000000003a */
[----:B0-----:R-:W-:-:S08]  /*30f0*/  DFMA R58, R50, R66, R58 ;  /* 0x00000042323a722b */ /* 0x001fd0000000003a */
[----:B------:R-:W-:-:S08]  /*3100*/  DFMA R14, R52, R14, R58 ;  /* 0x0000000e340e722b */ /* 0x000fd0000000003a */
[----:B-1----:R-:W-:-:S07]  /*3110*/  DFMA R14, R54, R60, R14 ;  /* 0x0000003c360e722b */ /* 0x002fce000000000e */
[----:B------:R0:W-:Y:S01]  /*3120*/  STG.E.64 desc[UR10][R56.64], R14 ;  /* 0x0000000e38007986 */ /* 0x0001e2000c101b0a */
[----:B------:R-:W-:Y:S06]  /*3130*/  BAR.SYNC.DEFER_BLOCKING 0x0 ;  /* 0x0000000000007b1d */ /* 0x000fec0000010000 */
[----:B------:R-:W-:Y:S05]  /*3140*/  @!P1 BRA `(.L_x_443) ;  /* 0xfffffff000c09947 */ /* 0x000fea000383ffff */
.L_x_442:
[----:B------:R-:W-:-:S04]  /*3150*/  IADD3 R4, PT, PT, -R5, UR8, RZ ;  /* 0x0000000805047c10 */ /* 0x000fc8000fffe1ff */
[----:B------:R-:W-:-:S13]  /*3160*/  ISETP.GT.AND P1, PT, R4, 0x1, PT ;  /* 0x000000010400780c */ /* 0x000fda0003f24270 */
[----:B------:R-:W-:Y:S05]  /*3170*/  @!P1 BRA `(.L_x_444) ;  /* 0x0000000400d49947 */ /* 0x000fea0003800000 */
[----:B------:R-:W1:Y:S01]  /*3180*/  S2UR UR6, SR_CgaCtaId ;  /* 0x00000000000679c3 */ /* 0x000e620000008800 */
[----:B------:R-:W-:Y:S01]  /*3190*/  UMOV UR4, 0x400 ;  /* 0x0000040000047882 */ /* 0x000fe20000000000 */
[----:B------:R-:W-:-:S06]  /*31a0*/  PLOP3.LUT P0, PT, PT, PT, PT, 0x8, 0x80 ;  /* 0x000000000080781c */ /* 0x000fcc0003f0e170 */
[----:B------:R-:W2:Y:S01]  /*31b0*/  LDC R4, c[0x0][0x3ac] ;  /* 0x0000eb00ff047b82 */ /* 0x000ea20000000800 */
[----:B-1----:R-:W-:-:S06]  /*31c0*/  ULEA UR4, UR6, UR4, 0x18 ;  /* 0x0000000406047291 */ /* 0x002fcc000f8ec0ff */
[----:B------:R-:W-:Y:S01]  /*31d0*/  LEA R73, R5, UR4, 0x3 ;  /* 0x0000000405497c11 */ /* 0x000fe2000f8e18ff */
[----:B------:R-:W-:Y:S05]  /*31e0*/  WARPSYNC.ALL ;  /* 0x0000000000007948 */ /* 0x000fea0003800000 */
[----:B------:R-:W1:Y:S01]  /*31f0*/  LDS.64 R8, [R73] ;  /* 0x0000000049087984 */ /* 0x000e620000000a00 */
[----:B--2---:R-:W-:-:S05]  /*3200*/  IMAD R69, R4, 0x8, R73 ;  /* 0x0000000804457824 */ /* 0x004fca00078e0249 */
[----:B------:R-:W2:Y:S01]  /*3210*/  LDS.64 R58, [R69] ;  /* 0x00000000453a7984 */ /* 0x000ea20000000a00 */
[----:B------:R-:W-:-:S04]  /*3220*/  LEA R72, R4, R69, 0x3 ;  /* 0x0000004504487211 */ /* 0x000fc800078e18ff */
[C---:B------:R-:W-:Y:S01]  /*3230*/  LEA R71, R4.reuse, R72, 0x3 ;  /* 0x0000004804477211 */ /* 0x040fe200078e18ff */
[----:B0-----:R-:W0:Y:S04]  /*3240*/  LDS.64 R56, [R72] ;  /* 0x0000000048387984 */ /* 0x001e280000000a00 */
[----:B------:R-:W3:Y:S01]  /*3250*/  LDS.64 R14, [R71] ;  /* 0x00000000470e7984 */ /* 0x000ee20000000a00 */
[----:B------:R-:W-:-:S05]  /*3260*/  IMAD R70, R4, 0x8, R71 ;  /* 0x0000000804467824 */ /* 0x000fca00078e0247 */
[----:B------:R-:W4:Y:S01]  /*3270*/  LDS.64 R10, [R70] ;  /* 0x00000000460a7984 */ /* 0x000f220000000a00 */
[----:B------:R-:W-:-:S04]  /*3280*/  LEA R68, R4, R70, 0x3 ;  /* 0x0000004604447211 */ /* 0x000fc800078e18ff */
[C---:B------:R-:W-:Y:S01]  /*3290*/  LEA R67, R4.reuse, R68, 0x3 ;  /* 0x0000004404437211 */ /* 0x040fe200078e18ff */
[----:B------:R-:W4:Y:S04]  /*32a0*/  LDS.64 R12, [R68] ;  /* 0x00000000440c7984 */ /* 0x000f280000000a00 */
[----:B------:R-:W-:-:S05]  /*32b0*/  IMAD R66, R4, 0x8, R67 ;  /* 0x0000000804427824 */ /* 0x000fca00078e0243 */
[----:B------:R-:W-:Y:S01]  /*32c0*/  LDS.64 R60, [R66] ;  /* 0x00000000423c7984 */ /* 0x000fe20000000a00 */
[----:B------:R-:W-:Y:S01]  /*32d0*/  LEA R65, R4, R66, 0x3 ;  /* 0x0000004204417211 */ /* 0x000fe200078e18ff */
[----:B-1---5:R-:W-:-:S03]  /*32e0*/  DFMA R8, R16, R8, RZ ;  /* 0x000000081008722b */ /* 0x022fc600000000ff */
[----:B------:R-:W-:-:S05]  /*32f0*/  LEA R64, R4, R65, 0x3 ;  /* 0x0000004104407211 */ /* 0x000fca00078e18ff */
[----:B--2---:R-:W-:Y:S02]  /*3300*/  DFMA R58, R18, R58, R8 ;  /* 0x0000003a123a722b */ /* 0x004fe40000000008 */
[----:B------:R-:W1:Y:S06]  /*3310*/  LDS.64 R8, [R67] ;  /* 0x0000000043087984 */ /* 0x000e6c0000000a00 */
[----:B0-----:R-:W-:Y:S02]  /*3320*/  DFMA R56, R20, R56, R58 ;  /* 0x000000381438722b */ /* 0x001fe4000000003a */
[----:B------:R-:W0:Y:S06]  /*3330*/  LDS.64 R58, [R65] ;  /* 0x00000000413a7984 */ /* 0x000e2c0000000a00 */
[----:B---3--:R-:W-:-:S08]  /*3340*/  DFMA R14, R22, R14, R56 ;  /* 0x0000000e160e722b */ /* 0x008fd00000000038 */
[----:B----4-:R-:W-:Y:S01]  /*3350*/  DFMA R10, R24, R10, R14 ;  /* 0x0000000a180a722b */ /* 0x010fe2000000000e */
[----:B------:R-:W-:-:S05]  /*3360*/  IMAD R15, R4, 0x8, R64 ;  /* 0x00000008040f7824 */ /* 0x000fca00078e0240 */
[----:B------:R-:W-:Y:S02]  /*3370*/  LDS.64 R56, [R15] ;  /* 0x000000000f387984 */ /* 0x000fe40000000a00 */
[----:B------:R-:W-:Y:S01]  /*3380*/  DFMA R12, R26, R12, R10 ;  /* 0x0000000c1a0c722b */ /* 0x000fe2000000000a */
[C---:B------:R-:W-:Y:S01]  /*3390*/  LEA R14, R4.reuse, R15, 0x3 ;  /* 0x0000000f040e7211 */ /* 0x040fe200078e18ff */
[----:B------:R-:W2:Y:S06]  /*33a0*/  LDS.64 R10, [R64] ;  /* 0x00000000400a7984 */ /* 0x000eac0000000a00 */
[----:B-1----:R-:W-:Y:S01]  /*33b0*/  DFMA R8, R28, R8, R12 ;  /* 0x000000081c08722b */ /* 0x002fe2000000000c */
[----:B------:R-:W-:-:S05]  /*33c0*/  LEA R13, R4, R14, 0x3 ;  /* 0x0000000e040d7211 */ /* 0x000fca00078e18ff */
[----:B------:R-:W-:Y:S02]  /*33d0*/  LDS.64 R74, [R13] ;  /* 0x000000000d4a7984 */ /* 0x000fe40000000a00 */
[----:B------:R-:W-:Y:S01]  /*33e0*/  DFMA R60, R30, R60, R8 ;  /* 0x0000003c1e3c722b */ /* 0x000fe20000000008 */
[----:B------:R-:W-:Y:S01]  /*33f0*/  IMAD R12, R4, 0x8, R13 ;  /* 0x00000008040c7824 */ /* 0x000fe200078e020d */
[----:B------:R-:W1:Y:S06]  /*3400*/  LDS.64 R8, [R14] ;  /* 0x000000000e087984 */ /* 0x000e6c0000000a00 */
[----:B0-----:R-:W-:-:S02]  /*3410*/  DFMA R58, R32, R58, R60 ;  /* 0x0000003a203a722b */ /* 0x001fc4000000003c */
[----:B------:R-:W0:Y:S06]  /*3420*/  LDS.64 R60, [R12] ;  /* 0x000000000c3c7984 */ /* 0x000e2c0000000a00 */
[----:B--2---:R-:W-:-:S08]  /*3430*/  DFMA R10, R34, R10, R58 ;  /* 0x0000000a220a722b */ /* 0x004fd0000000003a */
[----:B------:R-:W-:Y:S01]  /*3440*/  DFMA R56, R36, R56, R10 ;  /* 0x000000382438722b */ /* 0x000fe2000000000a */
[----:B------:R-:W-:-:S04]  /*3450*/  LEA R11, R4, R12, 0x3 ;  /* 0x0000000c040b7211 */ /* 0x000fc800078e18ff */
[C---:B------:R-:W-:Y:S01]  /*3460*/  LEA R10, R4.reuse, R11, 0x3 ;  /* 0x0000000b040a7211 */ /* 0x040fe200078e18ff */
[----:B------:R-:W2:Y:S02]  /*3470*/  LDS.64 R58, [R11] ;  /* 0x000000000b3a7984 */ /* 0x000ea40000000a00 */
[----:B-1----:R-:W-:Y:S02]  /*3480*/  DFMA R8, R38, R8, R56 ;  /* 0x000000082608722b */ /* 0x002fe40000000038 */
[----:B------:R-:W1:Y:S06]  /*3490*/  LDS.64 R56, [R10] ;  /* 0x000000000a387984 */ /* 0x000e6c0000000a00 */
[----:B------:R-:W-:Y:S01]  /*34a0*/  DFMA R74, R40, R74, R8 ;  /* 0x0000004a284a722b */ /* 0x000fe20000000008 */
[----:B------:R-:W-:-:S05]  /*34b0*/  IMAD R9, R4, 0x8, R10 ;  /* 0x0000000804097824 */ /* 0x000fca00078e020a */
[----:B------:R-:W3:Y:S02]  /*34c0*/  LDS.64 R62, [R9] ;  /* 0x00000000093e7984 */ /* 0x000ee40000000a00 */
[----:B0-----:R-:W-:Y:S01]  /*34d0*/  DFMA R60, R42, R60, R74 ;  /* 0x0000003c2a3c722b */ /* 0x001fe2000000004a */
[----:B------:R-:W-:-:S04]  /*34e0*/  LEA R8, R4, R9, 0x3 ;  /* 0x0000000904087211 */ /* 0x000fc800078e18ff */
[----:B------:R-:W-:-:S05]  /*34f0*/  LEA R7, R4, R8, 0x3 ;  /* 0x0000000804077211 */ /* 0x000fca00078e18ff */
[----:B------:R-:W-:Y:S01]  /*3500*/  IMAD R4, R4, 0x8, R7 ;  /* 0x0000000804047824 */ /* 0x000fe200078e0207 */
[----:B--2---:R-:W-:Y:S01]  /*3510*/  DFMA R58, R44, R58, R60 ;  /* 0x0000003a2c3a722b */ /* 0x004fe2000000003c */
[----:B------:R-:W0:Y:S07]  /*3520*/  LDS.64 R60, [R8] ;  /* 0x00000000083c7984 */ /* 0x000e2e0000000a00 */
[----:B-1----:R-:W-:Y:S02]  /*3530*/  DFMA R56, R46, R56, R58 ;  /* 0x000000382e38722b */ /* 0x002fe4000000003a */
[----:B------:R-:W1:Y:S06]  /*3540*/  LDS.64 R58, [R7] ;  /* 0x00000000073a7984 */ /* 0x000e6c0000000a00 */
[----:B---3--:R-:W-:-:S02]  /*3550*/  DFMA R62, R48, R62, R56 ;  /* 0x0000003e303e722b */ /* 0x008fc40000000038 */
[----:B------:R-:W2:Y:S06]  /*3560*/  LDS.64 R56, [R4] ;  /* 0x0000000004387984 */ /* 0x000eac0000000a00 */
[----:B0-----:R-:W-:Y:S02]  /*3570*/  DFMA R60, R50, R60, R62 ;  /* 0x0000003c323c722b */ /* 0x001fe4000000003e */
[----:B------:R-:W0:Y:S06]  /*3580*/  LDC.64 R62, c[0x0][0x3a0] ;  /* 0x0000e800ff3e7b82 */ /* 0x000e2c0000000a00 */
[----:B-1----:R-:W-:-:S08]  /*3590*/  DFMA R58, R52, R58, R60 ;  /* 0x0000003a343a722b */ /* 0x002fd0000000003c */
[----:B--2---:R-:W-:Y:S01]  /*35a0*/  DFMA R58, R54, R56, R58 ;  /* 0x00000038363a722b */ /* 0x004fe2000000003a */
[----:B------:R-:W-:-:S04]  /*35b0*/  IMAD R57, R6, UR8, R5 ;  /* 0x0000000806397c24 */ /* 0x000fc8000f8e0205 */
[----:B0-----:R-:W-:-:S05]  /*35c0*/  IMAD.WIDE.U32 R56, R57, 0x8, R62 ;  /* 0x0000000839387825 */ /* 0x001fca00078e003e */
[----:B------:R-:W-:Y:S01]  /*35d0*/  STG.E.64 desc[UR10][R56.64], R58 ;  /* 0x0000003a38007986 */ /* 0x000fe2000c101b0a */
[----:B------:R-:W-:Y:S06]  /*35e0*/  BAR.SYNC.DEFER_BLOCKING 0x0 ;  /* 0x0000000000007b1d */ /* 0x000fec0000010000 */
[----:B------:R-:W0:Y:S04]  /*35f0*/  LDS.64 R60, [R73+0x8] ;  /* 0x00000800493c7984 */ /* 0x000e280000000a00 */
[----:B------:R-:W1:Y:S04]  /*3600*/  LDS.64 R74, [R69+0x8] ;  /* 0x00000800454a7984 */ /* 0x000e680000000a00 */
[----:B------:R-:W2:Y:S04]  /*3610*/  LDS.64 R76, [R72+0x8] ;  /* 0x00000800484c7984 */ /* 0x000ea80000000a00 */
[----:B------:R-:W3:Y:S04]  /*3620*/  LDS.64 R56, [R71+0x8] ;  /* 0x0000080047387984 */ /* 0x000ee80000000a00 */
[----:B------:R-:W4:Y:S04]  /*3630*/  LDS.64 R70, [R70+0x8] ;  /* 0x0000080046467984 */ /* 0x000f280000000a00 */
[----:B------:R-:W4:Y:S04]  /*3640*/  LDS.64 R68, [R68+0x8] ;  /* 0x0000080044447984 */ /* 0x000f280000000a00 */
[----:B------:R-:W4:Y:S04]  /*3650*/  LDS.64 R58, [R67+0x8] ;  /* 0x00000800433a7984 */ /* 0x000f280000000a00 */
[----:B------:R-:W-:Y:S01]  /*3660*/  LDS.64 R72, [R64+0x8] ;  /* 0x0000080040487984 */ /* 0x000fe20000000a00 */
[----:B0-----:R-:W-:-:S08]  /*3670*/  DFMA R60, R16, R60, RZ ;  /* 0x0000003c103c722b */ /* 0x001fd000000000ff */
[----:B-1----:R-:W-:Y:S01]  /*3680*/  DFMA R60, R18, R74, R60 ;  /* 0x0000004a123c722b */ /* 0x002fe2000000003c */
[----:B------:R-:W0:Y:S04]  /*3690*/  LDS.64 R74, [R66+0x8] ;  /* 0x00000800424a7984 */ /* 0x000e280000000a00 */
[----:B------:R-:W-:Y:S03]  /*36a0*/  LDS.64 R66, [R7+0x8] ;  /* 0x0000080007427984 */ /* 0x000fe60000000a00 */
[----:B--2---:R-:W-:-:S08]  /*36b0*/  DFMA R60, R20, R76, R60 ;  /* 0x0000004c143c722b */ /* 0x004fd0000000003c */
[----:B---3--:R-:W-:Y:S02]  /*36c0*/  DFMA R56, R22, R56, R60 ;  /* 0x000000381638722b */ /* 0x008fe4000000003c */
[----:B------:R-:W1:Y:S04]  /*36d0*/  LDS.64 R60, [R65+0x8] ;  /* 0x00000800413c7984 */ /* 0x000e680000000a00 */
[----:B------:R-:W-:Y:S02]  /*36e0*/  LDS.64 R64, [R10+0x8] ;  /* 0x000008000a407984 */ /* 0x000fe40000000a00 */
[----:B----4-:R-:W-:Y:S02]  /*36f0*/  DFMA R56, R24, R70, R56 ;  /* 0x000000461838722b */ /* 0x010fe40000000038 */
[----:B------:R-:W2:Y:S06]  /*3700*/  LDS.64 R70, [R15+0x8] ;  /* 0x000008000f467984 */ /* 0x000eac0000000a00 */
[----:B------:R-:W-:Y:S01]  /*3710*/  DFMA R56, R26, R68, R56 ;  /* 0x000000441a38722b */ /* 0x000fe20000000038 */
[----:B------:R-:W-:Y:S07]  /*3720*/  LDS.64 R68, [R13+0x8] ;  /* 0x000008000d447984 */ /* 0x000fee0000000a00 */
[----:B------:R-:W-:Y:S01]  /*3730*/  DFMA R56, R28, R58, R56 ;  /* 0x0000003a1c38722b */ /* 0x000fe20000000038 */
[----:B------:R-:W3:Y:S04]  /*3740*/  LDS.64 R58, [R14+0x8] ;  /* 0x000008000e3a7984 */ /* 0x000ee80000000a00 */
[----:B------:R-:W-:Y:S03]  /*3750*/  LDS.64 R14, [R8+0x8] ;  /* 0x00000800080e7984 */ /* 0x000fe60000000a00 */
[----:B0-----:R-:W-:-:S08]  /*3760*/  DFMA R56, R30, R74, R56 ;  /* 0x0000004a1e38722b */ /* 0x001fd00000000038 */
[----:B-1----:R-:W-:Y:S01]  /*3770*/  DFMA R56, R32, R60, R56 ;  /* 0x0000003c2038722b */ /* 0x002fe20000000038 */
[----:B------:R-:W0:Y:S04]  /*3780*/  LDS.64 R60, [R12+0x8] ;  /* 0x000008000c3c7984 */ /* 0x000e280000000a00 */
[----:B------:R-:W-:Y:S03]  /*3790*/  LDS.64 R12, [R4+0x8] ;  /* 0x00000800040c7984 */ /* 0x000fe60000000a00 */
[----:B------:R-:W-:Y:S02]  /*37a0*/  DFMA R72, R34, R72, R56 ;  /* 0x000000482248722b */ /* 0x000fe40000000038 */
[----:B------:R-:W1:Y:S06]  /*37b0*/  LDS.64 R56, [R11+0x8] ;  /* 0x000008000b387984 */ /* 0x000e6c0000000a00 */
[----:B--2---:R-:W-:-:S08]  /*37c0*/  DFMA R70, R36, R70, R72 ;  /* 0x000000462446722b */ /* 0x004fd00000000048 */
[----:B---3--:R-:W-:Y:S01]  /*37d0*/  DFMA R70, R38, R58, R70 ;  /* 0x0000003a2646722b */ /* 0x008fe20000000046 */
[----:B------:R2:W3:Y:S07]  /*37e0*/  LDS.64 R58, [R9+0x8] ;  /* 0x00000800093a7984 */ /* 0x0004ee0000000a00 */
[----:B------:R-:W-:Y:S01]  /*37f0*/  DFMA R68, R40, R68, R70 ;  /* 0x000000442844722b */ /* 0x000fe20000000046 */
[C---:B--2---:R-:W-:Y:S02]  /*3800*/  IADD3 R9, PT, PT, R5.reuse, 0x1, RZ ;  /* 0x0000000105097810 */ /* 0x044fe40007ffe0ff */
[----:B------:R-:W-:-:S03]  /*3810*/  IADD3 R5, PT, PT, R5, 0x2, RZ ;  /* 0x0000000205057810 */ /* 0x000fc60007ffe0ff */
[----:B------:R-:W-:Y:S02]  /*3820*/  IMAD R9, R6, UR8, R9 ;  /* 0x0000000806097c24 */ /* 0x000fe4000f8e0209 */
[----:B0-----:R-:W-:Y:S02]  /*3830*/  DFMA R60, R42, R60, R68 ;  /* 0x0000003c2a3c722b */ /* 0x001fe40000000044 */
[----:B------:R-:W-:-:S06]  /*3840*/  IMAD.WIDE.U32 R62, R9, 0x8, R62 ;  /* 0x00000008093e7825 */ /* 0x000fcc00078e003e */
[----:B-1----:R-:W-:-:S08]  /*3850*/  DFMA R56, R44, R56, R60 ;  /* 0x000000382c38722b */ /* 0x002fd0000000003c */
[----:B------:R-:W-:-:S08]  /*3860*/  DFMA R56, R46, R64, R56 ;  /* 0x000000402e38722b */ /* 0x000fd00000000038 */
[----:B---3--:R-:W-:-:S08]  /*3870*/  DFMA R56, R48, R58, R56 ;  /* 0x0000003a3038722b */ /* 0x008fd00000000038 */
[----:B------:R-:W-:-:S08]  /*3880*/  DFMA R14, R50, R14, R56 ;  /* 0x0000000e320e722b */ /* 0x000fd00000000038 */
[----:B------:R-:W-:-:S08]  /*3890*/  DFMA R14, R52, R66, R14 ;  /* 0x00000042340e722b */ /* 0x000fd0000000000e */
[----:B------:R-:W-:-:S07]  /*38a0*/  DFMA R12, R54, R12, R14 ;  /* 0x0000000c360c722b */ /* 0x000fce000000000e */
[----:B------:R1:W-:Y:S01]  /*38b0*/  STG.E.64 desc[UR10][R62.64], R12 ;  /* 0x0000000c3e007986 */ /* 0x0003e2000c101b0a */
[----:B------:R-:W-:Y:S06]  /*38c0*/  BAR.SYNC.DEFER_BLOCKING 0x0 ;  /* 0x0000000000007b1d */ /* 0x000fec0000010000 */
.L_x_444:
[----:B------:R-:W-:-:S13]  /*38d0*/  ISETP.NE.OR P0, PT, R5, UR8, P0 ;  /* 0x0000000805007c0c */ /* 0x000fda0008705670 */
[----:B------:R-:W-:Y:S05]  /*38e0*/  @!P0 BRA `(.L_x_436) ;  /* 0x0000000400248947 */ /* 0x000fea0003800000 */
.L_x_441:
[----:B------:R-:W2:Y:S01]  /*38f0*/  S2UR UR6, SR_CgaCtaId ;  /* 0x00000000000679c3 */ /* 0x000ea20000008800 */
[----:B------:R-:W-:-:S07]  /*3900*/  UMOV UR4, 0x400 ;  /* 0x0000040000047882 */ /* 0x000fce0000000000 */
[----:B------:R-:W3:Y:S01]  /*3910*/  LDC R4, c[0x0][0x3ac] ;  /* 0x0000eb00ff047b82 */ /* 0x000ee20000000800 */
[----:B--2---:R-:W-:-:S06]  /*3920*/  ULEA UR4, UR6, UR4, 0x18 ;  /* 0x0000000406047291 */ /* 0x004fcc000f8ec0ff */
[----:B------:R-:W-:Y:S01]  /*3930*/  LEA R7, R5, UR4, 0x3 ;  /* 0x0000000405077c11 */ /* 0x000fe2000f8e18ff */
[----:B------:R-:W-:Y:S05]  /*3940*/  WARPSYNC.ALL ;  /* 0x0000000000007948 */ /* 0x000fea0003800000 */
[----:B----4-:R2:W4:Y:S01]  /*3950*/  LDS.64 R8, [R7] ;  /* 0x0000000007087984 */ /* 0x0105220000000a00 */
[----:B---3--:R-:W-:-:S05]  /*3960*/  LEA R61, R4, R7, 0x3 ;  /* 0x00000007043d7211 */ /* 0x008fca00078e18ff */
[----:B-1----:R1:W3:Y:S01]  /*3970*/  LDS.64 R12, [R61] ;  /* 0x000000003d0c7984 */ /* 0x0022e20000000a00 */
[----:B------:R-:W-:-:S05]  /*3980*/  IMAD R63, R4, 0x8, R61 ;  /* 0x00000008043f7824 */ /* 0x000fca00078e023d */
[----:B0-----:R0:W3:Y:S01]  /*3990*/  LDS.64 R14, [R63] ;  /* 0x000000003f0e7984 */ /* 0x0010e20000000a00 */
[----:B------:R-:W-:-:S04]  /*39a0*/  LEA R65, R4, R63, 0x3 ;  /* 0x0000003f04417211 */ /* 0x000fc800078e18ff */
[C---:B------:R-:W-:Y:S01]  /*39b0*/  LEA R67, R4.reuse, R65, 0x3 ;  /* 0x0000004104437211 */ /* 0x040fe200078e18ff */
[----:B------:R4:W3:Y:S03]  /*39c0*/  LDS.64 R56, [R65] ;  /* 0x0000000041387984 */ /* 0x0008e60000000a00 */
[C---:B------:R-:W-:Y:S01]  /*39d0*/  LEA R69, R4.reuse, R67, 0x3 ;  /* 0x0000004304457211 */ /* 0x040fe200078e18ff */
[----:B------:R4:W3:Y:S04]  /*39e0*/  LDS.64 R10, [R67] ;  /* 0x00000000430a7984 */ /* 0x0008e80000000a00 */
[----:B--2---:R-:W-:-:S05]  /*39f0*/  IMAD R7, R4, 0x8, R69 ;  /* 0x0000000804077824 */ /* 0x004fca00078e0245 */
[----:B-1----:R-:W-:-:S04]  /*3a00*/  LEA R61, R4, R7, 0x3 ;  /* 0x00000007043d7211 */ /* 0x002fc800078e18ff */
[----:B0-----:R-:W-:-:S04]  /*3a10*/  LEA R63, R4, R61, 0x3 ;  /* 0x0000003d043f7211 */ /* 0x001fc800078e18ff */
[C---:B----4-:R-:W-:Y:S01]  /*3a20*/  LEA R65, R4.reuse, R63, 0x3 ;  /* 0x0000003f04417211 */ /* 0x050fe200078e18ff */
[----:B-----5:R-:W-:Y:S01]  /*3a30*/  DFMA R58, R16, R8, RZ ;  /* 0x00000008103a722b */ /* 0x020fe200000000ff */
[----:B------:R-:W0:Y:S03]  /*3a40*/  LDS.64 R8, [R69] ;  /* 0x0000000045087984 */ /* 0x000e260000000a00 */
[----:B------:R-:W-:-:S04]  /*3a50*/  IMAD R67, R4, 0x8, R65 ;  /* 0x0000000804437824 */ /* 0x000fc800078e0241 */
[----:B---3--:R-:W-:Y:S01]  /*3a60*/  DFMA R58, R18, R12, R58 ;  /* 0x0000000c123a722b */ /* 0x008fe2000000003a */
[----:B------:R1:W2:Y:S07]  /*3a70*/  LDS.64 R12, [R7] ;  /* 0x00000000070c7984 */ /* 0x0002ae0000000a00 */
[----:B------:R-:W-:Y:S01]  /*3a80*/  DFMA R58, R20, R14, R58 ;  /* 0x0000000e143a722b */ /* 0x000fe2000000003a */
[----:B------:R3:W4:Y:S01]  /*3a90*/  LDS.64 R14, [R61] ;  /* 0x000000003d0e7984 */ /* 0x0007220000000a00 */
[----:B-1----:R-:W-:-:S06]  /*3aa0*/  LEA R7, R4, R67, 0x3 ;  /* 0x0000004304077211 */ /* 0x002fcc00078e18ff */
[----:B------:R-:W-:Y:S01]  /*3ab0*/  DFMA R58, R22, R56, R58 ;  /* 0x00000038163a722b */ /* 0x000fe2000000003a */
[----:B------:R1:W4:Y:S01]  /*3ac0*/  LDS.64 R56, [R63] ;  /* 0x000000003f387984 */ /* 0x0003220000000a00 */
[----:B---3--:R-:W-:-:S06]  /*3ad0*/  LEA R61, R4, R7, 0x3 ;  /* 0x00000007043d7211 */ /* 0x008fcc00078e18ff */
[----:B------:R-:W-:Y:S01]  /*3ae0*/  DFMA R58, R24, R10, R58 ;  /* 0x0000000a183a722b */ /* 0x000fe2000000003a */
[----:B------:R3:W4:Y:S01]  /*3af0*/  LDS.64 R10, [R65] ;  /* 0x00000000410a7984 */ /* 0x0007220000000a00 */
[----:B-1----:R-:W-:-:S06]  /*3b00*/  LEA R63, R4, R61, 0x3 ;  /* 0x0000003d043f7211 */ /* 0x002fcc00078e18ff */
[----:B0-----:R-:W-:Y:S01]  /*3b10*/  DFMA R58, R26, R8, R58 ;  /* 0x000000081a3a722b */ /* 0x001fe2000000003a */
[C---:B---3--:R-:W-:Y:S01]  /*3b20*/  IMAD R65, R4.reuse, 0x8, R63 ;  /* 0x0000000804417824 */ /* 0x048fe200078e023f */
[----:B------:R0:W1:Y:S06]  /*3b30*/  LDS.64 R8, [R67] ;  /* 0x0000000043087984 */ /* 0x00006c0000000a00 */
[----:B--2---:R-:W-:Y:S01]  /*3b40*/  DFMA R58, R28, R12, R58 ;  /* 0x0000000c1c3a722b */ /* 0x004fe2000000003a */
[----:B------:R2:W3:Y:S01]  /*3b50*/  LDS.64 R12, [R7] ;  /* 0x00000000070c7984 */ /* 0x0004e20000000a00 */
[----:B0-----:R-:W-:-:S06]  /*3b60*/  LEA R67, R4, R65, 0x3 ;  /* 0x0000004104437211 */ /* 0x001fcc00078e18ff */
[----:B----4-:R-:W-:Y:S01]  /*3b70*/  DFMA R58, R30, R14, R58 ;  /* 0x0000000e1e3a722b */ /* 0x010fe2000000003a */
[----:B------:R0:W4:Y:S01]  /*3b80*/  LDS.64 R14, [R61] ;  /* 0x000000003d0e7984 */ /* 0x0001220000000a00 */
[----:B--2---:R-:W-:-:S06]  /*3b90*/  LEA R7, R4, R67, 0x3 ;  /* 0x0000004304077211 */ /* 0x004fcc00078e18ff */
[----:B------:R-:W-:Y:S01]  /*3ba0*/  DFMA R58, R32, R56, R58 ;  /* 0x00000038203a722b */ /* 0x000fe2000000003a */
[----:B------:R2:W4:Y:S01]  /*3bb0*/  LDS.64 R56, [R63] ;  /* 0x000000003f387984 */ /* 0x0005220000000a00 */
[----:B0-----:R-:W-:-:S06]  /*3bc0*/  LEA R61, R4, R7, 0x3 ;  /* 0x00000007043d7211 */ /* 0x001fcc00078e18ff */
[----:B------:R-:W-:Y:S01]  /*3bd0*/  DFMA R58, R34, R10, R58 ;  /* 0x0000000a223a722b */ /* 0x000fe2000000003a */
[----:B------:R-:W0:Y:S01]  /*3be0*/  LDS.64 R10, [R65] ;  /* 0x00000000410a7984 */ /* 0x000e220000000a00 */
[----:B--2---:R-:W-:-:S05]  /*3bf0*/  IMAD R63, R4, 0x8, R61 ;  /* 0x00000008043f7824 */ /* 0x004fca00078e023d */
[----:B------:R-:W-:Y:S01]  /*3c00*/  LEA R4, R4, R63, 0x3 ;  /* 0x0000003f04047211 */ /* 0x000fe200078e18ff */
[----:B-1----:R-:W-:Y:S01]  /*3c10*/  DFMA R58, R36, R8, R58 ;  /* 0x00000008243a722b */ /* 0x002fe2000000003a */
[----:B------:R-:W1:Y:S07]  /*3c20*/  LDS.64 R8, [R67] ;  /* 0x0000000043087984 */ /* 0x000e6e0000000a00 */
[----:B---3--:R-:W-:Y:S01]  /*3c30*/  DFMA R58, R38, R12, R58 ;  /* 0x0000000c263a722b */ /* 0x008fe2000000003a */
[----:B------:R2:W3:Y:S07]  /*3c40*/  LDS.64 R12, [R7] ;  /* 0x00000000070c7984 */ /* 0x0004ee0000000a00 */
[----:B----4-:R-:W-:Y:S01]  /*3c50*/  DFMA R58, R40, R14, R58 ;  /* 0x0000000e283a722b */ /* 0x010fe2000000003a */
[----:B------:R-:W4:Y:S01]  /*3c60*/  LDS.64 R14, [R61] ;  /* 0x000000003d0e7984 */ /* 0x000f220000000a00 */
[----:B--2---:R-:W-:Y:S01]  /*3c70*/  IMAD R7, R6, UR8, R5 ;  /* 0x0000000806077c24 */ /* 0x004fe2000f8e0205 */
[----:B------:R-:W-:-:S05]  /*3c80*/  IADD3 R5, PT, PT, R5, 0x1, RZ ;  /* 0x0000000105057810 */ /* 0x000fca0007ffe0ff */
[----:B------:R-:W-:Y:S01]  /*3c90*/  DFMA R58, R42, R56, R58 ;  /* 0x000000382a3a722b */ /* 0x000fe2000000003a */
[----:B------:R-:W-:Y:S01]  /*3ca0*/  ISETP.NE.AND P0, PT, R5, UR8, PT ;  /* 0x0000000805007c0c */ /* 0x000fe2000bf05270 */
[----:B------:R-:W2:Y:S06]  /*3cb0*/  LDS.64 R56, [R63] ;  /* 0x000000003f387984 */ /* 0x000eac0000000a00 */
[----:B0-----:R-:W-:Y:S02]  /*3cc0*/  DFMA R10, R44, R10, R58 ;  /* 0x0000000a2c0a722b */ /* 0x001fe4000000003a */
[----:B------:R-:W0:Y:S06]  /*3cd0*/  LDS.64 R58, [R4] ;  /* 0x00000000043a7984 */ /* 0x000e2c0000000a00 */
[----:B-1----:R-:W-:-:S02]  /*3ce0*/  DFMA R8, R46, R8, R10 ;  /* 0x000000082e08722b */ /* 0x002fc4000000000a */
[----:B------:R-:W1:Y:S06]  /*3cf0*/  LDC.64 R10, c[0x0][0x3a0] ;  /* 0x0000e800ff0a7b82 */ /* 0x000e6c0000000a00 */
[----:B---3--:R-:W-:-:S08]  /*3d00*/  DFMA R8, R48, R12, R8 ;  /* 0x0000000c3008722b */ /* 0x008fd00000000008 */
[----:B----4-:R-:W-:-:S08]  /*3d10*/  DFMA R8, R50, R14, R8 ;  /* 0x0000000e3208722b */ /* 0x010fd00000000008 */
[----:B--2---:R-:W-:Y:S01]  /*3d20*/  DFMA R8, R52, R56, R8 ;  /* 0x000000383408722b */ /* 0x004fe20000000008 */
[----:B-1----:R-:W-:-:S07]  /*3d30*/  IMAD.WIDE.U32 R10, R7, 0x8, R10 ;  /* 0x00000008070a7825 */ /* 0x002fce00078e000a */
[----:B0-----:R-:W-:-:S07]  /*3d40*/  DFMA R8, R54, R58, R8 ;  /* 0x0000003a3608722b */ /* 0x001fce0000000008 */
[----:B------:R4:W-:Y:S01]  /*3d50*/  STG.E.64 desc[UR10][R10.64], R8 ;  /* 0x000000080a007986 */ /* 0x0009e2000c101b0a */
[----:B------:R-:W-:Y:S06]  /*3d60*/  BAR.SYNC.DEFER_BLOCKING 0x0 ;  /* 0x0000000000007b1d */ /* 0x000fec0000010000 */
[----:B------:R-:W-:Y:S05]  /*3d70*/  @P0 BRA `(.L_x_441) ;  /* 0xfffffff800dc0947 */ /* 0x000fea000383ffff */
.L_x_436:
[----:B0-----:R-:W0:Y:S01]  /*3d80*/  S2R R4, SR_TID.X ;  /* 0x0000000000047919 */ /* 0x001e220000002100 */
[----:B------:R-:W2:Y:S01]  /*3d90*/  LDC R5, c[0x0][0x388] ;  /* 0x0000e200ff057b82 */ /* 0x000ea20000000800 */
[----:B------:R-:W-:Y:S07]  /*3da0*/  WARPSYNC.ALL ;  /* 0x0000000000007948 */ /* 0x000fee0003800000 */
[----:B------:R-:W-:Y:S01]  /*3db0*/  BAR.SYNC.DEFER_BLOCKING 0x0 ;  /* 0x0000000000007b1d */ /* 0x000fe20000010000 */
[----:B------:R-:W-:Y:S01]  /*3dc0*/  ISETP.LT.AND P1, PT, RZ, UR8, PT ;  /* 0x00000008ff007c0c */ /* 0x000fe2000bf21270 */
[----:B------:R-:W-:Y:S01]  /*3dd0*/  IMAD R6, R6, UR8, RZ ;  /* 0x0000000806067c24 */ /* 0x000fe2000f8e02ff */
[----:B--2---:R-:W-:-:S03]  /*3de0*/  IADD3 R7, PT, PT, R5, -UR7, RZ ;  /* 0x8000000705077c10 */ /* 0x004fc6000fffe0ff */
[----:B------:R-:W-:Y:S01]  /*3df0*/  UMOV UR4, URZ ;  /* 0x000000ff00047c82 */ /* 0x000fe20008000000 */
[----:B0-----:R-:W-:-:S13]  /*3e00*/  ISETP.LT.U32.AND P1, PT, R4, R7, P1 ;  /* 0x000000070400720c */ /* 0x001fda0000f21070 */
.L_x_455:
[----:B01-34-:R-:W0:Y:S01]  /*3e10*/  LDC.64 R8, c[0x0][0x380] ;  /* 0x0000e000ff087b82 */ /* 0x01be220000000a00 */
[----:B------:R-:W-:-:S06]  /*3e20*/  UIMAD UR7, UR12, UR13, URZ ;  /* 0x0000000d0c0772a4 */ /* 0x000fcc000f8e02ff */
[----:B-----5:R-:W-:Y:S01]  /*3e30*/  VIADD R17, R4, UR7 ;  /* 0x0000000704117c36 */ /* 0x020fe20008000000 */
[----:B------:R-:W1:Y:S08]  /*3e40*/  LDC R7, c[0x0][0x388] ;  /* 0x0000e200ff077b82 */ /* 0x000e700000000800 */
[----:B--2---:R-:W2:Y:S01]  /*3e50*/  LDC R47, c[0x0][0x360] ;  /* 0x0000d800ff2f7b82 */ /* 0x004ea20000000800 */
[----:B0-----:R-:W-:-:S04]  /*3e60*/  IMAD.WIDE R16, R17, 0x8, R8 ;  /* 0x0000000811107825 */ /* 0x001fc800078e0208 */
[----:B------:R-:W-:-:S04]  /*3e70*/  IMAD.WIDE R8, R5, 0x8, R16 ;  /* 0x0000000805087825 */ /* 0x000fc800078e0210 */
[----:B-1----:R-:W-:Y:S02]  /*3e80*/  IMAD.WIDE R18, R7, 0x8, R16 ;  /* 0x0000000807127825 */ /* 0x002fe400078e0210 */
[----:B------:R-:W5:Y:S02]  /*3e90*/  LDG.E.64 R16, desc[UR10][R16.64] ;  /* 0x0000000a10107981 */ /* 0x000f64000c1e1b00 */
[----:B------:R-:W-:-:S04]  /*3ea0*/  IMAD.WIDE R8, R5, 0x8, R8 ;  /* 0x0000000805087825 */ /* 0x000fc800078e0208 */
[----:B------:R-:W-:Y:S02]  /*3eb0*/  IMAD.WIDE R20, R7, 0x8, R18 ;  /* 0x0000000807147825 */ /* 0x000fe400078e0212 */
[----:B------:R-:W5:Y:S02]  /*3ec0*/  LDG.E.64 R18, desc[UR10][R18.64] ;  /* 0x0000000a12127981 */ /* 0x000f64000c1e1b00 */
[----:B------:R-:W-:-:S04]  /*3ed0*/  IMAD.WIDE R8, R5, 0x8, R8 ;  /* 0x0000000805087825 */ /* 0x000fc800078e0208 */
[----:B------:R-:W-:-:S04]  /*3ee0*/  IMAD.WIDE R24, R5, 0x8, R8 ;  /* 0x0000000805187825 */ /* 0x000fc800078e0208 */
[C---:B------:R-:W-:Y:S02]  /*3ef0*/  IMAD.WIDE R26, R5.reuse, 0x8, R24 ;  /* 0x00000008051a7825 */ /* 0x040fe400078e0218 */
[----:B------:R-:W5:Y:S02]  /*3f00*/  LDG.E.64 R24, desc[UR10][R24.64] ;  /* 0x0000000a18187981 */ /* 0x000f64000c1e1b00 */
[----:B------:R-:W-:-:S04]  /*3f10*/  IMAD.WIDE R8, R5, 0x8, R26 ;  /* 0x0000000805087825 */ /* 0x000fc800078e021a */
[----:B------:R-:W-:Y:S02]  /*3f20*/  IMAD.WIDE R28, R7, 0x8, R26 ;  /* 0x00000008071c7825 */ /* 0x000fe400078e021a */
[----:B------:R-:W5:Y:S02]  /*3f30*/  LDG.E.64 R26, desc[UR10][R26.64] ;  /* 0x0000000a1a1a7981 */ /* 0x000f64000c1e1b00 */
[----:B------:R-:W-:-:S04]  /*3f40*/  IMAD.WIDE R8, R5, 0x8, R8 ;  /* 0x0000000805087825 */ /* 0x000fc800078e0208 */
[----:B------:R-:W-:Y:S02]  /*3f50*/  IMAD.WIDE R30, R7, 0x8, R28 ;  /* 0x00000008071e7825 */ /* 0x000fe400078e021c */
[----:B------:R-:W5:Y:S02]  /*3f60*/  LDG.E.64 R28, desc[UR10][R28.64] ;  /* 0x0000000a1c1c7981 */ /* 0x000f64000c1e1b00 */
[----:B------:R-:W-:Y:S02]  /*3f70*/  IMAD.WIDE R10, R5, 0x8, R8 ;  /* 0x00000008050a7825 */ /* 0x000fe400078e0208 */
[----:B------:R-:W0:Y:S02]  /*3f80*/  LDC.64 R8, c[0x0][0x390] ;  /* 0x0000e400ff087b82 */ /* 0x000e240000000a00 */
[----:B------:R-:W-:Y:S02]  /*3f90*/  IMAD.WIDE R32, R7, 0x8, R30 ;  /* 0x0000000807207825 */ /* 0x000fe400078e021e */
[----:B------:R-:W5:Y:S02]  /*3fa0*/  LDG.E.64 R30, desc[UR10][R30.64] ;  /* 0x0000000a1e1e7981 */ /* 0x000f64000c1e1b00 */
[----:B------:R-:W-:-:S04]  /*3fb0*/  IMAD.WIDE R10, R5, 0x8, R10 ;  /* 0x00000008050a7825 */ /* 0x000fc800078e020a */
        /* <DEDUP_REMOVED lines=9> */
[----:B0-----:R-:W-:-:S04]  /*4050*/  IMAD.WIDE.U32 R8, R4, 0x8, R8 ;  /* 0x0000000804087825 */ /* 0x001fc800078e0008 */
[----:B------:R-:W-:Y:S02]  /*4060*/  IMAD.WIDE R40, R7, 0x8, R38 ;  /* 0x0000000807287825 */ /* 0x000fe400078e0226 */
[----:B------:R-:W5:Y:S02]  /*4070*/  LDG.E.64 R38, desc[UR10][R38.64] ;  /* 0x0000000a26267981 */ /* 0x000f64000c1e1b00 */
[----:B------:R-:W-:-:S04]  /*4080*/  IMAD.WIDE R12, R5, 0x8, R10 ;  /* 0x00000008050c7825 */ /* 0x000fc800078e020a */
[----:B--2---:R-:W-:-:S04]  /*4090*/  IMAD.WIDE R10, R47, 0x8, R8 ;  /* 0x000000082f0a7825 */ /* 0x004fc800078e0208 */
[----:B------:R-:W-:Y:S02]  /*40a0*/  IMAD.WIDE R42, R7, 0x8, R40 ;  /* 0x00000008072a7825 */ /* 0x000fe400078e0228 */
[----:B------:R-:W5:Y:S02]  /*40b0*/  LDG.E.64 R40, desc[UR10][R40.64] ;  /* 0x0000000a28287981 */ /* 0x000f64000c1e1b00 */
[----:B------:R-:W-:-:S04]  /*40c0*/  IMAD.WIDE R14, R5, 0x8, R12 ;  /* 0x00000008050e7825 */ /* 0x000fc800078e020c */
[----:B------:R-:W-:-:S04]  /*40d0*/  IMAD.WIDE R12, R47, 0x8, R10 ;  /* 0x000000082f0c7825 */ /* 0x000fc800078e020a */
[----:B------:R-:W-:Y:S02]  /*40e0*/  IMAD.WIDE R44, R7, 0x8, R42 ;  /* 0x00000008072c7825 */ /* 0x000fe400078e022a */
[----:B------:R-:W5:Y:S02]  /*40f0*/  LDG.E.64 R42, desc[UR10][R42.64] ;  /* 0x0000000a2a2a7981 */ /* 0x000f64000c1e1b00 */
[----:B------:R-:W-:-:S04]  /*4100*/  IMAD.WIDE R48, R5, 0x8, R14 ;  /* 0x0000000805307825 */ /* 0x000fc800078e020e */
        /* <DEDUP_REMOVED lines=12> */
[----:B------:R-:W-:Y:S02]  /*41d0*/  IMAD.WIDE R52, R7, 0x8, R50 ;  /* 0x0000000807347825 */ /* 0x000fe400078e0232 */
[----:B------:R-:W5:Y:S02]  /*41e0*/  LDG.E.64 R22, desc[UR10][R22.64] ;  /* 0x0000000a16167981 */ /* 0x000f64000c1e1b00 */
[----:B------:R-:W-:Y:S02]  /*41f0*/  IMAD.WIDE R54, R5, 0x8, R54 ;  /* 0x0000000805367825 */ /* 0x000fe400078e0236 */
[----:B------:R-:W5:Y:S04]  /*4200*/  LDG.E.64 R50, desc[UR10][R50.64] ;  /* 0x0000000a32327981 */ /* 0x000f68000c1e1b00 */
[----:B------:R-:W5:Y:S04]  /*4210*/  LDG.E.64 R52, desc[UR10][R52.64] ;  /* 0x0000000a34347981 */ /* 0x000f68000c1e1b00 */
[----:B------:R-:W5:Y:S01]  /*4220*/  LDG.E.64 R54, desc[UR10][R54.64] ;  /* 0x0000000a36367981 */ /* 0x000f62000c1e1b00 */
[----:B------:R-:W-:Y:S06]  /*4230*/  BAR.SYNC.DEFER_BLOCKING 0x0 ;  /* 0x0000000000007b1d */ /* 0x000fec0000010000 */
        /* <DEDUP_REMOVED lines=8> */
[----:B------:R-:W-:Y:S02]  /*42c0*/  UISETP.GE.U32.AND UP1, UPT, UR12, UR5, UPT ;  /* 0x000000050c00728c */ /* 0x000fe4000bf26070 */
[----:B------:R-:W-:-:S04]  /*42d0*/  UIADD3 UR4, UPT, UPT, UR4, 0x1, URZ ;  /* 0x0000000104047890 */ /* 0x000fc8000fffe0ff */
[----:B------:R-:W-:Y:S01]  /*42e0*/  UISETP.NE.AND UP0, UPT, UR4, 0x63, UPT ;  /* 0x000000630400788c */ /* 0x000fe2000bf05270 */
        /* <DEDUP_REMOVED lines=9> */
[----:B------:R-:W1:Y:S01]  /*4380*/  S2UR UR7, SR_CgaCtaId ;  /* 0x00000000000779c3 */ /* 0x000e620000008800 */
[----:B------:R-:W2:Y:S01]  /*4390*/  LDCU UR15, c[0x0][0x3ac] ;  /* 0x00007580ff0f77ac */ /* 0x000ea20008000800 */
[----:B------:R-:W-:Y:S01]  /*43a0*/  UMOV UR6, 0x400 ;  /* 0x0000040000067882 */ /* 0x000fe20000000000 */
[----:B------:R-:W-:Y:S02]  /*43b0*/  UISETP.NE.AND UP1, UPT, UR14, 0x1, UPT ;  /* 0x000000010e00788c */ /* 0x000fe4000bf25270 */
[----:B-1----:R-:W-:-:S04]  /*43c0*/  ULEA UR6, UR7, UR6, 0x18 ;  /* 0x0000000607067291 */ /* 0x002fc8000f8ec0ff */
[----:B--2---:R-:W-:-:S04]  /*43d0*/  ULEA UR7, UR15, UR6, 0x3 ;  /* 0x000000060f077291 */ /* 0x004fc8000f8e18ff */
[----:B------:R-:W-:Y:S01]  /*43e0*/  ULEA UR8, UR15, UR7, 0x3 ;  /* 0x000000070f087291 */ /* 0x000fe2000f8e18ff */
[----:B0-----:R-:W0:Y:S04]  /*43f0*/  LDS.64 R8, [UR6] ;  /* 0x00000006ff087984 */ /* 0x001e280008000a00 */
[----:B------:R-:W1:Y:S01]  /*4400*/  LDS.64 R14, [UR7] ;  /* 0x00000007ff0e7984 */ /* 0x000e620008000a00 */
[----:B------:R-:W-:-:S03]  /*4410*/  ULEA UR7, UR15, UR8, 0x3 ;  /* 0x000000080f077291 */ /* 0x000fc6000f8e18ff */
[----:B------:R-:W2:Y:S01]  /*4420*/  LDS.64 R56, [UR8] ;  /* 0x00000008ff387984 */ /* 0x000ea20008000a00 */
[----:B------:R-:W-:-:S05]  /*4430*/  ULEA UR8, UR15, UR7, 0x3 ;  /* 0x000000070f087291 */ /* 0x000fca000f8e18ff */
[----:B------:R-:W3:Y:S01]  /*4440*/  LDS.64 R58, [UR7] ;  /* 0x00000007ff3a7984 */ /* 0x000ee20008000a00 */
[----:B------:R-:W-:-:S03]  /*4450*/  ULEA UR7, UR15, UR8, 0x3 ;  /* 0x000000080f077291 */ /* 0x000fc6000f8e18ff */
[----:B------:R-:W4:Y:S01]  /*4460*/  LDS.64 R10, [UR8] ;  /* 0x00000008ff0a7984 */ /* 0x000f220008000a00 */
[----:B------:R-:W-:Y:S01]  /*4470*/  ULEA UR8, UR15, UR7, 0x3 ;  /* 0x000000070f087291 */ /* 0x000fe2000f8e18ff */
[----:B0----5:R-:W-:-:S04]  /*4480*/  DFMA R12, R16, R8, RZ ;  /* 0x00000008100c722b */ /* 0x021fc800000000ff */
[----:B------:R-:W0:Y:S01]  /*4490*/  LDS.64 R8, [UR7] ;  /* 0x00000007ff087984 */ /* 0x000e220008000a00 */
[----:B------:R-:W-:-:S03]  /*44a0*/  ULEA UR7, UR15, UR8, 0x3 ;  /* 0x000000080f077291 */ /* 0x000fc6000f8e18ff */
        /* <DEDUP_REMOVED lines=35> */
[----:B------:R-:W-:-:S05]  /*46e0*/  ULEA UR7, UR15, UR8, 0x3 ;  /* 0x000000080f077291 */ /* 0x000fca000f8e18ff */
[----:B---3--:R-:W-:Y:S01]  /*46f0*/  DFMA R14, R42, R56, R14 ;  /* 0x000000382a0e722b */ /* 0x008fe2000000000e */
[----:B------:R-:W3:Y:S07]  /*4700*/  LDS.64 R56, [UR8] ;  /* 0x00000008ff387984 */ /* 0x000eee0008000a00 */
[----:B----4-:R-:W-:Y:S02]  /*4710*/  DFMA R10, R44, R10, R14 ;  /* 0x0000000a2c0a722b */ /* 0x010fe4000000000e */
[----:B------:R-:W4:Y:S06]  /*4720*/  LDS.64 R14, [UR7] ;  /* 0x00000007ff0e7984 */ /* 0x000f2c0008000a00 */
[----:B0-----:R-:W-:-:S08]  /*4730*/  DFMA R8, R46, R8, R10 ;  /* 0x000000082e08722b */ /* 0x001fd0000000000a */
[----:B-1----:R-:W-:Y:S02]  /*4740*/  DFMA R58, R48, R58, R8 ;  /* 0x0000003a303a722b */ /* 0x002fe40000000008 */
[----:B------:R-:W0:Y:S06]  /*4750*/  LDC.64 R8, c[0x0][0x3a0] ;  /* 0x0000e800ff087b82 */ /* 0x000e2c0000000a00 */
[----:B--2---:R-:W-:-:S08]  /*4760*/  DFMA R12, R50, R12, R58 ;  /* 0x0000000c320c722b */ /* 0x004fd0000000003a */
        /* <DEDUP_REMOVED lines=15> */
.L_x_449:
[----:B------:R-:W-:-:S04]  /*4860*/  ULEA UR9, UR16, UR6, 0x3 ;  /* 0x0000000610097291 */ /* 0x000fc8000f8e18ff */
[----:B------:R-:W-:-:S04]  /*4870*/  ULEA UR7, UR15, UR9, 0x3 ;  /* 0x000000090f077291 */ /* 0x000fc8000f8e18ff */
[----:B------:R-:W-:Y:S01]  /*4880*/  ULEA UR17, UR15, UR7, 0x3 ;  /* 0x000000070f117291 */ /* 0x000fe2000f8e18ff */
[----:B0--3--:R-:W0:Y:S04]  /*4890*/  LDS.64 R12, [UR9] ;  /* 0x00000009ff0c7984 */ /* 0x009e280008000a00 */
        /* <DEDUP_REMOVED lines=8> */
[----:B0-----:R-:W-:-:S04]  /*4920*/  DFMA R14, R16, R12, RZ ;  /* 0x0000000c100e722b */ /* 0x001fc800000000ff */
        /* <DEDUP_REMOVED lines=38> */
[----:B---3--:R-:W-:Y:S02]  /*4b90*/  DFMA R58, R42, R58, R60 ;  /* 0x0000003a2a3a722b */ /* 0x008fe4000000003c */
[----:B------:R-:W3:Y:S01]  /*4ba0*/  LDS.64 R60, [UR17] ;  /* 0x00000011ff3c7984 */ /* 0x000ee20008000a00 */
[----:B------:R-:W-:-:S05]  /*4bb0*/  UIADD3 UR17, UPT, UPT, UR16, 0x1, URZ ;  /* 0x0000000110117890 */ /* 0x000fca000fffe0ff */
[----:B----4-:R-:W-:Y:S02]  /*4bc0*/  DFMA R10, R44, R10, R58 ;  /* 0x0000000a2c0a722b */ /* 0x010fe4000000003a */
[----:B------:R-:W4:Y:S01]  /*4bd0*/  LDS.64 R58, [UR7] ;  /* 0x00000007ff3a7984 */ /* 0x000f220008000a00 */
[----:B------:R-:W-:-:S04]  /*4be0*/  ULEA UR7, UR17, UR6, 0x3 ;  /* 0x0000000611077291 */ /* 0x000fc8000f8e18ff */
[----:B------:R-:W-:Y:S01]  /*4bf0*/  ULEA UR7, UR15, UR7, 0x3 ;  /* 0x000000070f077291 */ /* 0x000fe2000f8e18ff */
[----:B0-----:R-:W-:-:S03]  /*4c00*/  DFMA R10, R46, R12, R10 ;  /* 0x0000000c2e0a722b */ /* 0x001fc6000000000a */
[----:B------:R-:W-:Y:S01]  /*4c10*/  ULEA UR18, UR15, UR7, 0x3 ;  /* 0x000000070f127291 */ /* 0x000fe2000f8e18ff */
[----:B------:R-:W-:-:S05]  /*4c20*/  IADD3 R13, PT, PT, R6, UR16, RZ ;  /* 0x00000010060d7c10 */ /* 0x000fca000fffe0ff */
[----:B------:R-:W-:Y:S01]  /*4c30*/  IMAD.WIDE.U32 R12, R13, 0x8, R8 ;  /* 0x000000080d0c7825 */ /* 0x000fe200078e0008 */
[----:B-1----:R-:W-:-:S08]  /*4c40*/  DFMA R10, R48, R14, R10 ;  /* 0x0000000e300a722b */ /* 0x002fd0000000000a */
[----:B--2---:R-:W-:-:S08]  /*4c50*/  DFMA R10, R50, R56, R10 ;  /* 0x00000038320a722b */ /* 0x004fd0000000000a */
[----:B---3--:R-:W-:-:S08]  /*4c60*/  DFMA R10, R52, R60, R10 ;  /* 0x0000003c340a722b */ /* 0x008fd0000000000a */
[----:B----4-:R-:W-:-:S07]  /*4c70*/  DFMA R58, R54, R58, R10 ;  /* 0x0000003a363a722b */ /* 0x010fce000000000a */
[----:B------:R-:W-:Y:S01]  /*4c80*/  STG.E.64 desc[UR10][R12.64], R58 ;  /* 0x0000003a0c007986 */ /* 0x000fe2000c101b0a */
[----:B------:R-:W-:Y:S06]  /*4c90*/  BAR.SYNC.DEFER_BLOCKING 0x0 ;  /* 0x0000000000007b1d */ /* 0x000fec0000010000 */
[----:B------:R-:W0:Y:S04]  /*4ca0*/  LDS.64 R14, [UR9+0x8] ;  /* 0x00000809ff0e7984 */ /* 0x000e280008000a00 */
        /* <DEDUP_REMOVED lines=8> */
[----:B------:R-:W5:Y:S01]  /*4d30*/  LDS.64 R12, [UR7] ;  /* 0x00000007ff0c7984 */ /* 0x000f620008000a00 */
[----:B------:R-:W-:Y:S01]  /*4d40*/  ULEA UR7, UR15, UR18, 0x3 ;  /* 0x000000120f077291 */ /* 0x000fe2000f8e18ff */
[----:B0-----:R-:W-:-:S08]  /*4d50*/  DFMA R14, R16, R14, RZ ;  /* 0x0000000e100e722b */ /* 0x001fd000000000ff */
[----:B-1----:R-:W-:Y:S02]  /*4d60*/  DFMA R56, R18, R56, R14 ;  /* 0x000000381238722b */ /* 0x002fe4000000000e */
[----:B------:R-:W0:Y:S01]  /*4d70*/  LDS.64 R14, [UR18] ;  /* 0x00000012ff0e7984 */ /* 0x000e220008000a00 */
[----:B------:R-:W-:-:S05]  /*4d80*/  ULEA UR18, UR15, UR7, 0x3 ;  /* 0x000000070f127291 */ /* 0x000fca000f8e18ff */
[----:B--2---:R-:W-:Y:S02]  /*4d90*/  DFMA R60, R20, R60, R56 ;  /* 0x0000003c143c722b */ /* 0x004fe40000000038 */
[----:B------:R-:W1:Y:S01]  /*4da0*/  LDS.64 R56, [UR7] ;  /* 0x00000007ff387984 */ /* 0x000e620008000a00 */
[----:B------:R-:W-:-:S03]  /*4db0*/  ULEA UR7, UR15, UR18, 0x3 ;  /* 0x000000120f077291 */ /* 0x000fc6000f8e18ff */
[----:B------:R-:W2:Y:S01]  /*4dc0*/  LDS.64 R58, [UR18] ;  /* 0x00000012ff3a7984 */ /* 0x000ea20008000a00 */
[----:B------:R-:W-:Y:S01]  /*4dd0*/  ULEA UR18, UR15, UR7, 0x3 ;  /* 0x000000070f127291 */ /* 0x000fe2000f8e18ff */
[----:B---3--:R-:W-:-:S08]  /*4de0*/  DFMA R60, R22, R62, R60 ;  /* 0x0000003e163c722b */ /* 0x008fd0000000003c */
[----:B----4-:R-:W-:Y:S01]  /*4df0*/  DFMA R60, R24, R10, R60 ;  /* 0x0000000a183c722b */ /* 0x010fe2000000003c */
[----:B------:R-:W3:Y:S01]  /*4e00*/  LDS.64 R10, [UR7] ;  /* 0x00000007ff0a7984 */ /* 0x000ee20008000a00 */
[----:B------:R-:W-:-:S06]  /*4e10*/  ULEA UR7, UR15, UR18, 0x3 ;  /* 0x000000120f077291 */ /* 0x000fcc000f8e18ff */
[----:B-----5:R-:W-:Y:S01]  /*4e20*/  DFMA R60, R26, R12, R60 ;  /* 0x0000000c1a3c722b */ /* 0x020fe2000000003c */
        /* <DEDUP_REMOVED lines=23> */
[----:B--2---:R-:W-:Y:S02]  /*4fa0*/  DFMA R58, R42, R58, R60 ;  /* 0x0000003a2a3a722b */ /* 0x004fe4000000003c */
[----:B------:R-:W2:Y:S01]  /*4fb0*/  LDS.64 R60, [UR18] ;  /* 0x00000012ff3c7984 */ /* 0x000ea20008000a00 */
[----:B------:R-:W-:-:S05]  /*4fc0*/  UIADD3 UR18, UPT, UPT, UR16, 0x2, URZ ;  /* 0x0000000210127890 */ /* 0x000fca000fffe0ff */
[----:B---3--:R-:W-:Y:S02]  /*4fd0*/  DFMA R10, R44, R10, R58 ;  /* 0x0000000a2c0a722b */ /* 0x008fe4000000003a */
[----:B------:R-:W3:Y:S01]  /*4fe0*/  LDS.64 R58, [UR7] ;  /* 0x00000007ff3a7984 */ /* 0x000ee20008000a00 */
[----:B------:R-:W-:-:S04]  /*4ff0*/  ULEA UR7, UR18, UR6, 0x3 ;  /* 0x0000000612077291 */ /* 0x000fc8000f8e18ff */
[----:B------:R-:W-:Y:S01]  /*5000*/  ULEA UR7, UR15, UR7, 0x3 ;  /* 0x000000070f077291 */ /* 0x000fe2000f8e18ff */
[----:B----4-:R-:W-:Y:S01]  /*5010*/  DFMA R10, R46, R12, R10 ;  /* 0x0000000c2e0a722b */ /* 0x010fe2000000000a */
[----:B------:R-:W-:Y:S02]  /*5020*/  IADD3 R13, PT, PT, R6, UR17, RZ ;  /* 0x00000011060d7c10 */ /* 0x000fe4000fffe0ff */
[----:B------:R-:W-:-:S03]  /*5030*/  ULEA UR17, UR15, UR7, 0x3 ;  /* 0x000000070f117291 */ /* 0x000fc6000f8e18ff */
[----:B------:R-:W-:Y:S02]  /*5040*/  IMAD.WIDE.U32 R12, R13, 0x8, R8 ;  /* 0x000000080d0c7825 */ /* 0x000fe400078e0008 */
[----:B0-----:R-:W-:-:S08]  /*5050*/  DFMA R10, R48, R14, R10 ;  /* 0x0000000e300a722b */ /* 0x001fd0000000000a */
[----:B-1----:R-:W-:-:S08]  /*5060*/  DFMA R10, R50, R56, R10 ;  /* 0x00000038320a722b */ /* 0x002fd0000000000a */
[----:B--2---:R-:W-:-:S08]  /*5070*/  DFMA R10, R52, R60, R10 ;  /* 0x0000003c340a722b */ /* 0x004fd0000000000a */
[----:B---3--:R-:W-:-:S07]  /*5080*/  DFMA R58, R54, R58, R10 ;  /* 0x0000003a363a722b */ /* 0x008fce000000000a */
        /* <DEDUP_REMOVED lines=52> */
[----:B------:R-:W-:Y:S02]  /*53d0*/  UIADD3 UR17, UPT, UPT, UR16, 0x3, URZ ;  /* 0x0000000310117890 */ /* 0x000fe4000fffe0ff */
[----:B------:R-:W-:-:S03]  /*53e0*/  UIADD3 UR16, UPT, UPT, UR16, 0x4, URZ ;  /* 0x0000000410107890 */ /* 0x000fc6000fffe0ff */
[----:B---3--:R-:W-:Y:S01]  /*53f0*/  DFMA R10, R44, R10, R58 ;  /* 0x0000000a2c0a722b */ /* 0x008fe2000000003a */
[----:B------:R-:W-:Y:S01]  /*5400*/  UISETP.GE.AND UP1, UPT, UR16, UR8, UPT ;  /* 0x000000081000728c */ /* 0x000fe2000bf26270 */
[----:B------:R-:W3:Y:S01]  /*5410*/  LDS.64 R58, [UR7] ;  /* 0x00000007ff3a7984 */ /* 0x000ee20008000a00 */
[----:B------:R-:W-:-:S04]  /*5420*/  ULEA UR7, UR17, UR6, 0x3 ;  /* 0x0000000611077291 */ /* 0x000fc8000f8e18ff */
[----:B------:R-:W-:Y:S01]  /*5430*/  ULEA UR7, UR15, UR7, 0x3 ;  /* 0x000000070f077291 */ /* 0x000fe2000f8e18ff */
[----:B----4-:R-:W-:Y:S01]  /*5440*/  DFMA R10, R46, R12, R10 ;  /* 0x0000000c2e0a722b */ /* 0x010fe2000000000a */
[----:B------:R-:W-:-:S05]  /*5450*/  IADD3 R13, PT, PT, R6, UR18, RZ ;  /* 0x00000012060d7c10 */ /* 0x000fca000fffe0ff */
[----:B------:R-:W-:Y:S02]  /*5460*/  IMAD.WIDE.U32 R12, R13, 0x8, R8 ;  /* 0x000000080d0c7825 */ /* 0x000fe400078e0008 */
[----:B0-----:R-:W-:-:S08]  /*5470*/  DFMA R10, R48, R14, R10 ;  /* 0x0000000e300a722b */ /* 0x001fd0000000000a */
[----:B-1----:R-:W-:-:S08]  /*5480*/  DFMA R10, R50, R56, R10 ;  /* 0x00000038320a722b */ /* 0x002fd0000000000a */
[----:B--2---:R-:W-:-:S08]  /*5490*/  DFMA R10, R52, R60, R10 ;  /* 0x0000003c340a722b */ /* 0x004fd0000000000a */
[----:B---3--:R-:W-:-:S07]  /*54a0*/  DFMA R58, R54, R58, R10 ;  /* 0x0000003a363a722b */ /* 0x008fce000000000a */
[----:B------:R-:W-:Y:S01]  /*54b0*/  STG.E.64 desc[UR10][R12.64], R58 ;  /* 0x0000003a0c007986 */ /* 0x000fe2000c101b0a */
[----:B------:R-:W-:Y:S06]  /*54c0*/  BAR.SYNC.DEFER_BLOCKING 0x0 ;  /* 0x0000000000007b1d */ /* 0x000fec0000010000 */
[----:B------:R-:W0:Y:S01]  /*54d0*/  LDS.64 R14, [UR9+0x18] ;  /* 0x00001809ff0e7984 */ /* 0x000e220008000a00 */
        /* <DEDUP_REMOVED lines=8> */
[----:B------:R-:W-:-:S03]  /*5560*/  ULEA UR9, UR15, UR7, 0x3 ;  /* 0x000000070f097291 */ /* 0x000fc6000f8e18ff */
        /* <DEDUP_REMOVED lines=40> */
[----:B------:R-:W2:Y:S06]  /*57f0*/  LDS.64 R60, [UR9] ;  /* 0x00000009ff3c7984 */ /* 0x000eac0008000a00 */
[----:B---3--:R-:W-:Y:S02]  /*5800*/  DFMA R10, R44, R10, R58 ;  /* 0x0000000a2c0a722b */ /* 0x008fe4000000003a */
[----:B------:R-:W3:Y:S06]  /*5810*/  LDS.64 R58, [UR7] ;  /* 0x00000007ff3a7984 */ /* 0x000eec0008000a00 */
[----:B----4-:R-:W-:Y:S01]  /*5820*/  DFMA R10, R46, R12, R10 ;  /* 0x0000000c2e0a722b */ /* 0x010fe2000000000a */
[----:B------:R-:W-:-:S04]  /*5830*/  VIADD R13, R6, UR17 ;  /* 0x00000011060d7c36 */ /* 0x000fc80008000000 */
[----:B------:R-:W-:-:S03]  /*5840*/  IMAD.WIDE.U32 R12, R13, 0x8, R8 ;  /* 0x000000080d0c7825 */ /* 0x000fc600078e0008 */
[----:B0-----:R-:W-:-:S08]  /*5850*/  DFMA R10, R48, R14, R10 ;  /* 0x0000000e300a722b */ /* 0x001fd0000000000a */
[----:B-1----:R-:W-:-:S08]  /*5860*/  DFMA R10, R50, R56, R10 ;  /* 0x00000038320a722b */ /* 0x002fd0000000000a */
[----:B--2---:R-:W-:-:S08]  /*5870*/  DFMA R10, R52, R60, R10 ;  /* 0x0000003c340a722b */ /* 0x004fd0000000000a */
[----:B---3--:R-:W-:-:S07]  /*5880*/  DFMA R10, R54, R58, R10 ;  /* 0x0000003a360a722b */ /* 0x008fce000000000a */
[----:B------:R0:W-:Y:S01]  /*5890*/  STG.E.64 desc[UR10][R12.64], R10 ;  /* 0x0000000a0c007986 */ /* 0x0001e2000c101b0a */
[----:B------:R-:W-:Y:S06]  /*58a0*/  BAR.SYNC.DEFER_BLOCKING 0x0 ;  /* 0x0000000000007b1d */ /* 0x000fec0000010000 */
[----:B------:R-:W-:Y:S05]  /*58b0*/  BRA.U !UP1, `(.L_x_449) ;  /* 0xffffffed09e87547 */ /* 0x000fea000b83ffff */
.L_x_448:
[----:B------:R-:W-:Y:S02]  /*58c0*/  UIADD3 UR7, UPT, UPT, -UR16, UR14, URZ ;  /* 0x0000000e10077290 */ /* 0x000fe4000fffe1ff */
[----:B------:R-:W-:Y:S02]  /*58d0*/  MOV R7, UR14 ;  /* 0x0000000e00077c02 */ /* 0x000fe40008000f00 */
[----:B------:R-:W-:-:S09]  /*58e0*/  UISETP.GT.AND UP1, UPT, UR7, 0x1, UPT ;  /* 0x000000010700788c */ /* 0x000fd2000bf24270 */
[----:B------:R-:W-:Y:S05]  /*58f0*/  BRA.U !UP1, `(.L_x_450) ;  /* 0x00000009090c7547 */ /* 0x000fea000b800000 */
[----:B------:R-:W-:Y:S01]  /*5900*/  ULEA UR8, UR16, UR6, 0x3 ;  /* 0x0000000610087291 */ /* 0x000fe2000f8e18ff */
[----:B------:R-:W-:-:S03]  /*5910*/  PLOP3.LUT P0, PT, PT, PT, PT, 0x8, 0x80 ;  /* 0x000000000080781c */ /* 0x000fc60003f0e170 */
        /* <DEDUP_REMOVED lines=52> */
[----:B------:R-:W-:-:S06]  /*5c60*/  UIADD3 UR9, UPT, UPT, UR16, 0x1, URZ ;  /* 0x0000000110097890 */ /* 0x000fcc000fffe0ff */
[----:B----4-:R-:W-:Y:S01]  /*5c70*/  DFMA R60, R44, R10, R60 ;  /* 0x0000000a2c3c722b */ /* 0x010fe2000000003c */
[----:B------:R-:W4:Y:S01]  /*5c80*/  LDS.64 R10, [UR7] ;  /* 0x00000007ff0a7984 */ /* 0x000f220008000a00 */
[----:B------:R-:W-:-:S04]  /*5c90*/  ULEA UR7, UR9, UR6, 0x3 ;  /* 0x0000000609077291 */ /* 0x000fc8000f8e18ff */
[----:B------:R-:W-:Y:S02]  /*5ca0*/  ULEA UR7, UR15, UR7, 0x3 ;  /* 0x000000070f077291 */ /* 0x000fe4000f8e18ff */
[----:B0-----:R-:W-:-:S08]  /*5cb0*/  DFMA R12, R46, R12, R60 ;  /* 0x0000000c2e0c722b */ /* 0x001fd0000000003c */
[----:B-1----:R-:W-:Y:S01]  /*5cc0*/  DFMA R12, R48, R14, R12 ;  /* 0x0000000e300c722b */ /* 0x002fe2000000000c */
[----:B------:R-:W-:Y:S01]  /*5cd0*/  IADD3 R15, PT, PT, R6, UR16, RZ ;  /* 0x00000010060f7c10 */ /* 0x000fe2000fffe0ff */
[----:B------:R-:W-:-:S04]  /*5ce0*/  UIADD3 UR16, UPT, UPT, UR16, 0x2, URZ ;  /* 0x0000000210107890 */ /* 0x000fc8000fffe0ff */
[----:B------:R-:W-:Y:S02]  /*5cf0*/  IMAD.WIDE.U32 R14, R15, 0x8, R8 ;  /* 0x000000080f0e7825 */ /* 0x000fe400078e0008 */
[----:B--2---:R-:W-:-:S08]  /*5d00*/  DFMA R12, R50, R58, R12 ;  /* 0x0000003a320c722b */ /* 0x004fd0000000000c */
[----:B---3--:R-:W-:-:S08]  /*5d10*/  DFMA R12, R52, R56, R12 ;  /* 0x00000038340c722b */ /* 0x008fd0000000000c */
[----:B----4-:R-:W-:-:S07]  /*5d20*/  DFMA R12, R54, R10, R12 ;  /* 0x0000000a360c722b */ /* 0x010fce000000000c */
        /* <DEDUP_REMOVED lines=13> */
[----:B------:R-:W-:-:S05]  /*5e00*/  ULEA UR7, UR15, UR8, 0x3 ;  /* 0x000000080f077291 */ /* 0x000fca000f8e18ff */
[----:B------:R-:W5:Y:S01]  /*5e10*/  LDS.64 R14, [UR8] ;  /* 0x00000008ff0e7984 */ /* 0x000f620008000a00 */
[----:B------:R-:W-:Y:S01]  /*5e20*/  ULEA UR8, UR15, UR7, 0x3 ;  /* 0x000000070f087291 */ /* 0x000fe2000f8e18ff */
[----:B0-----:R-:W-:-:S08]  /*5e30*/  DFMA R58, R16, R58, RZ ;  /* 0x0000003a103a722b */ /* 0x001fd000000000ff */
[----:B-1----:R-:W-:-:S08]  /*5e40*/  DFMA R58, R18, R60, R58 ;  /* 0x0000003c123a722b */ /* 0x002fd0000000003a */
[----:B--2---:R-:W-:Y:S02]  /*5e50*/  DFMA R62, R20, R62, R58 ;  /* 0x0000003e143e722b */ /* 0x004fe4000000003a */
[----:B------:R-:W0:Y:S01]  /*5e60*/  LDS.64 R58, [UR7] ;  /* 0x00000007ff3a7984 */ /* 0x000e220008000a00 */
[----:B------:R-:W-:-:S05]  /*5e70*/  ULEA UR7, UR15, UR8, 0x3 ;  /* 0x000000080f077291 */ /* 0x000fca000f8e18ff */
[----:B---3--:R-:W-:Y:S01]  /*5e80*/  DFMA R62, R22, R56, R62 ;  /* 0x00000038163e722b */ /* 0x008fe2000000003e */
[----:B------:R-:W1:Y:S01]  /*5e90*/  LDS.64 R56, [UR8] ;  /* 0x00000008ff387984 */ /* 0x000e620008000a00 */
[----:B------:R-:W-:-:S06]  /*5ea0*/  ULEA UR8, UR15, UR7, 0x3 ;  /* 0x000000070f087291 */ /* 0x000fcc000f8e18ff */
[----:B----4-:R-:W-:Y:S01]  /*5eb0*/  DFMA R62, R24, R10, R62 ;  /* 0x0000000a183e722b */ /* 0x010fe2000000003e */
[----:B------:R-:W2:Y:S01]  /*5ec0*/  LDS.64 R10, [UR7] ;  /* 0x00000007ff0a7984 */ /* 0x000ea20008000a00 */
[----:B------:R-:W-:-:S06]  /*5ed0*/  ULEA UR7, UR15, UR8, 0x3 ;  /* 0x000000080f077291 */ /* 0x000fcc000f8e18ff */
[----:B-----5:R-:W-:Y:S01]  /*5ee0*/  DFMA R62, R26, R12, R62 ;  /* 0x0000000c1a3e722b */ /* 0x020fe2000000003e */
        /* <DEDUP_REMOVED lines=24> */
[----:B------:R-:W1:Y:S07]  /*6070*/  LDS.64 R56, [UR8] ;  /* 0x00000008ff387984 */ /* 0x000e6e0008000a00 */
[----:B--2---:R-:W-:Y:S01]  /*6080*/  DFMA R62, R44, R10, R62 ;  /* 0x0000000a2c3e722b */ /* 0x004fe2000000003e */
[----:B------:R-:W2:Y:S07]  /*6090*/  LDS.64 R10, [UR7] ;  /* 0x00000007ff0a7984 */ /* 0x000eae0008000a00 */
[----:B---3--:R-:W-:-:S08]  /*60a0*/  DFMA R12, R46, R12, R62 ;  /* 0x0000000c2e0c722b */ /* 0x008fd0000000003e */
[----:B----4-:R-:W-:Y:S01]  /*60b0*/  DFMA R12, R48, R14, R12 ;  /* 0x0000000e300c722b */ /* 0x010fe2000000000c */
[----:B------:R-:W-:-:S07]  /*60c0*/  IADD3 R15, PT, PT, R6, UR9, RZ ;  /* 0x00000009060f7c10 */ /* 0x000fce000fffe0ff */
[----:B0-----:R-:W-:-:S08]  /*60d0*/  DFMA R12, R50, R58, R12 ;  /* 0x0000003a320c722b */ /* 0x001fd0000000000c */
[----:B-1----:R-:W-:-:S08]  /*60e0*/  DFMA R12, R52, R56, R12 ;  /* 0x00000038340c722b */ /* 0x002fd0000000000c */
[----:B--2---:R-:W-:Y:S01]  /*60f0*/  DFMA R10, R54, R10, R12 ;  /* 0x0000000a360a722b */ /* 0x004fe2000000000c */
[----:B------:R-:W-:-:S06]  /*6100*/  IMAD.WIDE.U32 R12, R15, 0x8, R8 ;  /* 0x000000080f0c7825 */ /* 0x000fcc00078e0008 */
[----:B------:R1:W-:Y:S01]  /*6110*/  STG.E.64 desc[UR10][R12.64], R10 ;  /* 0x0000000a0c007986 */ /* 0x0003e2000c101b0a */
[----:B------:R-:W-:Y:S06]  /*6120*/  BAR.SYNC.DEFER_BLOCKING 0x0 ;  /* 0x0000000000007b1d */ /* 0x000fec0000010000 */
.L_x_450:
[----:B------:R-:W-:-:S13]  /*6130*/  ISETP.EQ.AND P2, PT, R7, UR16, PT ;  /* 0x0000001007007c0c */ /* 0x000fda000bf42270 */
[----:B------:R-:W-:Y:S05]  /*6140*/  @!P0 BRA P2, `(.L_x_446) ;  /* 0x0000001c00688947 */ /* 0x000fea0001000000 */
.L_x_447:
[----:B------:R-:W-:-:S04]  /*6150*/  ULEA UR7, UR16, UR6, 0x3 ;  /* 0x0000000610077291 */ /* 0x000fc8000f8e18ff */
[----:B------:R-:W-:-:S05]  /*6160*/  ULEA UR8, UR15, UR7, 0x3 ;  /* 0x000000070f087291 */ /* 0x000fca000f8e18ff */
[----:B0123--:R-:W0:Y:S01]  /*6170*/  LDS.64 R12, [UR7] ;  /* 0x00000007ff0c7984 */ /* 0x00fe220008000a00 */
        /* <DEDUP_REMOVED lines=49> */
[----:B------:R-:W3:Y:S06]  /*6490*/  LDS.64 R60, [UR7] ;  /* 0x00000007ff3c7984 */ /* 0x000eec0008000a00 */
[----:B----4-:R-:W-:Y:S02]  /*64a0*/  DFMA R10, R44, R10, R58 ;  /* 0x0000000a2c0a722b */ /* 0x010fe4000000003a */
[----:B------:R-:W4:Y:S06]  /*64b0*/  LDS.64 R58, [UR8] ;  /* 0x00000008ff3a7984 */ /* 0x000f2c0008000a00 */
[----:B0-----:R-:W-:Y:S01]  /*64c0*/  DFMA R10, R46, R12, R10 ;  /* 0x0000000c2e0a722b */ /* 0x001fe2000000000a */
[----:B------:R-:W-:Y:S01]  /*64d0*/  VIADD R13, R6, UR16 ;  /* 0x00000010060d7c36 */ /* 0x000fe20008000000 */
[----:B------:R-:W-:-:S03]  /*64e0*/  UIADD3 UR16, UPT, UPT, UR16, 0x1, URZ ;  /* 0x0000000110107890 */ /* 0x000fc6000fffe0ff */
[----:B------:R-:W-:Y:S01]  /*64f0*/  IMAD.WIDE.U32 R12, R13, 0x8, R8 ;  /* 0x000000080d0c7825 */ /* 0x000fe200078e0008 */
[----:B------:R-:W-:Y:S02]  /*6500*/  UISETP.NE.AND UP1, UPT, UR16, UR14, UPT ;  /* 0x0000000e1000728c */ /* 0x000fe4000bf25270 */
[----:B-1----:R-:W-:-:S08]  /*6510*/  DFMA R10, R48, R14, R10 ;  /* 0x0000000e300a722b */ /* 0x002fd0000000000a */
[----:B--2---:R-:W-:-:S08]  /*6520*/  DFMA R10, R50, R56, R10 ;  /* 0x00000038320a722b */ /* 0x004fd0000000000a */
[----:B---3--:R-:W-:-:S08]  /*6530*/  DFMA R10, R52, R60, R10 ;  /* 0x0000003c340a722b */ /* 0x008fd0000000000a */
[----:B----4-:R-:W-:-:S07]  /*6540*/  DFMA R10, R54, R58, R10 ;  /* 0x0000003a360a722b */ /* 0x010fce000000000a */
[----:B------:R2:W-:Y:S01]  /*6550*/  STG.E.64 desc[UR10][R12.64], R10 ;  /* 0x0000000a0c007986 */ /* 0x0005e2000c101b0a */
[----:B------:R-:W-:Y:S06]  /*6560*/  BAR.SYNC.DEFER_BLOCKING 0x0 ;  /* 0x0000000000007b1d */ /* 0x000fec0000010000 */
[----:B------:R-:W-:Y:S05]  /*6570*/  BRA.U UP1, `(.L_x_447) ;  /* 0xfffffff901f47547 */ /* 0x000fea000b83ffff */
[----:B------:R-:W-:Y:S05]  /*6580*/  BRA `(.L_x_446) ;  /* 0x0000001800587947 */ /* 0x000fea0003800000 */
.L_x_445:
[----:B------:R-:W-:Y:S05]  /*6590*/  @!P1 BRA `(.L_x_446) ;  /* 0x0000001800549947 */ /* 0x000fea0003800000 */
[----:B------:R-:W1:Y:S01]  /*65a0*/  LDCU UR7, c[0x0][0x398] ;  /* 0x00007300ff0777ac */ /* 0x000e620008000800 */
[----:B------:R-:W2:Y:S01]  /*65b0*/  S2UR UR9, SR_CgaCtaId ;  /* 0x00000000000979c3 */ /* 0x000ea20000008800 */
[----:B0-----:R-:W-:Y:S01]  /*65c0*/  MOV R8, R6 ;  /* 0x0000000600087202 */ /* 0x001fe20000000f00 */
[----:B------:R-:W-:Y:S01]  /*65d0*/  UMOV UR8, 0x400 ;  /* 0x0000040000087882 */ /* 0x000fe20000000000 */
[----:B-1----:R-:W-:-:S04]  /*65e0*/  UIADD3 UR7, UPT, UPT, -UR7, URZ, URZ ;  /* 0x000000ff07077290 */ /* 0x002fc8000fffe1ff */
[----:B------:R-:W-:Y:S02]  /*65f0*/  UISETP.GE.AND UP1, UPT, UR7, URZ, UPT ;  /* 0x000000ff0700728c */ /* 0x000fe4000bf26270 */
[----:B------:R-:W-:Y:S01]  /*6600*/  MOV R9, UR7 ;  /* 0x0000000700097c02 */ /* 0x000fe20008000f00 */
[----:B--2---:R-:W-:-:S06]  /*6610*/  ULEA UR8, UR9, UR8, 0x18 ;  /* 0x0000000809087291 */ /* 0x004fcc000f8ec0ff */
[----:B------:R-:W-:Y:S01]  /*6620*/  MOV R7, UR8 ;  /* 0x0000000800077c02 */ /* 0x000fe20008000f00 */
[----:B------:R-:W-:Y:S06]  /*6630*/  BRA.U UP1, `(.L_x_451) ;  /* 0x0000001501147547 */ /* 0x000fec000b800000 */
[----:B------:R-:W-:Y:S01]  /*6640*/  IMAD.MOV R10, RZ, RZ, -R9 ;  /* 0x000000ffff0a7224 */ /* 0x000fe200078e0a09 */
[----:B------:R-:W-:-:S04]  /*6650*/  PLOP3.LUT P0, PT, PT, PT, PT, 0x80, 0x8 ;  /* 0x000000000008781c */ /* 0x000fc80003f0f070 */
[----:B------:R-:W-:-:S13]  /*6660*/  ISETP.GT.AND P2, PT, R10, 0x3, PT ;  /* 0x000000030a00780c */ /* 0x000fda0003f44270 */
[----:B------:R-:W-:Y:S05]  /*6670*/  @!P2 BRA `(.L_x_452) ;  /* 0x0000000c002ca947 */ /* 0x000fea0003800000 */
[----:B------:R-:W-:-:S13]  /*6680*/  PLOP3.LUT P0, PT, PT, PT, PT, 0x8, 0x80 ;  /* 0x000000000080781c */ /* 0x000fda0003f0e170 */
.L_x_453:
[----:B0-----:R-:W0:Y:S01]  /*6690*/  LDC R60, c[0x0][0x3ac] ;  /* 0x0000eb00ff3c7b82 */ /* 0x001e220000000800 */
[----:B------:R-:W1:Y:S01]  /*66a0*/  LDS.64 R12, [R7] ;  /* 0x00000000070c7984 */ /* 0x000e620000000a00 */
[----:B------:R-:W-:Y:S05]  /*66b0*/  WARPSYNC.ALL ;  /* 0x0000000000007948 */ /* 0x000fea0003800000 */
[----:B------:R-:W-:-:S04]  /*66c0*/  IADD3 R9, PT, PT, R9, 0x4, RZ ;  /* 0x0000000409097810 */ /* 0x000fc80007ffe0ff */
[----:B------:R-:W-:Y:S02]  /*66d0*/  ISETP.GE.AND P2, PT, R9, -0x3, PT ;  /* 0xfffffffd0900780c */ /* 0x000fe40003f46270 */
[----:B0-----:R-:W-:-:S04]  /*66e0*/  LEA R74, R60, R7, 0x3 ;  /* 0x000000073c4a7211 */ /* 0x001fc800078e18ff */
[C---:B------:R-:W-:Y:S01]  /*66f0*/  LEA R72, R60.reuse, R74, 0x3 ;  /* 0x0000004a3c487211 */ /* 0x040fe200078e18ff */
[----:B------:R-:W0:Y:S03]  /*6700*/  LDS.64 R10, [R74] ;  /* 0x000000004a0a7984 */ /* 0x000e260000000a00 */
[C---:B------:R-:W-:Y:S01]  /*6710*/  LEA R73, R60.reuse, R72, 0x3 ;  /* 0x000000483c497211 */ /* 0x040fe200078e18ff */
[----:B------:R-:W2:Y:S04]  /*6720*/  LDS.64 R56, [R72] ;  /* 0x0000000048387984 */ /* 0x000ea80000000a00 */
[----:B------:R-:W3:Y:S01]  /*6730*/  LDS.64 R62, [R73] ;  /* 0x00000000493e7984 */ /* 0x000ee20000000a00 */
[----:B------:R-:W-:Y:S01]  /*6740*/  IMAD R70, R60, 0x8, R73 ;  /* 0x000000083c467824 */ /* 0x000fe200078e0249 */
[----:B-1---5:R-:W-:-:S04]  /*6750*/  DFMA R12, R16, R12, RZ ;  /* 0x0000000c100c722b */ /* 0x022fc800000000ff */
[----:B------:R-:W1:Y:S01]  /*6760*/  LDS.64 R58, [R70] ;  /* 0x00000000463a7984 */ /* 0x000e620000000a00 */
[----:B------:R-:W-:-:S04]  /*6770*/  LEA R71, R60, R70, 0x3 ;  /* 0x000000463c477211 */ /* 0x000fc800078e18ff */
[C---:B------:R-:W-:Y:S01]  /*6780*/  LEA R68, R60.reuse, R71, 0x3 ;  /* 0x000000473c447211 */ /* 0x040fe200078e18ff */
[----:B------:R-:W4:Y:S03]  /*6790*/  LDS.64 R14, [R71] ;  /* 0x00000000470e7984 */ /* 0x000f260000000a00 */
[----:B------:R-:W-:-:S05]  /*67a0*/  LEA R69, R60, R68, 0x3 ;  /* 0x000000443c457211 */ /* 0x000fca00078e18ff */
[----:B------:R-:W-:-:S05]  /*67b0*/  IMAD R66, R60, 0x8, R69 ;  /* 0x000000083c427824 */ /* 0x000fca00078e0245 */
[----:B------:R-:W-:-:S04]  /*67c0*/  LEA R67, R60, R66, 0x3 ;  /* 0x000000423c437211 */ /* 0x000fc800078e18ff */
[----:B------:R-:W-:Y:S01]  /*67d0*/  LEA R65, R60, R67, 0x3 ;  /* 0x000000433c417211 */ /* 0x000fe200078e18ff */
[----:B0-----:R-:W-:-:S03]  /*67e0*/  DFMA R10, R18, R10, R12 ;  /* 0x0000000a120a722b */ /* 0x001fc6000000000c */
[----:B------:R-:W-:Y:S01]  /*67f0*/  LEA R64, R60, R65, 0x3 ;  /* 0x000000413c407211 */ /* 0x000fe200078e18ff */
[----:B------:R-:W0:Y:S04]  /*6800*/  LDS.64 R12, [R68] ;  /* 0x00000000440c7984 */ /* 0x000e280000000a00 */
[----:B--2---:R-:W-:Y:S02]  /*6810*/  DFMA R56, R20, R56, R10 ;  /* 0x000000381438722b */ /* 0x004fe4000000000a */
[----:B------:R-:W2:Y:S06]  /*6820*/  LDS.64 R10, [R69] ;  /* 0x00000000450a7984 */ /* 0x000eac0000000a00 */
[----:B---3--:R-:W-:-:S02]  /*6830*/  DFMA R62, R22, R62, R56 ;  /* 0x0000003e163e722b */ /* 0x008fc40000000038 */
[----:B------:R-:W3:Y:S06]  /*6840*/  LDS.64 R56, [R66] ;  /* 0x0000000042387984 */ /* 0x000eec0000000a00 */
[----:B-1----:R-:W-:Y:S01]  /*6850*/  DFMA R58, R24, R58, R62 ;  /* 0x0000003a183a722b */ /* 0x002fe2000000003e */
[----:B------:R-:W-:-:S05]  /*6860*/  IMAD R63, R60, 0x8, R64 ;  /* 0x000000083c3f7824 */ /* 0x000fca00078e0240 */
[----:B------:R-:W-:Y:S02]  /*6870*/  LEA R62, R60, R63, 0x3 ;  /* 0x0000003f3c3e7211 */ /* 0x000fe400078e18ff */
[----:B----4-:R-:W-:Y:S02]  /*6880*/  DFMA R14, R26, R14, R58 ;  /* 0x0000000e1a0e722b */ /* 0x010fe4000000003a */
[----:B------:R-:W-:Y:S06]  /*6890*/  LDS.64 R58, [R63] ;  /* 0x000000003f3a7984 */ /* 0x000fec0000000a00 */
[----:B0-----:R-:W-:-:S02]  /*68a0*/  DFMA R12, R28, R12, R14 ;  /* 0x0000000c1c0c722b */ /* 0x001fc4000000000e */
[----:B------:R-:W0:Y:S06]  /*68b0*/  LDS.64 R14, [R67] ;  /* 0x00000000430e7984 */ /* 0x000e2c0000000a00 */
[----:B--2---:R-:W-:Y:S02]  /*68c0*/  DFMA R10, R30, R10, R12 ;  /* 0x0000000a1e0a722b */ /* 0x004fe4000000000c */
[----:B------:R-:W1:Y:S06]  /*68d0*/  LDS.64 R12, [R65] ;  /* 0x00000000410c7984 */ /* 0x000e6c0000000a00 */
[----:B---3--:R-:W-:-:S02]  /*68e0*/  DFMA R56, R32, R56, R10 ;  /* 0x000000382038722b */ /* 0x008fc4000000000a */
[----:B------:R-:W2:Y:S06]  /*68f0*/  LDS.64 R10, [R64] ;  /* 0x00000000400a7984 */ /* 0x000eac0000000a00 */
[----:B0-----:R-:W-:-:S08]  /*6900*/  DFMA R14, R34, R14, R56 ;  /* 0x0000000e220e722b */ /* 0x001fd00000000038 */
[----:B-1----:R-:W-:Y:S01]  /*6910*/  DFMA R12, R36, R12, R14 ;  /* 0x0000000c240c722b */ /* 0x002fe2000000000e */
[----:B------:R-:W-:-:S04]  /*6920*/  LEA R15, R60, R62, 0x3 ;  /* 0x0000003e3c0f7211 */ /* 0x000fc800078e18ff */
[----:B------:R-:W-:-:S03]  /*6930*/  LEA R14, R60, R15, 0x3 ;  /* 0x0000000f3c0e7211 */ /* 0x000fc600078e18ff */
[----:B--2---:R-:W-:Y:S02]  /*6940*/  DFMA R10, R38, R10, R12 ;  /* 0x0000000a260a722b */ /* 0x004fe4000000000c */
[----:B------:R-:W0:Y:S04]  /*6950*/  LDS.64 R12, [R62] ;  /* 0x000000003e0c7984 */ /* 0x000e280000000a00 */
[----:B------:R-:W-:Y:S02]  /*6960*/  LDS.64 R56, [R14] ;  /* 0x000000000e387984 */ /* 0x000fe40000000a00 */
[----:B------:R-:W-:Y:S02]  /*6970*/  DFMA R58, R40, R58, R10 ;  /* 0x0000003a283a722b */ /* 0x000fe4000000000a */
[----:B------:R-:W1:Y:S06]  /*6980*/  LDS.64 R10, [R15] ;  /* 0x000000000f0a7984 */ /* 0x000e6c0000000a00 */
[----:B0-----:R-:W-:-:S08]  /*6990*/  DFMA R12, R42, R12, R58 ;  /* 0x0000000c2a0c722b */ /* 0x001fd0000000003a */
[----:B-1----:R-:W-:Y:S01]  /*69a0*/  DFMA R10, R44, R10, R12 ;  /* 0x0000000a2c0a722b */ /* 0x002fe2000000000c */
[----:B------:R-:W-:-:S05]  /*69b0*/  IMAD R13, R60, 0x8, R14 ;  /* 0x000000083c0d7824 */ /* 0x000fca00078e020e */
[----:B------:R-:W-:Y:S02]  /*69c0*/  LEA R12, R60, R13, 0x3 ;  /* 0x0000000d3c0c7211 */ /* 0x000fe400078e18ff */
[----:B------:R-:W-:Y:S02]  /*69d0*/  DFMA R56, R46, R56, R10 ;  /* 0x000000382e38722b */ /* 0x000fe4000000000a */
[----:B------:R-:W0:Y:S04]  /*69e0*/  LDS.64 R10, [R13] ;  /* 0x000000000d0a7984 */ /* 0x000e280000000a00 */
[----:B------:R-:W1:Y:S02]  /*69f0*/  LDS.64 R58, [R12] ;  /* 0x000000000c3a7984 */ /* 0x000e640000000a00 */
[----:B0-----:R-:W-:-:S08]  /*6a00*/  DFMA R10, R48, R10, R56 ;  /* 0x0000000a300a722b */ /* 0x001fd00000000038 */
[----:B-1----:R-:W-:Y:S01]  /*6a10*/  DFMA R58, R50, R58, R10 ;  /* 0x0000003a323a722b */ /* 0x002fe2000000000a */
[----:B------:R-:W-:-:S04]  /*6a20*/  LEA R11, R60, R12, 0x3 ;  /* 0x0000000c3c0b7211 */ /* 0x000fc800078e18ff */
[----:B------:R-:W-:Y:S01]  /*6a30*/  LEA R10, R60, R11, 0x3 ;  /* 0x0000000b3c0a7211 */ /* 0x000fe200078e18ff */
[----:B------:R-:W0:Y:S02]  /*6a40*/  LDS.64 R56, [R11] ;  /* 0x000000000b387984 */ /* 0x000e240000000a00 */
[----:B0-----:R-:W-:Y:S02]  /*6a50*/  DFMA R56, R52, R56, R58 ;  /* 0x000000383438722b */ /* 0x001fe4000000003a */
[----:B------:R-:W0:Y:S06]  /*6a60*/  LDS.64 R58, [R10] ;  /* 0x000000000a3a7984 */ /* 0x000e2c0000000a00 */
[----:B0-----:R-:W-:-:S02]  /*6a70*/  DFMA R58, R54, R58, R56 ;  /* 0x0000003a363a722b */ /* 0x001fc40000000038 */
[----:B------:R-:W0:Y:S02]  /*6a80*/  LDC.64 R56, c[0x0][0x3a0] ;  /* 0x0000e800ff387b82 */ /* 0x000e240000000a00 */
[----:B0-----:R-:W-:-:S05]  /*6a90*/  IMAD.WIDE.U32 R76, R8, 0x8, R56 ;  /* 0x00000008084c7825 */ /* 0x001fca00078e0038 */
[----:B------:R0:W-:Y:S01]  /*6aa0*/  STG.E.64 desc[UR10][R76.64], R58 ;  /* 0x0000003a4c007986 */ /* 0x0001e2000c101b0a */
[----:B------:R-:W-:Y:S01]  /*6ab0*/  BAR.SYNC.DEFER_BLOCKING 0x0 ;  /* 0x0000000000007b1d */ /* 0x000fe20000010000 */
[----:B0-----:R-:W-:-:S04]  /*6ac0*/  VIADD R77, R8, 0x1 ;  /* 0x00000001084d7836 */ /* 0x001fc80000000000 */
[----:B------:R-:W-:Y:S01]  /*6ad0*/  IMAD.WIDE.U32 R76, R77, 0x8, R56 ;  /* 0x000000084d4c7825 */ /* 0x000fe200078e0038 */
        /* <DEDUP_REMOVED lines=39> */
[----:B0-----:R-:W-:-:S07]  /*6d50*/  DFMA R58, R54, R58, R60 ;  /* 0x0000003a363a722b */ /* 0x001fce000000003c */
        /* <DEDUP_REMOVED lines=42> */
[----:B------:R-:W-:-:S05]  /*7000*/  IADD3 R61, PT, PT, R8, 0x2, RZ ;  /* 0x00000002083d7810 */ /* 0x000fca0007ffe0ff */
[----:B------:R-:W-:-:S05]  /*7010*/  IMAD.WIDE.U32 R60, R61, 0x8, R56 ;  /* 0x000000083d3c7825 */ /* 0x000fca00078e0038 */
[----:B------:R-:W-:Y:S01]  /*7020*/  STG.E.64 desc[UR10][R60.64], R58 ;  /* 0x0000003a3c007986 */ /* 0x000fe2000c101b0a */
[----:B------:R-:W-:Y:S06]  /*7030*/  BAR.SYNC.DEFER_BLOCKING 0x0 ;  /* 0x0000000000007b1d */ /* 0x000fec0000010000 */
[----:B------:R0:W1:Y:S04]  /*7040*/  LDS.64 R76, [R7+0x18] ;  /* 0x00001800074c7984 */ /* 0x0000680000000a00 */
[----:B------:R-:W2:Y:S04]  /*7050*/  LDS.64 R74, [R74+0x18] ;  /* 0x000018004a4a7984 */ /* 0x000ea80000000a00 */
[----:B------:R-:W-:Y:S01]  /*7060*/  LDS.64 R58, [R68+0x18] ;  /* 0x00001800443a7984 */ /* 0x000fe20000000a00 */
[----:B0-----:R-:W-:-:S03]  /*7070*/  IADD3 R7, PT, PT, R7, 0x20, RZ ;  /* 0x0000002007077810 */ /* 0x001fc60007ffe0ff */
[----:B------:R-:W-:Y:S04]  /*7080*/  LDS.64 R60, [R69+0x18] ;  /* 0x00001800453c7984 */ /* 0x000fe80000000a00 */
[----:B------:R-:W-:Y:S01]  /*7090*/  LDS.64 R68, [R62+0x18] ;  /* 0x000018003e447984 */ /* 0x000fe20000000a00 */
[----:B-1----:R-:W-:-:S08]  /*70a0*/  DFMA R76, R16, R76, RZ ;  /* 0x0000004c104c722b */ /* 0x002fd000000000ff */
[----:B--2---:R-:W-:Y:S01]  /*70b0*/  DFMA R76, R18, R74, R76 ;  /* 0x0000004a124c722b */ /* 0x004fe2000000004c */
[----:B------:R-:W0:Y:S04]  /*70c0*/  LDS.64 R74, [R72+0x18] ;  /* 0x00001800484a7984 */ /* 0x000e280000000a00 */
[----:B------:R-:W1:Y:S03]  /*70d0*/  LDS.64 R72, [R73+0x18] ;  /* 0x0000180049487984 */ /* 0x000e660000000a00 */
[----:B0-----:R-:W-:Y:S01]  /*70e0*/  DFMA R76, R20, R74, R76 ;  /* 0x0000004a144c722b */ /* 0x001fe2000000004c */
[----:B------:R-:W0:Y:S04]  /*70f0*/  LDS.64 R74, [R70+0x18] ;  /* 0x00001800464a7984 */ /* 0x000e280000000a00 */
[----:B------:R-:W2:Y:S03]  /*7100*/  LDS.64 R70, [R71+0x18] ;  /* 0x0000180047467984 */ /* 0x000ea60000000a00 */
[----:B-1----:R-:W-:Y:S01]  /*7110*/  DFMA R76, R22, R72, R76 ;  /* 0x00000048164c722b */ /* 0x002fe2000000004c */
[----:B------:R-:W-:Y:S07]  /*7120*/  LDS.64 R72, [R65+0x18] ;  /* 0x0000180041487984 */ /* 0x000fee0000000a00 */
[----:B0-----:R-:W-:-:S02]  /*7130*/  DFMA R74, R24, R74, R76 ;  /* 0x0000004a184a722b */ /* 0x001fc4000000004c */
[----:B------:R-:W0:Y:S04]  /*7140*/  LDS.64 R76, [R66+0x18] ;  /* 0x00001800424c7984 */ /* 0x000e280000000a00 */
[----:B------:R-:W1:Y:S02]  /*7150*/  LDS.64 R66, [R67+0x18] ;  /* 0x0000180043427984 */ /* 0x000e640000000a00 */
[----:B--2---:R-:W-:Y:S02]  /*7160*/  DFMA R74, R26, R70, R74 ;  /* 0x000000461a4a722b */ /* 0x004fe4000000004a */
[----:B------:R-:W-:Y:S06]  /*7170*/  LDS.64 R70, [R15+0x18] ;  /* 0x000018000f467984 */ /* 0x000fec0000000a00 */
[----:B------:R-:W-:-:S02]  /*7180*/  DFMA R58, R28, R58, R74 ;  /* 0x0000003a1c3a722b */ /* 0x000fc4000000004a */
[----:B------:R-:W2:Y:S06]  /*7190*/  LDS.64 R74, [R64+0x18] ;  /* 0x00001800404a7984 */ /* 0x000eac0000000a00 */
[----:B------:R-:W-:Y:S01]  /*71a0*/  DFMA R58, R30, R60, R58 ;  /* 0x0000003c1e3a722b */ /* 0x000fe2000000003a */
[----:B------:R-:W3:Y:S04]  /*71b0*/  LDS.64 R60, [R63+0x18] ;  /* 0x000018003f3c7984 */ /* 0x000ee80000000a00 */
[----:B------:R-:W-:Y:S03]  /*71c0*/  LDS.64 R62, [R10+0x18] ;  /* 0x000018000a3e7984 */ /* 0x000fe60000000a00 */
[----:B0-----:R-:W-:-:S08]  /*71d0*/  DFMA R58, R32, R76, R58 ;  /* 0x0000004c203a722b */ /* 0x001fd0000000003a */
[----:B-1----:R-:W-:Y:S01]  /*71e0*/  DFMA R58, R34, R66, R58 ;  /* 0x00000042223a722b */ /* 0x002fe2000000003a */
[----:B------:R-:W0:Y:S07]  /*71f0*/  LDS.64 R66, [R14+0x18] ;  /* 0x000018000e427984 */ /* 0x000e2e0000000a00 */
[----:B------:R-:W-:Y:S01]  /*7200*/  DFMA R58, R36, R72, R58 ;  /* 0x00000048243a722b */ /* 0x000fe2000000003a */
[----:B------:R1:W4:Y:S07]  /*7210*/  LDS.64 R72, [R13+0x18] ;  /* 0x000018000d487984 */ /* 0x00032e0000000a00 */
[----:B--2---:R-:W-:Y:S01]  /*7220*/  DFMA R58, R38, R74, R58 ;  /* 0x0000004a263a722b */ /* 0x004fe2000000003a */
[C---:B-1----:R-:W-:Y:S01]  /*7230*/  IADD3 R13, PT, PT, R8.reuse, 0x3, RZ ;  /* 0x00000003080d7810 */ /* 0x042fe20007ffe0ff */
[----:B------:R-:W-:-:S04]  /*7240*/  VIADD R8, R8, 0x4 ;  /* 0x0000000408087836 */ /* 0x000fc80000000000 */
[----:B------:R-:W-:Y:S02]  /*7250*/  IMAD.WIDE.U32 R56, R13, 0x8, R56 ;  /* 0x000000080d387825 */ /* 0x000fe400078e0038 */
[----:B---3--:R-:W-:Y:S01]  /*7260*/  DFMA R58, R40, R60, R58 ;  /* 0x0000003c283a722b */ /* 0x008fe2000000003a */
[----:B------:R-:W1:Y:S07]  /*7270*/  LDS.64 R60, [R12+0x18] ;  /* 0x000018000c3c7984 */ /* 0x000e6e0000000a00 */
[----:B------:R-:W-:-:S02]  /*7280*/  DFMA R68, R42, R68, R58 ;  /* 0x000000442a44722b */ /* 0x000fc4000000003a */
[----:B------:R-:W2:Y:S06]  /*7290*/  LDS.64 R58, [R11+0x18] ;  /* 0x000018000b3a7984 */ /* 0x000eac0000000a00 */
[----:B------:R-:W-:-:S08]  /*72a0*/  DFMA R68, R44, R70, R68 ;  /* 0x000000462c44722b */ /* 0x000fd00000000044 */
[----:B0-----:R-:W-:-:S08]  /*72b0*/  DFMA R66, R46, R66, R68 ;  /* 0x000000422e42722b */ /* 0x001fd00000000044 */
[----:B----4-:R-:W-:-:S08]  /*72c0*/  DFMA R66, R48, R72, R66 ;  /* 0x000000483042722b */ /* 0x010fd00000000042 */
[----:B-1----:R-:W-:-:S08]  /*72d0*/  DFMA R60, R50, R60, R66 ;  /* 0x0000003c323c722b */ /* 0x002fd00000000042 */
[----:B--2---:R-:W-:-:S08]  /*72e0*/  DFMA R58, R52, R58, R60 ;  /* 0x0000003a343a722b */ /* 0x004fd0000000003c */
[----:B------:R-:W-:-:S07]  /*72f0*/  DFMA R58, R54, R62, R58 ;  /* 0x0000003e363a722b */ /* 0x000fce000000003a */
[----:B------:R0:W-:Y:S01]  /*7300*/  STG.E.64 desc[UR10][R56.64], R58 ;  /* 0x0000003a38007986 */ /* 0x0001e2000c101b0a */
[----:B------:R-:W-:Y:S06]  /*7310*/  BAR.SYNC.DEFER_BLOCKING 0x0 ;  /* 0x0000000000007b1d */ /* 0x000fec0000010000 */
[----:B------:R-:W-:Y:S05]  /*7320*/  @!P2 BRA `(.L_x_453) ;  /* 0xfffffff000d8a947 */ /* 0x000fea000383ffff */
.L_x_452:
[----:B------:R-:W-:-:S04]  /*7330*/  IADD3 R10, PT, PT, -R9, RZ, RZ ;  /* 0x000000ff090a7210 */ /* 0x000fc80007ffe1ff */
[----:B------:R-:W-:-:S13]  /*7340*/  ISETP.GT.AND P2, PT, R10, 0x1, PT ;  /* 0x000000010a00780c */ /* 0x000fda0003f44270 */
[----:B------:R-:W-:Y:S05]  /*7350*/  @!P2 BRA `(.L_x_454) ;  /* 0x0000000400c4a947 */ /* 0x000fea0003800000 */
[----:B------:R-:W0:Y:S01]  /*7360*/  LDC R64, c[0x0][0x3ac] ;  /* 0x0000eb00ff407b82 */ /* 0x000e220000000800 */
[----:B------:R-:W1:Y:S01]  /*7370*/  LDS.64 R12, [R7] ;  /* 0x00000000070c7984 */ /* 0x000e620000000a00 */
[----:B------:R-:W-:Y:S05]  /*7380*/  WARPSYNC.ALL ;  /* 0x0000000000007948 */ /* 0x000fea0003800000 */
[----:B------:R-:W-:Y:S02]  /*7390*/  PLOP3.LUT P0, PT, PT, PT, PT, 0x8, 0x80 ;  /* 0x000000000080781c */ /* 0x000fe40003f0e170 */
[----:B------:R-:W-:Y:S02]  /*73a0*/  IADD3 R9, PT, PT, R9, 0x2, RZ ;  /* 0x0000000209097810 */ /* 0x000fe40007ffe0ff */
[----:B0-----:R-:W-:-:S05]  /*73b0*/  LEA R58, R64, R7, 0x3 ;  /* 0x00000007403a7211 */ /* 0x001fca00078e18ff */
[----:B------:R-:W0:Y:S01]  /*73c0*/  LDS.64 R10, [R58] ;  /* 0x000000003a0a7984 */ /* 0x000e220000000a00 */
[----:B------:R-:W-:-:S05]  /*73d0*/  IMAD R74, R64, 0x8, R58 ;  /* 0x00000008404a7824 */ /* 0x000fca00078e023a */
[----:B------:R-:W2:Y:S01]  /*73e0*/  LDS.64 R56, [R74] ;  /* 0x000000004a387984 */ /* 0x000ea20000000a00 */
[----:B------:R-:W-:-:S04]  /*73f0*/  LEA R75, R64, R74, 0x3 ;  /* 0x0000004a404b7211 */ /* 0x000fc800078e18ff */
[C---:B------:R-:W-:Y:S01]  /*7400*/  LEA R72, R64.reuse, R75, 0x3 ;  /* 0x0000004b40487211 */ /* 0x040fe200078e18ff */
[----:B------:R-:W3:Y:S01]  /*7410*/  LDS.64 R62, [R75] ;  /* 0x000000004b3e7984 */ /* 0x000ee20000000a00 */
[----:B-1---5:R-:W-:Y:S02]  /*7420*/  DFMA R12, R16, R12, RZ ;  /* 0x0000000c100c722b */ /* 0x022fe400000000ff */
[C---:B------:R-:W-:Y:S01]  /*7430*/  LEA R73, R64.reuse, R72, 0x3 ;  /* 0x0000004840497211 */ /* 0x040fe200078e18ff */
[----:B------:R-:W1:Y:S04]  /*7440*/  LDS.64 R60, [R72] ;  /* 0x00000000483c7984 */ /* 0x000e680000000a00 */
[----:B------:R-:W4:Y:S01]  /*7450*/  LDS.64 R14, [R73] ;  /* 0x00000000490e7984 */ /* 0x000f220000000a00 */
[----:B------:R-:W-:-:S05]  /*7460*/  IMAD R70, R64, 0x8, R73 ;  /* 0x0000000840467824 */ /* 0x000fca00078e0249 */
[----:B------:R-:W-:-:S04]  /*7470*/  LEA R71, R64, R70, 0x3 ;  /* 0x0000004640477211 */ /* 0x000fc800078e18ff */
[----:B------:R-:W-:-:S04]  /*7480*/  LEA R68, R64, R71, 0x3 ;  /* 0x0000004740447211 */ /* 0x000fc800078e18ff */
[----:B------:R-:W-:-:S05]  /*7490*/  LEA R69, R64, R68, 0x3 ;  /* 0x0000004440457211 */ /* 0x000fca00078e18ff */
[C---:B------:R-:W-:Y:S01]  /*74a0*/  IMAD R67, R64.reuse, 0x8, R69 ;  /* 0x0000000840437824 */ /* 0x040fe200078e0245 */
[----:B0-----:R-:W-:Y:S01]  /*74b0*/  DFMA R10, R18, R10, R12 ;  /* 0x0000000a120a722b */ /* 0x001fe2000000000c */
[----:B------:R-:W0:Y:S03]  /*74c0*/  LDS.64 R12, [R70] ;  /* 0x00000000460c7984 */ /* 0x000e260000000a00 */
[----:B------:R-:W-:-:S04]  /*74d0*/  LEA R66, R64, R67, 0x3 ;  /* 0x0000004340427211 */ /* 0x000fc800078e18ff */
[----:B--2---:R-:W-:Y:S02]  /*74e0*/  DFMA R56, R20, R56, R10 ;  /* 0x000000381438722b */ /* 0x004fe4000000000a */
[----:B------:R-:W2:Y:S06]  /*74f0*/  LDS.64 R10, [R71] ;  /* 0x00000000470a7984 */ /* 0x000eac0000000a00 */
[----:B---3--:R-:W-:Y:S02]  /*7500*/  DFMA R62, R22, R62, R56 ;  /* 0x0000003e163e722b */ /* 0x008fe40000000038 */
[----:B------:R-:W3:Y:S06]  /*7510*/  LDS.64 R56, [R68] ;  /* 0x0000000044387984 */ /* 0x000eec0000000a00 */
[----:B-1----:R-:W-:Y:S01]  /*7520*/  DFMA R60, R24, R60, R62 ;  /* 0x0000003c183c722b */ /* 0x002fe2000000003e */
[----:B------:R-:W-:-:S04]  /*7530*/  LEA R63, R64, R66, 0x3 ;  /* 0x00000042403f7211 */ /* 0x000fc800078e18ff */
[----:B------:R-:W-:-:S03]  /*7540*/  LEA R62, R64, R63, 0x3 ;  /* 0x0000003f403e7211 */ /* 0x000fc600078e18ff */
[----:B----4-:R-:W-:Y:S02]  /*7550*/  DFMA R14, R26, R14, R60 ;  /* 0x0000000e1a0e722b */ /* 0x010fe4000000003c */
[----:B------:R-:W-:Y:S06]  /*7560*/  LDS.64 R60, [R63] ;  /* 0x000000003f3c7984 */ /* 0x000fec0000000a00 */
[----:B0-----:R-:W-:Y:S02]  /*7570*/  DFMA R12, R28, R12, R14 ;  /* 0x0000000c1c0c722b */ /* 0x001fe4000000000e */
[----:B------:R-:W0:Y:S06]  /*7580*/  LDS.64 R14, [R69] ;  /* 0x00000000450e7984 */ /* 0x000e2c0000000a00 */
[----:B--2---:R-:W-:-:S02]  /*7590*/  DFMA R10, R30, R10, R12 ;  /* 0x0000000a1e0a722b */ /* 0x004fc4000000000c */
[----:B------:R-:W1:Y:S06]  /*75a0*/  LDS.64 R12, [R67] ;  /* 0x00000000430c7984 */ /* 0x000e6c0000000a00 */
[----:B---3--:R-:W-:Y:S02]  /*75b0*/  DFMA R56, R32, R56, R10 ;  /* 0x000000382038722b */ /* 0x008fe4000000000a */
[----:B------:R-:W2:Y:S06]  /*75c0*/  LDS.64 R10, [R66] ;  /* 0x00000000420a7984 */ /* 0x000eac0000000a00 */
[----:B0-----:R-:W-:-:S08]  /*75d0*/  DFMA R14, R34, R14, R56 ;  /* 0x0000000e220e722b */ /* 0x001fd00000000038 */
[----:B-1----:R-:W-:Y:S01]  /*75e0*/  DFMA R12, R36, R12, R14 ;  /* 0x0000000c240c722b */ /* 0x002fe2000000000e */
[----:B------:R-:W-:-:S05]  /*75f0*/  IMAD R15, R64, 0x8, R62 ;  /* 0x00000008400f7824 */ /* 0x000fca00078e023e */
[----:B------:R-:W-:Y:S02]  /*7600*/  LEA R14, R64, R15, 0x3 ;  /* 0x0000000f400e7211 */ /* 0x000fe400078e18ff */
[----:B--2---:R-:W-:Y:S02]  /*7610*/  DFMA R10, R38, R10, R12 ;  /* 0x0000000a260a722b */ /* 0x004fe4000000000c */
[----:B------:R-:W0:Y:S04]  /*7620*/  LDS.64 R12, [R62] ;  /* 0x000000003e0c7984 */ /* 0x000e280000000a00 */
[----:B------:R-:W-:Y:S02]  /*7630*/  LDS.64 R56, [R14] ;  /* 0x000000000e387984 */ /* 0x000fe40000000a00 */
[----:B------:R-:W-:-:S02]  /*7640*/  DFMA R60, R40, R60, R10 ;  /* 0x0000003c283c722b */ /* 0x000fc4000000000a */
[----:B------:R-:W1:Y:S06]  /*7650*/  LDS.64 R10, [R15] ;  /* 0x000000000f0a7984 */ /* 0x000e6c0000000a00 */
[----:B0-----:R-:W-:-:S08]  /*7660*/  DFMA R12, R42, R12, R60 ;  /* 0x0000000c2a0c722b */ /* 0x001fd0000000003c */
[----:B-1----:R-:W-:Y:S01]  /*7670*/  DFMA R10, R44, R10, R12 ;  /* 0x0000000a2c0a722b */ /* 0x002fe2000000000c */
[----:B------:R-:W-:-:S04]  /*7680*/  LEA R13, R64, R14, 0x3 ;  /* 0x0000000e400d7211 */ /* 0x000fc800078e18ff */
[----:B------:R-:W-:-:S03]  /*7690*/  LEA R12, R64, R13, 0x3 ;  /* 0x0000000d400c7211 */ /* 0x000fc600078e18ff */
[----:B------:R-:W-:Y:S02]  /*76a0*/  DFMA R56, R46, R56, R10 ;  /* 0x000000382e38722b */ /* 0x000fe4000000000a */
[----:B------:R-:W0:Y:S04]  /*76b0*/  LDS.64 R10, [R13] ;  /* 0x000000000d0a7984 */ /* 0x000e280000000a00 */
[----:B------:R-:W1:Y:S02]  /*76c0*/  LDS.64 R60, [R12] ;  /* 0x000000000c3c7984 */ /* 0x000e640000000a00 */
[----:B0-----:R-:W-:-:S08]  /*76d0*/  DFMA R10, R48, R10, R56 ;  /* 0x0000000a300a722b */ /* 0x001fd00000000038 */
[----:B-1----:R-:W-:Y:S01]  /*76e0*/  DFMA R60, R50, R60, R10 ;  /* 0x0000003c323c722b */ /* 0x002fe2000000000a */
[----:B------:R-:W-:-:S05]  /*76f0*/  IMAD R11, R64, 0x8, R12 ;  /* 0x00000008400b7824 */ /* 0x000fca00078e020c */
[----:B------:R-:W0:Y:S01]  /*7700*/  LDS.64 R56, [R11] ;  /* 0x000000000b387984 */ /* 0x000e220000000a00 */
[----:B------:R-:W-:-:S05]  /*7710*/  LEA R10, R64, R11, 0x3 ;  /* 0x0000000b400a7211 */ /* 0x000fca00078e18ff */
[----:B------:R-:W1:Y:S01]  /*7720*/  LDS.64 R76, [R10] ;  /* 0x000000000a4c7984 */ /* 0x000e620000000a00 */
[----:B0-----:R-:W-:-:S08]  /*7730*/  DFMA R56, R52, R56, R60 ;  /* 0x000000383438722b */ /* 0x001fd0000000003c */
[----:B-1----:R-:W-:Y:S02]  /*7740*/  DFMA R76, R54, R76, R56 ;  /* 0x0000004c364c722b */ /* 0x002fe40000000038 */
[----:B------:R-:W0:Y:S02]  /*7750*/  LDC.64 R56, c[0x0][0x3a0] ;  /* 0x0000e800ff387b82 */ /* 0x000e240000000a00 */
[----:B0-----:R-:W-:-:S05]  /*7760*/  IMAD.WIDE.U32 R64, R8, 0x8, R56 ;  /* 0x0000000808407825 */ /* 0x001fca00078e0038 */
        /* <DEDUP_REMOVED lines=14> */
[----:B------:R-:W-:Y:S03]  /*7850*/  LDS.64 R72, [R63+0x8] ;  /* 0x000008003f487984 */ /* 0x000fe60000000a00 */
[----:B-1----:R-:W-:Y:S01]  /*7860*/  DFMA R60, R22, R74, R60 ;  /* 0x0000004a163c722b */ /* 0x002fe2000000003c */
[----:B------:R-:W-:Y:S07]  /*7870*/  LDS.64 R74, [R66+0x8] ;  /* 0x00000800424a7984 */ /* 0x000fee0000000a00 */
[----:B0-----:R-:W-:-:S02]  /*7880*/  DFMA R58, R24, R58, R60 ;  /* 0x0000003a183a722b */ /* 0x001fc4000000003c */
[----:B------:R-:W0:Y:S04]  /*7890*/  LDS.64 R60, [R68+0x8] ;  /* 0x00000800443c7984 */ /* 0x000e280000000a00 */
[----:B------:R-:W1:Y:S02]  /*78a0*/  LDS.64 R68, [R69+0x8] ;  /* 0x0000080045447984 */ /* 0x000e640000000a00 */
[----:B------:R-:W-:Y:S02]  /*78b0*/  DFMA R58, R26, R64, R58 ;  /* 0x000000401a3a722b */ /* 0x000fe4000000003a */
[----:B------:R-:W2:Y:S04]  /*78c0*/  LDS.64 R64, [R67+0x8] ;  /* 0x0000080043407984 */ /* 0x000ea80000000a00 */
[----:B------:R-:W-:Y:S02]  /*78d0*/  LDS.64 R66, [R12+0x8] ;  /* 0x000008000c427984 */ /* 0x000fe40000000a00 */
[----:B------:R-:W-:-:S08]  /*78e0*/  DFMA R58, R28, R76, R58 ;  /* 0x0000004c1c3a722b */ /* 0x000fd0000000003a */
[----:B------:R-:W-:Y:S01]  /*78f0*/  DFMA R58, R30, R70, R58 ;  /* 0x000000461e3a722b */ /* 0x000fe2000000003a */
[----:B------:R-:W-:Y:S07]  /*7900*/  LDS.64 R70, [R15+0x8] ;  /* 0x000008000f467984 */ /* 0x000fee0000000a00 */
[----:B0-----:R-:W-:Y:S01]  /*7910*/  DFMA R58, R32, R60, R58 ;  /* 0x0000003c203a722b */ /* 0x001fe2000000003a */
[----:B------:R-:W0:Y:S07]  /*7920*/  LDS.64 R60, [R62+0x8] ;  /* 0x000008003e3c7984 */ /* 0x000e2e0000000a00 */
[----:B-1----:R-:W-:Y:S01]  /*7930*/  DFMA R58, R34, R68, R58 ;  /* 0x00000044223a722b */ /* 0x002fe2000000003a */
[----:B------:R1:W-:Y:S07]  /*7940*/  LDS.64 R68, [R13+0x8] ;  /* 0x000008000d447984 */ /* 0x0003ee0000000a00 */
[----:B--2---:R-:W-:Y:S01]  /*7950*/  DFMA R58, R36, R64, R58 ;  /* 0x00000040243a722b */ /* 0x004fe2000000003a */
[----:B------:R-:W2:Y:S01]  /*7960*/  LDS.64 R64, [R14+0x8] ;  /* 0x000008000e407984 */ /* 0x000ea20000000a00 */
[C---:B-1----:R-:W-:Y:S01]  /*7970*/  IADD3 R13, PT, PT, R8.reuse, 0x1, RZ ;  /* 0x00000001080d7810 */ /* 0x042fe20007ffe0ff */
[----:B------:R-:W-:-:S05]  /*7980*/  VIADD R8, R8, 0x2 ;  /* 0x0000000208087836 */ /* 0x000fca0000000000 */
[----:B------:R-:W-:Y:S01]  /*7990*/  DFMA R58, R38, R74, R58 ;  /* 0x0000004a263a722b */ /* 0x000fe2000000003a */
[----:B------:R-:W-:-:S07]  /*79a0*/  IMAD.WIDE.U32 R56, R13, 0x8, R56 ;  /* 0x000000080d387825 */ /* 0x000fce00078e0038 */
[----:B------:R-:W-:-:S08]  /*79b0*/  DFMA R58, R40, R72, R58 ;  /* 0x00000048283a722b */ /* 0x000fd0000000003a */
[----:B0-----:R-:W-:Y:S02]  /*79c0*/  DFMA R60, R42, R60, R58 ;  /* 0x0000003c2a3c722b */ /* 0x001fe4000000003a */
[----:B------:R-:W0:Y:S06]  /*79d0*/  LDS.64 R58, [R11+0x8] ;  /* 0x000008000b3a7984 */ /* 0x000e2c0000000a00 */
[----:B------:R-:W-:Y:S02]  /*79e0*/  DFMA R70, R44, R70, R60 ;  /* 0x000000462c46722b */ /* 0x000fe4000000003c */
[----:B------:R-:W1:Y:S06]  /*79f0*/  LDS.64 R60, [R10+0x8] ;  /* 0x000008000a3c7984 */ /* 0x000e6c0000000a00 */
[----:B--2---:R-:W-:-:S08]  /*7a00*/  DFMA R64, R46, R64, R70 ;  /* 0x000000402e40722b */ /* 0x004fd00000000046 */
[----:B------:R-:W-:-:S08]  /*7a10*/  DFMA R64, R48, R68, R64 ;  /* 0x000000443040722b */ /* 0x000fd00000000040 */
[----:B------:R-:W-:-:S08]  /*7a20*/  DFMA R64, R50, R66, R64 ;  /* 0x000000423240722b */ /* 0x000fd00000000040 */
[----:B0-----:R-:W-:-:S08]  /*7a30*/  DFMA R58, R52, R58, R64 ;  /* 0x0000003a343a722b */ /* 0x001fd00000000040 */
[----:B-1----:R-:W-:-:S07]  /*7a40*/  DFMA R58, R54, R60, R58 ;  /* 0x0000003c363a722b */ /* 0x002fce000000003a */
[----:B------:R1:W-:Y:S01]  /*7a50*/  STG.E.64 desc[UR10][R56.64], R58 ;  /* 0x0000003a38007986 */ /* 0x0003e2000c101b0a */
[----:B------:R-:W-:Y:S06]  /*7a60*/  BAR.SYNC.DEFER_BLOCKING 0x0 ;  /* 0x0000000000007b1d */ /* 0x000fec0000010000 */
.L_x_454:
[----:B------:R-:W-:-:S13]  /*7a70*/  ISETP.NE.OR P0, PT, R9, RZ, P0 ;  /* 0x000000ff0900720c */ /* 0x000fda0000705670 */
[----:B------:R-:W-:Y:S05]  /*7a80*/  @!P0 BRA `(.L_x_446) ;  /* 0x0000000400188947 */ /* 0x000fea0003800000 */
.L_x_451:
[----:B--2---:R-:W2:Y:S01]  /*7a90*/  LDC R60, c[0x0][0x3ac] ;  /* 0x0000eb00ff3c7b82 */ /* 0x004ea20000000800 */
[----:B------:R3:W4:Y:S01]  /*7aa0*/  LDS.64 R10, [R7] ;  /* 0x00000000070a7984 */ /* 0x0007220000000a00 */
[----:B------:R-:W-:Y:S01]  /*7ab0*/  IADD3 R9, PT, PT, R9, 0x1, RZ ;  /* 0x0000000109097810 */ /* 0x000fe20007ffe0ff */
[----:B------:R-:W-:Y:S05]  /*7ac0*/  WARPSYNC.ALL ;  /* 0x0000000000007948 */ /* 0x000fea0003800000 */
[----:B------:R-:W-:Y:S02]  /*7ad0*/  ISETP.NE.AND P0, PT, R9, RZ, PT ;  /* 0x000000ff0900720c */ /* 0x000fe40003f05270 */
[----:B--2---:R-:W-:-:S02]  /*7ae0*/  LEA R61, R60, R7, 0x3 ;  /* 0x000000073c3d7211 */ /* 0x004fc400078e18ff */
[----:B---3--:R-:W-:Y:S02]  /*7af0*/  IADD3 R7, PT, PT, R7, 0x8, RZ ;  /* 0x0000000807077810 */ /* 0x008fe40007ffe0ff */
[C---:B------:R-:W-:Y:S01]  /*7b00*/  LEA R65, R60.reuse, R61, 0x3 ;  /* 0x0000003d3c417211 */ /* 0x040fe200078e18ff */
[----:B------:R2:W3:Y:S04]  /*7b10*/  LDS.64 R12, [R61] ;  /* 0x000000003d0c7984 */ /* 0x0004e80000000a00 */
[----:B01----:R0:W1:Y:S01]  /*7b20*/  LDS.64 R58, [R65] ;  /* 0x00000000413a7984 */ /* 0x0030620000000a00 */
[----:B------:R-:W-:-:S05]  /*7b30*/  IMAD R67, R60, 0x8, R65 ;  /* 0x000000083c437824 */ /* 0x000fca00078e0241 */
[----:B------:R0:W1:Y:S01]  /*7b40*/  LDS.64 R56, [R67] ;  /* 0x0000000043387984 */ /* 0x0000620000000a00 */
[----:B------:R-:W-:Y:S01]  /*7b50*/  LEA R69, R60, R67, 0x3 ;  /* 0x000000433c457211 */ /* 0x000fe200078e18ff */
[----:B----45:R-:W-:-:S03]  /*7b60*/  DFMA R62, R16, R10, RZ ;  /* 0x0000000a103e722b */ /* 0x030fc600000000ff */
[C---:B------:R-:W-:Y:S01]  /*7b70*/  LEA R71, R60.reuse, R69, 0x3 ;  /* 0x000000453c477211 */ /* 0x040fe200078e18ff */
[----:B------:R4:W1:Y:S03]  /*7b80*/  LDS.64 R14, [R69] ;  /* 0x00000000450e7984 */ /* 0x0008660000000a00 */
[C---:B------:R-:W-:Y:S01]  /*7b90*/  LEA R73, R60.reuse, R71, 0x3 ;  /* 0x000000473c497211 */ /* 0x040fe200078e18ff */
[----:B------:R3:W1:Y:S04]  /*7ba0*/  LDS.64 R10, [R71] ;  /* 0x00000000470a7984 */ /* 0x0006680000000a00 */
[----:B--2---:R-:W-:-:S05]  /*7bb0*/  IMAD R61, R60, 0x8, R73 ;  /* 0x000000083c3d7824 */ /* 0x004fca00078e0249 */
[----:B0-----:R-:W-:-:S04]  /*7bc0*/  LEA R65, R60, R61, 0x3 ;  /* 0x0000003d3c417211 */ /* 0x001fc800078e18ff */
[----:B------:R-:W-:-:S04]  /*7bd0*/  LEA R67, R60, R65, 0x3 ;  /* 0x000000413c437211 */ /* 0x000fc800078e18ff */
[C---:B----4-:R-:W-:Y:S01]  /*7be0*/  LEA R69, R60.reuse, R67, 0x3 ;  /* 0x000000433c457211 */ /* 0x050fe200078e18ff */
[----:B---3--:R-:W-:Y:S01]  /*7bf0*/  DFMA R62, R18, R12, R62 ;  /* 0x0000000c123e722b */ /* 0x008fe2000000003e */
[----:B------:R-:W0:Y:S03]  /*7c00*/  LDS.64 R12, [R73] ;  /* 0x00000000490c7984 */ /* 0x000e260000000a00 */
[----:B------:R-:W-:-:S04]  /*7c10*/  IMAD R71, R60, 0x8, R69 ;  /* 0x000000083c477824 */ /* 0x000fc800078e0245 */
[----:B-1----:R-:W-:Y:S01]  /*7c20*/  DFMA R62, R20, R58, R62 ;  /* 0x0000003a143e722b */ /* 0x002fe2000000003e */
        /* <DEDUP_REMOVED lines=20> */
[----:B------:R-:W2:Y:S01]  /*7d70*/  LDS.64 R14, [R67] ;  /* 0x00000000430e7984 */ /* 0x000ea20000000a00 */
[----:B0-----:R-:W-:-:S06]  /*7d80*/  LEA R65, R60, R61, 0x3 ;  /* 0x0000003d3c417211 */ /* 0x001fcc00078e18ff */
[----:B------:R-:W-:Y:S01]  /*7d90*/  DFMA R62, R36, R10, R62 ;  /* 0x0000000a243e722b */ /* 0x000fe2000000003e */
[----:B------:R-:W-:Y:S01]  /*7da0*/  IMAD R60, R60, 0x8, R65 ;  /* 0x000000083c3c7824 */ /* 0x000fe200078e0241 */
[----:B------:R-:W0:Y:S06]  /*7db0*/  LDS.64 R10, [R69] ;  /* 0x00000000450a7984 */ /* 0x000e2c0000000a00 */
[----:B-1----:R-:W-:Y:S01]  /*7dc0*/  DFMA R62, R38, R12, R62 ;  /* 0x0000000c263e722b */ /* 0x002fe2000000003e */
[----:B------:R-:W1:Y:S07]  /*7dd0*/  LDS.64 R12, [R71] ;  /* 0x00000000470c7984 */ /* 0x000e6e0000000a00 */
[----:B---3--:R-:W-:Y:S01]  /*7de0*/  DFMA R62, R40, R58, R62 ;  /* 0x0000003a283e722b */ /* 0x008fe2000000003e */
[----:B------:R-:W3:Y:S07]  /*7df0*/  LDS.64 R58, [R61] ;  /* 0x000000003d3a7984 */ /* 0x000eee0000000a00 */
[----:B----4-:R-:W-:Y:S01]  /*7e00*/  DFMA R62, R42, R56, R62 ;  /* 0x000000382a3e722b */ /* 0x010fe2000000003e */
[----:B------:R-:W4:Y:S07]  /*7e10*/  LDS.64 R56, [R65] ;  /* 0x0000000041387984 */ /* 0x000f2e0000000a00 */
[----:B--2---:R-:W-:Y:S01]  /*7e20*/  DFMA R62, R44, R14, R62 ;  /* 0x0000000e2c3e722b */ /* 0x004fe2000000003e */
[----:B------:R-:W2:Y:S07]  /*7e30*/  LDS.64 R14, [R60] ;  /* 0x000000003c0e7984 */ /* 0x000eae0000000a00 */
[----:B0-----:R-:W-:-:S08]  /*7e40*/  DFMA R10, R46, R10, R62 ;  /* 0x0000000a2e0a722b */ /* 0x001fd0000000003e */
[----:B-1----:R-:W-:Y:S01]  /*7e50*/  DFMA R10, R48, R12, R10 ;  /* 0x0000000c300a722b */ /* 0x002fe2000000000a */
[----:B------:R-:W0:Y:S07]  /*7e60*/  LDC.64 R12, c[0x0][0x3a0] ;  /* 0x0000e800ff0c7b82 */ /* 0x000e2e0000000a00 */
[----:B---3--:R-:W-:-:S08]  /*7e70*/  DFMA R10, R50, R58, R10 ;  /* 0x0000003a320a722b */ /* 0x008fd0000000000a */
[----:B----4-:R-:W-:-:S08]  /*7e80*/  DFMA R10, R52, R56, R10 ;  /* 0x00000038340a722b */ /* 0x010fd0000000000a */
[----:B--2---:R-:W-:Y:S01]  /*7e90*/  DFMA R10, R54, R14, R10 ;  /* 0x0000000e360a722b */ /* 0x004fe2000000000a */
[C---:B0-----:R-:W-:Y:S01]  /*7ea0*/  IMAD.WIDE.U32 R12, R8.reuse, 0x8, R12 ;  /* 0x00000008080c7825 */ /* 0x041fe200078e000c */
[----:B------:R-:W-:-:S05]  /*7eb0*/  IADD3 R8, PT, PT, R8, 0x1, RZ ;  /* 0x0000000108087810 */ /* 0x000fca0007ffe0ff */
[----:B------:R2:W-:Y:S01]  /*7ec0*/  STG.E.64 desc[UR10][R12.64], R10 ;  /* 0x0000000a0c007986 */ /* 0x0005e2000c101b0a */
[----:B------:R-:W-:Y:S06]  /*7ed0*/  BAR.SYNC.DEFER_BLOCKING 0x0 ;  /* 0x0000000000007b1d */ /* 0x000fec0000010000 */
[----:B------:R-:W-:Y:S05]  /*7ee0*/  @P0 BRA `(.L_x_451) ;  /* 0xfffffff800e80947 */ /* 0x000fea000383ffff */
.L_x_446:
[----:B------:R-:W-:Y:S05]  /*7ef0*/  WARPSYNC.ALL ;  /* 0x0000000000007948 */ /* 0x000fea0003800000 */
[----:B------:R-:W-:Y:S06]  /*7f00*/  BAR.SYNC.DEFER_BLOCKING 0x0 ;  /* 0x0000000000007b1d */ /* 0x000fec0000010000 */
[----:B------:R-:W-:Y:S05]  /*7f10*/  BRA.U UP0, `(.L_x_455) ;  /* 0xffffffbd00bc7547 */ /* 0x000fea000b83ffff */
[----:B------:R-:W-:Y:S05]  /*7f20*/  EXIT ;  /* 0x000000000000794d */ /* 0x000fea0003800000 */
.L_x_456:
        /* <DEDUP_REMOVED lines=13> */
.L_x_696:


//--------------------- .text._Z27cu_mtxmq_integral_20tentaskPKdiS0_iPdiidd --------------------------
	.section	.text._Z27cu_mtxmq_integral_20tentaskPKdiS0_iPdiidd,"ax",@progbits
	.align	128
        .global         _Z27cu_mtxmq_integral_20tentaskPKdiS0_iPdiidd
        .type           _Z27cu_mtxmq_integral_20tentaskPKdiS0_iPdiidd,@function
        .size           _Z27cu_mtxmq_integral_20tentaskPKdiS0_iPdiidd,(.L_x_697 - _Z27cu_mtxmq_integral_20tentaskPKdiS0_iPdiidd)
        .other          _Z27cu_mtxmq_integral_20tentaskPKdiS0_iPdiidd,@"STO_CUDA_ENTRY STV_DEFAULT"
_Z27cu_mtxmq_integral_20tentaskPKdiS0_iPdiidd:
.text._Z27cu_mtxmq_integral_20tentaskPKdiS0_iPdiidd:
        /* <DEDUP_REMOVED lines=160> */
.L_x_461:
        /* <DEDUP_REMOVED lines=209> */
.L_x_460:
        /* <DEDUP_REMOVED lines=119> */
.L_x_462:
[----:B------:R-:W-:-:S04]  /*1e80*/  MOV R7, UR14 ;  /* 0x0000000e00077c02 */ /* 0x000fc80008000f00 */
[----:B------:R-:W-:-:S13]  /*1e90*/  ISETP.EQ.AND P1, PT, R7, UR13, PT ;  /* 0x0000000d07007c0c */ /* 0x000fda000bf22270 */
[----:B------:R-:W-:Y:S05]  /*1ea0*/  @!P0 BRA P1, `(.L_x_458) ;  /* 0x0000001c00bc8947 */ /* 0x000fea0000800000 */
.L_x_459:
        /* <DEDUP_REMOVED lines=72> */
.L_x_457:
[----:B0-----:R-:W0:Y:S01]  /*2330*/  S2R R4, SR_TID.X ;  /* 0x0000000000047919 */ /* 0x001e220000002100 */
[----:B------:R-:W1:Y:S01]  /*2340*/  LDCU UR13, c[0x0][0x398] ;  /* 0x00007300ff0d77ac */ /* 0x000e620008000800 */
[----:B------:R-:W-:Y:S01]  /*2350*/  BSSY.RECONVERGENT B0, `(.L_x_458) ;  /* 0x00001a4000007945 */ /* 0x000fe20003800200 */
        /* <DEDUP_REMOVED lines=16> */
.L_x_466:
        /* <DEDUP_REMOVED lines=208> */
.L_x_465:
        /* <DEDUP_REMOVED lines=120> */
.L_x_467:
[----:B------:R-:W-:-:S13]  /*38e0*/  ISETP.NE.OR P0, PT, R5, UR13, P0 ;  /* 0x0000000d05007c0c */ /* 0x000fda0008705670 */
[----:B------:R-:W-:Y:S05]  /*38f0*/  @!P0 BRA `(.L_x_463) ;  /* 0x0000000400248947 */ /* 0x000fea0003800000 */
.L_x_464:
[----:B--2---:R-:W2:Y:S01]  /*3900*/  S2UR UR6, SR_CgaCtaId ;  /* 0x00000000000679c3 */ /* 0x004ea20000008800 */
[----:B------:R-:W-:-:S07]  /*3910*/  UMOV UR5, 0x400 ;  /* 0x0000040000057882 */ /* 0x000fce0000000000 */
[----:B------:R-:W3:Y:S01]  /*3920*/  LDC R4, c[0x0][0x3ac] ;  /* 0x0000eb00ff047b82 */ /* 0x000ee20000000800 */
[----:B--2---:R-:W-:-:S06]  /*3930*/  ULEA UR5, UR6, UR5, 0x18 ;  /* 0x0000000506057291 */ /* 0x004fcc000f8ec0ff */
[----:B------:R-:W-:Y:S01]  /*3940*/  LEA R7, R5, UR5, 0x3 ;  /* 0x0000000505077c11 */ /* 0x000fe2000f8e18ff */
[----:B------:R-:W-:Y:S05]  /*3950*/  WARPSYNC.ALL ;  /* 0x0000000000007948 */ /* 0x000fea0003800000 */
[----:B------:R2:W4:Y:S01]  /*3960*/  LDS.64 R8, [R7] ;  /* 0x0000000007087984 */ /* 0x0005220000000a00 */
[----:B---3--:R-:W-:-:S05]  /*3970*/  IMAD R61, R4, 0x8, R7 ;  /* 0x00000008043d7824 */ /* 0x008fca00078e0207 */
[----:B-1----:R1:W3:Y:S01]  /*3980*/  LDS.64 R12, [R61] ;  /* 0x000000003d0c7984 */ /* 0x0022e20000000a00 */
[----:B------:R-:W-:-:S04]  /*3990*/  LEA R63, R4, R61, 0x3 ;  /* 0x0000003d043f7211 */ /* 0x000fc800078e18ff */
[C---:B------:R-:W-:Y:S01]  /*39a0*/  LEA R65, R4.reuse, R63, 0x3 ;  /* 0x0000003f04417211 */ /* 0x040fe200078e18ff */
[----:B0-----:R0:W3:Y:S04]  /*39b0*/  LDS.64 R14, [R63] ;  /* 0x000000003f0e7984 */ /* 0x0010e80000000a00 */
[----:B------:R4:W3:Y:S01]  /*39c0*/  LDS.64 R56, [R65] ;  /* 0x0000000041387984 */ /* 0x0008e20000000a00 */
[----:B------:R-:W-:-:S05]  /*39d0*/  IMAD R67, R4, 0x8, R65 ;  /* 0x0000000804437824 */ /* 0x000fca00078e0241 */
[----:B------:R4:W3:Y:S01]  /*39e0*/  LDS.64 R10, [R67] ;  /* 0x00000000430a7984 */ /* 0x0008e20000000a00 */
[----:B------:R-:W-:-:S04]  /*39f0*/  LEA R69, R4, R67, 0x3 ;  /* 0x0000004304457211 */ /* 0x000fc800078e18ff */
[----:B--2---:R-:W-:-:S05]  /*3a00*/  LEA R7, R4, R69, 0x3 ;  /* 0x0000004504077211 */ /* 0x004fca00078e18ff */
[----:B-1----:R-:W-:-:S05]  /*3a10*/  IMAD R61, R4, 0x8, R7 ;  /* 0x00000008043d7824 */ /* 0x002fca00078e0207 */
[----:B0-----:R-:W-:Y:S01]  /*3a20*/  LEA R63, R4, R61, 0x3 ;  /* 0x0000003d043f7211 */ /* 0x001fe200078e18ff */
[----:B----45:R-:W-:-:S03]  /*3a30*/  DFMA R58, R16, R8, RZ ;  /* 0x00000008103a722b */ /* 0x030fc600000000ff */
[C---:B------:R-:W-:Y:S01]  /*3a40*/  LEA R65, R4.reuse, R63, 0x3 ;  /* 0x0000003f04417211 */ /* 0x040fe200078e18ff */
[----:B------:R-:W0:Y:S04]  /*3a50*/  LDS.64 R8, [R69] ;  /* 0x0000000045087984 */ /* 0x000e280000000a00 */
[C---:B------:R-:W-:Y:S01]  /*3a60*/  IMAD R67, R4.reuse, 0x8, R65 ;  /* 0x0000000804437824 */ /* 0x040fe200078e0241 */
        /* <DEDUP_REMOVED lines=10> */
[----:B-1----:R-:W-:-:S06]  /*3b10*/  IMAD R63, R4, 0x8, R61 ;  /* 0x00000008043f7824 */ /* 0x002fcc00078e023d */
[----:B0-----:R-:W-:Y:S01]  /*3b20*/  DFMA R58, R26, R8, R58 ;  /* 0x000000081a3a722b */ /* 0x001fe2000000003a */
[C---:B---3--:R-:W-:Y:S01]  /*3b30*/  LEA R65, R4.reuse, R63, 0x3 ;  /* 0x0000003f04417211 */ /* 0x048fe200078e18ff */
[----:B------:R0:W1:Y:S06]  /*3b40*/  LDS.64 R8, [R67] ;  /* 0x0000000043087984 */ /* 0x00006c0000000a00 */
[----:B--2---:R-:W-:Y:S01]  /*3b50*/  DFMA R58, R28, R12, R58 ;  /* 0x0000000c1c3a722b */ /* 0x004fe2000000003a */
[----:B------:R2:W3:Y:S01]  /*3b60*/  LDS.64 R12, [R7] ;  /* 0x00000000070c7984 */ /* 0x0004e20000000a00 */
[----:B0-----:R-:W-:-:S06]  /*3b70*/  LEA R67, R4, R65, 0x3 ;  /* 0x0000004104437211 */ /* 0x001fcc00078e18ff */
[----:B----4-:R-:W-:Y:S01]  /*3b80*/  DFMA R58, R30, R14, R58 ;  /* 0x0000000e1e3a722b */ /* 0x010fe2000000003a */
[----:B------:R0:W4:Y:S01]  /*3b90*/  LDS.64 R14, [R61] ;  /* 0x000000003d0e7984 */ /* 0x0001220000000a00 */
[----:B--2---:R-:W-:-:S06]  /*3ba0*/  IMAD R7, R4, 0x8, R67 ;  /* 0x0000000804077824 */ /* 0x004fcc00078e0243 */
[----:B------:R-:W-:Y:S01]  /*3bb0*/  DFMA R58, R32, R56, R58 ;  /* 0x00000038203a722b */ /* 0x000fe2000000003a */
[----:B------:R2:W4:Y:S01]  /*3bc0*/  LDS.64 R56, [R63] ;  /* 0x000000003f387984 */ /* 0x0005220000000a00 */
[----:B0-----:R-:W-:-:S06]  /*3bd0*/  LEA R61, R4, R7, 0x3 ;  /* 0x00000007043d7211 */ /* 0x001fcc00078e18ff */
[----:B------:R-:W-:Y:S01]  /*3be0*/  DFMA R58, R34, R10, R58 ;  /* 0x0000000a223a722b */ /* 0x000fe2000000003a */
[----:B------:R-:W0:Y:S01]  /*3bf0*/  LDS.64 R10, [R65] ;  /* 0x00000000410a7984 */ /* 0x000e220000000a00 */
[----:B--2---:R-:W-:-:S04]  /*3c00*/  LEA R63, R4, R61, 0x3 ;  /* 0x0000003d043f7211 */ /* 0x004fc800078e18ff */
[----:B------:R-:W-:Y:S02]  /*3c10*/  LEA R4, R4, R63, 0x3 ;  /* 0x0000003f04047211 */ /* 0x000fe400078e18ff */
[----:B-1----:R-:W-:Y:S01]  /*3c20*/  DFMA R58, R36, R8, R58 ;  /* 0x00000008243a722b */ /* 0x002fe2000000003a */
[----:B------:R-:W1:Y:S07]  /*3c30*/  LDS.64 R8, [R67] ;  /* 0x0000000043087984 */ /* 0x000e6e0000000a00 */
[----:B---3--:R-:W-:Y:S01]  /*3c40*/  DFMA R58, R38, R12, R58 ;  /* 0x0000000c263a722b */ /* 0x008fe2000000003a */
[----:B------:R2:W3:Y:S07]  /*3c50*/  LDS.64 R12, [R7] ;  /* 0x00000000070c7984 */ /* 0x0004ee0000000a00 */
[----:B----4-:R-:W-:Y:S01]  /*3c60*/  DFMA R58, R40, R14, R58 ;  /* 0x0000000e283a722b */ /* 0x010fe2000000003a */
[----:B------:R-:W4:Y:S01]  /*3c70*/  LDS.64 R14, [R61] ;  /* 0x000000003d0e7984 */ /* 0x000f220000000a00 */
[----:B--2---:R-:W-:-:S02]  /*3c80*/  IMAD R7, R6, UR13, R5 ;  /* 0x0000000d06077c24 */ /* 0x004fc4000f8e0205 */
[----:B------:R-:W-:-:S04]  /*3c90*/  VIADD R5, R5, 0x1 ;  /* 0x0000000105057836 */ /* 0x000fc80000000000 */
[----:B------:R-:W-:Y:S01]  /*3ca0*/  DFMA R58, R42, R56, R58 ;  /* 0x000000382a3a722b */ /* 0x000fe2000000003a */
[----:B------:R-:W2:Y:S01]  /*3cb0*/  LDS.64 R56, [R63] ;  /* 0x000000003f387984 */ /* 0x000ea20000000a00 */
[----:B------:R-:W-:-:S06]  /*3cc0*/  ISETP.NE.AND P0, PT, R5, UR13, PT ;  /* 0x0000000d05007c0c */ /* 0x000fcc000bf05270 */
[----:B0-----:R-:W-:Y:S02]  /*3cd0*/  DFMA R10, R44, R10, R58 ;  /* 0x0000000a2c0a722b */ /* 0x001fe4000000003a */
[----:B------:R-:W0:Y:S06]  /*3ce0*/  LDS.64 R58, [R4] ;  /* 0x00000000043a7984 */ /* 0x000e2c0000000a00 */
[----:B-1----:R-:W-:Y:S02]  /*3cf0*/  DFMA R8, R46, R8, R10 ;  /* 0x000000082e08722b */ /* 0x002fe4000000000a */
        /* <DEDUP_REMOVED lines=9> */
.L_x_463:
[----:B------:R-:W-:Y:S05]  /*3d90*/  BSYNC.RECONVERGENT B0 ;  /* 0x0000000000007941 */ /* 0x000fea0003800200 */
.L_x_458:
[----:B0-----:R-:W0:Y:S01]  /*3da0*/  S2R R4, SR_TID.X ;  /* 0x0000000000047919 */ /* 0x001e220000002100 */
[----:B------:R-:W4:Y:S01]  /*3db0*/  LDC R5, c[0x0][0x388] ;  /* 0x0000e200ff057b82 */ /* 0x000f220000000800 */
[----:B------:R-:W-:Y:S01]  /*3dc0*/  ISETP.LT.AND P1, PT, RZ, UR13, PT ;  /* 0x0000000dff007c0c */ /* 0x000fe2000bf21270 */
[----:B------:R-:W-:Y:S01]  /*3dd0*/  IMAD R6, R6, UR13, RZ ;  /* 0x0000000d06067c24 */ /* 0x000fe2000f8e02ff */
[----:B----4-:R-:W-:-:S04]  /*3de0*/  IADD3 R7, PT, PT, R5, -UR12, RZ ;  /* 0x8000000c05077c10 */ /* 0x010fc8000fffe0ff */
[----:B0-----:R-:W-:Y:S02]  /*3df0*/  ISETP.LT.U32.AND P1, PT, R4, R7, P1 ;  /* 0x000000070400720c */ /* 0x001fe40000f21070 */
[----:B------:R-:W-:-:S11]  /*3e00*/  MOV R7, RZ ;  /* 0x000000ff00077202 */ /* 0x000fd60000000f00 */
.L_x_479:
[----:B0123--:R-:W0:Y:S01]  /*3e10*/  LDC.64 R8, c[0x0][0x380] ;  /* 0x0000e000ff087b82 */ /* 0x00fe220000000a00 */
[----:B------:R-:W-:-:S06]  /*3e20*/  UIMAD UR5, UR10, UR11, URZ ;  /* 0x0000000b0a0572a4 */ /* 0x000fcc000f8e02ff */
[----:B-----5:R-:W-:-:S05]  /*3e30*/  IADD3 R17, PT, PT, R4, UR5, RZ ;  /* 0x0000000504117c10 */ /* 0x020fca000fffe0ff */
[----:B0-----:R-:W-:-:S04]  /*3e40*/  IMAD.WIDE R16, R17, 0x8, R8 ;  /* 0x0000000811107825 */ /* 0x001fc800078e0208 */
[----:B------:R-:W-:-:S04]  /*3e50*/  IMAD.WIDE R8, R5, 0x8, R16 ;  /* 0x0000000805087825 */ /* 0x000fc800078e0210 */
[C---:B------:R-:W-:Y:S02]  /*3e60*/  IMAD.WIDE R10, R5.reuse, 0x8, R8 ;  /* 0x00000008050a7825 */ /* 0x040fe400078e0208 */
[----:B------:R-:W0:Y:S02]  /*3e70*/  LDC R9, c[0x0][0x388] ;  /* 0x0000e200ff097b82 */ /* 0x000e240000000800 */
[----:B------:R-:W-:-:S04]  /*3e80*/  IMAD.WIDE R10, R5, 0x8, R10 ;  /* 0x00000008050a7825 */ /* 0x000fc800078e020a */
[----:B------:R-:W-:-:S04]  /*3e90*/  IMAD.WIDE R24, R5, 0x8, R10 ;  /* 0x0000000805187825 */ /* 0x000fc800078e020a */
[C---:B------:R-:W-:Y:S02]  /*3ea0*/  IMAD.WIDE R26, R5.reuse, 0x8, R24 ;  /* 0x00000008051a7825 */ /* 0x040fe400078e0218 */
[----:B------:R-:W5:Y:S02]  /*3eb0*/  LDG.E.64 R24, desc[UR8][R24.64] ;  /* 0x0000000818187981 */ /* 0x000f64000c1e1b00 */
[----:B------:R-:W-:-:S04]  /*3ec0*/  IMAD.WIDE R10, R5, 0x8, R26 ;  /* 0x00000008050a7825 */ /* 0x000fc800078e021a */
[----:B0-----:R-:W-:Y:S02]  /*3ed0*/  IMAD.WIDE R28, R9, 0x8, R26 ;  /* 0x00000008091c7825 */ /* 0x001fe400078e021a */
        /* <DEDUP_REMOVED lines=42> */
[----:B------:R-:W5:Y:S01]  /*4180*/  LDG.E.64 R22, desc[UR8][R22.64] ;  /* 0x0000000816167981 */ /* 0x000f62000c1e1b00 */
[----:B------:R-:W0:Y:S01]  /*4190*/  S2UR UR6, SR_CgaCtaId ;  /* 0x00000000000679c3 */ /* 0x000e220000008800 */
[----:B------:R-:W-:Y:S02]  /*41a0*/  IMAD.WIDE R10, R5, 0x8, R10 ;  /* 0x00000008050a7825 */ /* 0x000fe400078e020a */
[----:B------:R-:W5:Y:S04]  /*41b0*/  LDG.E.64 R50, desc[UR8][R50.64] ;  /* 0x0000000832327981 */ /* 0x000f68000c1e1b00 */
[----:B------:R-:W5:Y:S01]  /*41c0*/  LDG.E.64 R52, desc[UR8][R52.64] ;  /* 0x0000000834347981 */ /* 0x000f62000c1e1b00 */
[----:B------:R-:W1:Y:S03]  /*41d0*/  LDC.64 R8, c[0x0][0x390] ;  /* 0x0000e400ff087b82 */ /* 0x000e660000000a00 */
[----:B------:R2:W5:Y:S01]  /*41e0*/  LDG.E.64 R54, desc[UR8][R10.64] ;  /* 0x000000080a367981 */ /* 0x000562000c1e1b00 */
[----:B------:R-:W3:Y:S01]  /*41f0*/  S2R R12, SR_CTAID.X ;  /* 0x00000000000c7919 */ /* 0x000ee20000002500 */
[----:B------:R-:W-:-:S02]  /*4200*/  UMOV UR5, 0x400 ;  /* 0x0000040000057882 */ /* 0x000fc40000000000 */
[----:B0-----:R-:W-:-:S06]  /*4210*/  ULEA UR5, UR6, UR5, 0x18 ;  /* 0x0000000506057291 */ /* 0x001fcc000f8ec0ff */
[C---:B------:R-:W-:Y:S01]  /*4220*/  LEA R57, R4.reuse, UR5, 0x3 ;  /* 0x0000000504397c11 */ /* 0x040fe2000f8e18ff */
[----:B------:R-:W-:Y:S05]  /*4230*/  WARPSYNC.ALL ;  /* 0x0000000000007948 */ /* 0x000fea0003800000 */
[----:B-1----:R-:W-:Y:S01]  /*4240*/  IMAD.WIDE.U32 R8, R4, 0x8, R8 ;  /* 0x0000000804087825 */ /* 0x002fe200078e0008 */
[----:B---3--:R-:W-:Y:S01]  /*4250*/  ISETP.GE.U32.AND P0, PT, R12, UR4, PT ;  /* 0x000000040c007c0c */ /* 0x008fe2000bf06070 */
[----:B------:R-:W2:Y:S08]  /*4260*/  LDC R15, c[0x0][0x360] ;  /* 0x0000d800ff0f7b82 */ /* 0x000eb00000000800 */
[----:B------:R-:W-:Y:S01]  /*4270*/  BAR.SYNC.DEFER_BLOCKING 0x0 ;  /* 0x0000000000007b1d */ /* 0x000fe20000010000 */
[----:B--2---:R-:W-:-:S05]  /*4280*/  IMAD.WIDE R10, R15, 0x8, R8 ;  /* 0x000000080f0a7825 */ /* 0x004fca00078e0208 */
[----:B------:R-:W2:Y:S01]  /*4290*/  LDG.E.64 R8, desc[UR8][R8.64] ;  /* 0x0000000808087981 */ /* 0x000ea2000c1e1b00 */
[----:B------:R-:W-:-:S03]  /*42a0*/  IMAD.WIDE R12, R15, 0x8, R10 ;  /* 0x000000080f0c7825 */ /* 0x000fc600078e020a */
[----:B------:R-:W3:Y:S01]  /*42b0*/  LDG.E.64 R10, desc[UR8][R10.64] ;  /* 0x000000080a0a7981 */ /* 0x000ee2000c1e1b00 */
[----:B------:R-:W-:-:S03]  /*42c0*/  IMAD.WIDE R14, R15, 0x8, R12 ;  /* 0x000000080f0e7825 */ /* 0x000fc600078e020c */
[----:B------:R-:W4:Y:S04]  /*42d0*/  LDG.E.64 R12, desc[UR8][R12.64] ;  /* 0x000000080c0c7981 */ /* 0x000f28000c1e1b00 */
[----:B------:R-:W4:Y:S01]  /*42e0*/  LDG.E.64 R14, desc[UR8][R14.64] ;  /* 0x000000080e0e7981 */ /* 0x000f22000c1e1b00 */
[----:B------:R-:W-:-:S05]  /*42f0*/  VIADD R7, R7, 0x1 ;  /* 0x0000000107077836 */ /* 0x000fca0000000000 */
[----:B------:R-:W-:Y:S01]  /*4300*/  ISETP.NE.AND P2, PT, R7, 0x9, PT ;  /* 0x000000090700780c */ /* 0x000fe20003f45270 */
[----:B--2---:R0:W-:Y:S04]  /*4310*/  STS.64 [R57], R8 ;  /* 0x0000000839007388 */ /* 0x0041e80000000a00 */
[----:B---3--:R0:W-:Y:S04]  /*4320*/  STS.64 [R0], R10 ;  /* 0x0000000a00007388 */ /* 0x0081e80000000a00 */
[----:B----4-:R0:W-:Y:S04]  /*4330*/  STS.64 [R2], R12 ;  /* 0x0000000c02007388 */ /* 0x0101e80000000a00 */
[----:B------:R0:W-:Y:S01]  /*4340*/  STS.64 [R3], R14 ;  /* 0x0000000e03007388 */ /* 0x0001e20000000a00 */
[----:B------:R-:W-:Y:S06]  /*4350*/  BAR.SYNC.DEFER_BLOCKING 0x0 ;  /* 0x0000000000007b1d */ /* 0x000fec0000010000 */
[----:B------:R-:W-:Y:S05]  /*4360*/  @P0 BRA `(.L_x_468) ;  /* 0x0000002000900947 */ /* 0x000fea0003800000 */
        /* <DEDUP_REMOVED lines=81> */
.L_x_472:
        /* <DEDUP_REMOVED lines=58> */
[----:B0-----:R-:W-:Y:S02]  /*4c20*/  DFMA R12, R46, R12, R60 ;  /* 0x0000000c2e0c722b */ /* 0x001fe4000000003c */
[----:B------:R-:W-:-:S06]  /*4c30*/  ULEA UR19, UR14, UR6, 0x3 ;  /* 0x000000060e137291 */ /* 0x000fcc000f8e18ff */
[----:B-1----:R-:W-:Y:S01]  /*4c40*/  DFMA R12, R48, R14, R12 ;  /* 0x0000000e300c722b */ /* 0x002fe2000000000c */
[----:B------:R-:W-:-:S05]  /*4c50*/  IADD3 R15, PT, PT, R6, UR15, RZ ;  /* 0x0000000f060f7c10 */ /* 0x000fca000fffe0ff */
[----:B------:R-:W-:Y:S02]  /*4c60*/  IMAD.WIDE.U32 R14, R15, 0x8, R8 ;  /* 0x000000080f0e7825 */ /* 0x000fe400078e0008 */
        /* <DEDUP_REMOVED lines=15> */
[----:B------:R-:W-:-:S03]  /*4d60*/  ULEA UR6, UR14, UR19, 0x3 ;  /* 0x000000130e067291 */ /* 0x000fc6000f8e18ff */
        /* <DEDUP_REMOVED lines=39> */
[----:B------:R-:W-:-:S06]  /*4fe0*/  UIADD3 UR19, UPT, UPT, UR15, 0x2, URZ ;  /* 0x000000020f137890 */ /* 0x000fcc000fffe0ff */
[----:B--2---:R-:W-:Y:S01]  /*4ff0*/  DFMA R62, R44, R10, R62 ;  /* 0x0000000a2c3e722b */ /* 0x004fe2000000003e */
[----:B------:R-:W2:Y:S01]  /*5000*/  LDS.64 R10, [UR6] ;  /* 0x00000006ff0a7984 */ /* 0x000ea20008000a00 */
[----:B------:R-:W-:-:S04]  /*5010*/  ULEA UR6, UR19, UR5, 0x3 ;  /* 0x0000000513067291 */ /* 0x000fc8000f8e18ff */
[----:B------:R-:W-:Y:S02]  /*5020*/  ULEA UR6, UR14, UR6, 0x3 ;  /* 0x000000060e067291 */ /* 0x000fe4000f8e18ff */
[----:B---3--:R-:W-:-:S08]  /*5030*/  DFMA R12, R46, R12, R62 ;  /* 0x0000000c2e0c722b */ /* 0x008fd0000000003e */
[----:B----4-:R-:W-:Y:S01]  /*5040*/  DFMA R12, R48, R14, R12 ;  /* 0x0000000e300c722b */ /* 0x010fe2000000000c */
[----:B------:R-:W-:Y:S01]  /*5050*/  IADD3 R15, PT, PT, R6, UR18, RZ ;  /* 0x00000012060f7c10 */ /* 0x000fe2000fffe0ff */
[----:B------:R-:W-:-:S04]  /*5060*/  ULEA UR18, UR14, UR6, 0x3 ;  /* 0x000000060e127291 */ /* 0x000fc8000f8e18ff */
[----:B------:R-:W-:Y:S02]  /*5070*/  IMAD.WIDE.U32 R14, R15, 0x8, R8 ;  /* 0x000000080f0e7825 */ /* 0x000fe400078e0008 */
[----:B0-----:R-:W-:-:S08]  /*5080*/  DFMA R12, R50, R58, R12 ;  /* 0x0000003a320c722b */ /* 0x001fd0000000000c */
[----:B-1----:R-:W-:-:S08]  /*5090*/  DFMA R12, R52, R56, R12 ;  /* 0x00000038340c722b */ /* 0x002fd0000000000c */
[----:B--2---:R-:W-:-:S07]  /*50a0*/  DFMA R12, R54, R10, R12 ;  /* 0x0000000a360c722b */ /* 0x004fce000000000c */
        /* <DEDUP_REMOVED lines=52> */
[----:B------:R-:W-:Y:S02]  /*53f0*/  UIADD3 UR18, UPT, UPT, UR15, 0x3, URZ ;  /* 0x000000030f127890 */ /* 0x000fe4000fffe0ff */
[----:B------:R-:W-:-:S04]  /*5400*/  UIADD3 UR15, UPT, UPT, UR15, 0x4, URZ ;  /* 0x000000040f0f7890 */ /* 0x000fc8000fffe0ff */
[----:B--2---:R-:W-:Y:S01]  /*5410*/  DFMA R62, R44, R10, R62 ;  /* 0x0000000a2c3e722b */ /* 0x004fe2000000003e */
[----:B------:R-:W-:Y:S01]  /*5420*/  UISETP.GE.AND UP0, UPT, UR15, UR16, UPT ;  /* 0x000000100f00728c */ /* 0x000fe2000bf06270 */
[----:B------:R-:W2:Y:S01]  /*5430*/  LDS.64 R10, [UR6] ;  /* 0x00000006ff0a7984 */ /* 0x000ea20008000a00 */
[----:B------:R-:W-:-:S04]  /*5440*/  ULEA UR6, UR18, UR5, 0x3 ;  /* 0x0000000512067291 */ /* 0x000fc8000f8e18ff */
[----:B------:R-:W-:Y:S01]  /*5450*/  ULEA UR6, UR14, UR6, 0x3 ;  /* 0x000000060e067291 */ /* 0x000fe2000f8e18ff */
[----:B---3--:R-:W-:-:S08]  /*5460*/  DFMA R12, R46, R12, R62 ;  /* 0x0000000c2e0c722b */ /* 0x008fd0000000003e */
[----:B----4-:R-:W-:Y:S01]  /*5470*/  DFMA R12, R48, R14, R12 ;  /* 0x0000000e300c722b */ /* 0x010fe2000000000c */
[----:B------:R-:W-:-:S05]  /*5480*/  IADD3 R15, PT, PT, R6, UR19, RZ ;  /* 0x00000013060f7c10 */ /* 0x000fca000fffe0ff */
[----:B------:R-:W-:Y:S02]  /*5490*/  IMAD.WIDE.U32 R14, R15, 0x8, R8 ;  /* 0x000000080f0e7825 */ /* 0x000fe400078e0008 */
[----:B0-----:R-:W-:-:S08]  /*54a0*/  DFMA R12, R50, R58, R12 ;  /* 0x0000003a320c722b */ /* 0x001fd0000000000c */
[----:B-1----:R-:W-:-:S08]  /*54b0*/  DFMA R12, R52, R56, R12 ;  /* 0x00000038340c722b */ /* 0x002fd0000000000c */
[----:B--2---:R-:W-:-:S07]  /*54c0*/  DFMA R12, R54, R10, R12 ;  /* 0x0000000a360c722b */ /* 0x004fce000000000c */
        /* <DEDUP_REMOVED lines=57> */
[----:B------:R-:W-:-:S07]  /*5860*/  VIADD R15, R6, UR18 ;  /* 0x00000012060f7c36 */ /* 0x000fce0008000000 */
[----:B0-----:R-:W-:-:S08]  /*5870*/  DFMA R12, R50, R58, R12 ;  /* 0x0000003a320c722b */ /* 0x001fd0000000000c */
[----:B-1----:R-:W-:-:S08]  /*5880*/  DFMA R12, R52, R56, R12 ;  /* 0x00000038340c722b */ /* 0x002fd0000000000c */
[----:B--2---:R-:W-:Y:S01]  /*5890*/  DFMA R10, R54, R10, R12 ;  /* 0x0000000a360a722b */ /* 0x004fe2000000000c */
[----:B------:R-:W-:-:S06]  /*58a0*/  IMAD.WIDE.U32 R12, R15, 0x8, R8 ;  /* 0x000000080f0c7825 */ /* 0x000fcc00078e0008 */
[----:B------:R0:W-:Y:S01]  /*58b0*/  STG.E.64 desc[UR8][R12.64], R10 ;  /* 0x0000000a0c007986 */ /* 0x0001e2000c101b08 */
[----:B------:R-:W-:Y:S06]  /*58c0*/  BAR.SYNC.DEFER_BLOCKING 0x0 ;  /* 0x0000000000007b1d */ /* 0x000fec0000010000 */
[----:B------:R-:W-:Y:S05]  /*58d0*/  BRA.U !UP0, `(.L_x_472) ;  /* 0xffffffed08e87547 */ /* 0x000fea000b83ffff */
.L_x_471:
        /* <DEDUP_REMOVED lines=127> */
[----:B----4-:R-:W-:-:S08]  /*60d0*/  DFMA R10, R48, R56, R10 ;  /* 0x00000038300a722b */ /* 0x010fd0000000000a */
[----:B0-----:R-:W-:-:S08]  /*60e0*/  DFMA R10, R50, R58, R10 ;  /* 0x0000003a320a722b */ /* 0x001fd0000000000a */
[----:B-1----:R-:W-:Y:S01]  /*60f0*/  DFMA R10, R52, R14, R10 ;  /* 0x0000000e340a722b */ /* 0x002fe2000000000a */
[----:B------:R-:W-:-:S07]  /*6100*/  IADD3 R15, PT, PT, R6, UR17, RZ ;  /* 0x00000011060f7c10 */ /* 0x000fce000fffe0ff */
[----:B--2---:R-:W-:Y:S01]  /*6110*/  DFMA R10, R54, R12, R10 ;  /* 0x0000000c360a722b */ /* 0x004fe2000000000a */
[----:B------:R-:W-:-:S06]  /*6120*/  IMAD.WIDE.U32 R12, R15, 0x8, R8 ;  /* 0x000000080f0c7825 */ /* 0x000fcc00078e0008 */
[----:B------:R1:W-:Y:S01]  /*6130*/  STG.E.64 desc[UR8][R12.64], R10 ;  /* 0x0000000a0c007986 */ /* 0x0003e2000c101b08 */
[----:B------:R-:W-:Y:S06]  /*6140*/  BAR.SYNC.DEFER_BLOCKING 0x0 ;  /* 0x0000000000007b1d */ /* 0x000fec0000010000 */
.L_x_473:
[----:B------:R-:W-:-:S13]  /*6150*/  ISETP.EQ.AND P3, PT, R60, UR15, PT ;  /* 0x0000000f3c007c0c */ /* 0x000fda000bf62270 */
[----:B------:R-:W-:Y:S05]  /*6160*/  @!P0 BRA P3, `(.L_x_469) ;  /* 0x0000001c00708947 */ /* 0x000fea0001800000 */
.L_x_470:
        /* <DEDUP_REMOVED lines=56> */
[----:B-1----:R-:W-:Y:S01]  /*64f0*/  DFMA R12, R48, R14, R12 ;  /* 0x0000000e300c722b */ /* 0x002fe2000000000c */
[----:B------:R-:W-:Y:S01]  /*6500*/  VIADD R15, R6, UR15 ;  /* 0x0000000f060f7c36 */ /* 0x000fe20008000000 */
[----:B------:R-:W-:-:S04]  /*6510*/  UIADD3 UR15, UPT, UPT, UR15, 0x1, URZ ;  /* 0x000000010f0f7890 */ /* 0x000fc8000fffe0ff */
[----:B------:R-:W-:Y:S02]  /*6520*/  UISETP.NE.AND UP0, UPT, UR15, UR7, UPT ;  /* 0x000000070f00728c */ /* 0x000fe4000bf05270 */
[----:B--2---:R-:W-:-:S08]  /*6530*/  DFMA R12, R50, R58, R12 ;  /* 0x0000003a320c722b */ /* 0x004fd0000000000c */
[----:B---3--:R-:W-:-:S08]  /*6540*/  DFMA R12, R52, R56, R12 ;  /* 0x00000038340c722b */ /* 0x008fd0000000000c */
[----:B----4-:R-:W-:Y:S01]  /*6550*/  DFMA R10, R54, R10, R12 ;  /* 0x0000000a360a722b */ /* 0x010fe2000000000c */
[----:B------:R-:W-:-:S06]  /*6560*/  IMAD.WIDE.U32 R12, R15, 0x8, R8 ;  /* 0x000000080f0c7825 */ /* 0x000fcc00078e0008 */
[----:B------:R2:W-:Y:S01]  /*6570*/  STG.E.64 desc[UR8][R12.64], R10 ;  /* 0x0000000a0c007986 */ /* 0x0005e2000c101b08 */
[----:B------:R-:W-:Y:S06]  /*6580*/  BAR.SYNC.DEFER_BLOCKING 0x0 ;  /* 0x0000000000007b1d */ /* 0x000fec0000010000 */
[----:B------:R-:W-:Y:S05]  /*6590*/  BRA.U UP0, `(.L_x_470) ;  /* 0xfffffff900f47547 */ /* 0x000fea000b83ffff */
[----:B------:R-:W-:Y:S05]  /*65a0*/  BRA `(.L_x_469) ;  /* 0x0000001800607947 */ /* 0x000fea0003800000 */
.L_x_468:
[----:B------:R-:W-:Y:S04]  /*65b0*/  BSSY.RECONVERGENT B0, `(.L_x_469) ;  /* 0x0000197000007945 */ /* 0x000fe80003800200 */
        /* <DEDUP_REMOVED lines=16> */
.L_x_477:
        /* <DEDUP_REMOVED lines=22> */
[C---:B------:R-:W-:Y:S01]  /*6820*/  LEA R65, R11.reuse, R67, 0x3 ;  /* 0x000000430b417211 */ /* 0x040fe200078e18ff */
[----:B------:R-:W0:Y:S04]  /*6830*/  LDS.64 R12, [R71] ;  /* 0x00000000470c7984 */ /* 0x000e280000000a00 */
[C---:B------:R-:W-:Y:S01]  /*6840*/  IMAD R64, R11.reuse, 0x8, R65 ;  /* 0x000000080b407824 */ /* 0x040fe200078e0241 */
[----:B--2---:R-:W-:Y:S01]  /*6850*/  DFMA R62, R20, R62, R60 ;  /* 0x0000003e143e722b */ /* 0x004fe2000000003c */
[----:B------:R-:W2:Y:S07]  /*6860*/  LDS.64 R60, [R68] ;  /* 0x00000000443c7984 */ /* 0x000eae0000000a00 */
[----:B---3--:R-:W-:Y:S01]  /*6870*/  DFMA R58, R22, R58, R62 ;  /* 0x0000003a163a722b */ /* 0x008fe2000000003e */
[----:B------:R-:W-:-:S04]  /*6880*/  LEA R63, R11, R64, 0x3 ;  /* 0x000000400b3f7211 */ /* 0x000fc800078e18ff */
[----:B------:R-:W-:-:S03]  /*6890*/  LEA R62, R11, R63, 0x3 ;  /* 0x0000003f0b3e7211 */ /* 0x000fc600078e18ff */
[----:B-1----:R-:W-:Y:S02]  /*68a0*/  DFMA R56, R24, R56, R58 ;  /* 0x000000381838722b */ /* 0x002fe4000000003a */
[----:B------:R-:W1:Y:S06]  /*68b0*/  LDS.64 R58, [R69] ;  /* 0x00000000453a7984 */ /* 0x000e6c0000000a00 */
[----:B----4-:R-:W-:Y:S02]  /*68c0*/  DFMA R14, R26, R14, R56 ;  /* 0x0000000e1a0e722b */ /* 0x010fe40000000038 */
[----:B------:R-:W-:Y:S06]  /*68d0*/  LDS.64 R56, [R65] ;  /* 0x0000000041387984 */ /* 0x000fec0000000a00 */
[----:B0-----:R-:W-:-:S02]  /*68e0*/  DFMA R12, R28, R12, R14 ;  /* 0x0000000c1c0c722b */ /* 0x001fc4000000000e */
[----:B------:R-:W0:Y:S06]  /*68f0*/  LDS.64 R14, [R66] ;  /* 0x00000000420e7984 */ /* 0x000e2c0000000a00 */
[----:B--2---:R-:W-:Y:S02]  /*6900*/  DFMA R60, R30, R60, R12 ;  /* 0x0000003c1e3c722b */ /* 0x004fe4000000000c */
[----:B------:R-:W2:Y:S06]  /*6910*/  LDS.64 R12, [R67] ;  /* 0x00000000430c7984 */ /* 0x000eac0000000a00 */
[----:B-1----:R-:W-:-:S08]  /*6920*/  DFMA R58, R32, R58, R60 ;  /* 0x0000003a203a722b */ /* 0x002fd0000000003c */
[----:B0-----:R-:W-:Y:S02]  /*6930*/  DFMA R14, R34, R14, R58 ;  /* 0x0000000e220e722b */ /* 0x001fe4000000003a */
[----:B------:R-:W-:Y:S06]  /*6940*/  LDS.64 R58, [R62] ;  /* 0x000000003e3a7984 */ /* 0x000fec0000000a00 */
[----:B--2---:R-:W-:Y:S02]  /*6950*/  DFMA R12, R36, R12, R14 ;  /* 0x0000000c240c722b */ /* 0x004fe4000000000e */
[----:B------:R-:W0:Y:S06]  /*6960*/  LDS.64 R14, [R64] ;  /* 0x00000000400e7984 */ /* 0x000e2c0000000a00 */
[----:B------:R-:W-:-:S02]  /*6970*/  DFMA R56, R38, R56, R12 ;  /* 0x000000382638722b */ /* 0x000fc4000000000c */
[----:B------:R-:W1:Y:S06]  /*6980*/  LDS.64 R12, [R63] ;  /* 0x000000003f0c7984 */ /* 0x000e6c0000000a00 */
[----:B0-----:R-:W-:-:S08]  /*6990*/  DFMA R14, R40, R14, R56 ;  /* 0x0000000e280e722b */ /* 0x001fd00000000038 */
[----:B-1----:R-:W-:Y:S01]  /*69a0*/  DFMA R12, R42, R12, R14 ;  /* 0x0000000c2a0c722b */ /* 0x002fe2000000000e */
[----:B------:R-:W-:-:S05]  /*69b0*/  LEA R15, R11, R62, 0x3 ;  /* 0x0000003e0b0f7211 */ /* 0x000fca00078e18ff */
[----:B------:R-:W-:Y:S02]  /*69c0*/  IMAD R14, R11, 0x8, R15 ;  /* 0x000000080b0e7824 */ /* 0x000fe400078e020f */
[----:B------:R-:W-:Y:S02]  /*69d0*/  DFMA R58, R44, R58, R12 ;  /* 0x0000003a2c3a722b */ /* 0x000fe4000000000c */
[----:B------:R-:W0:Y:S04]  /*69e0*/  LDS.64 R12, [R15] ;  /* 0x000000000f0c7984 */ /* 0x000e280000000a00 */
[----:B------:R-:W1:Y:S02]  /*69f0*/  LDS.64 R56, [R14] ;  /* 0x000000000e387984 */ /* 0x000e640000000a00 */
[----:B0-----:R-:W-:-:S08]  /*6a00*/  DFMA R12, R46, R12, R58 ;  /* 0x0000000c2e0c722b */ /* 0x001fd0000000003a */
[----:B-1----:R-:W-:Y:S01]  /*6a10*/  DFMA R56, R48, R56, R12 ;  /* 0x000000383038722b */ /* 0x002fe2000000000c */
[----:B------:R-:W-:-:S04]  /*6a20*/  LEA R13, R11, R14, 0x3 ;  /* 0x0000000e0b0d7211 */ /* 0x000fc800078e18ff */
[C---:B------:R-:W-:Y:S01]  /*6a30*/  LEA R12, R11.reuse, R13, 0x3 ;  /* 0x0000000d0b0c7211 */ /* 0x040fe200078e18ff */
[----:B------:R-:W0:Y:S03]  /*6a40*/  LDS.64 R58, [R13] ;  /* 0x000000000d3a7984 */ /* 0x000e260000000a00 */
[----:B------:R-:W-:Y:S01]  /*6a50*/  LEA R11, R11, R12, 0x3 ;  /* 0x0000000c0b0b7211 */ /* 0x000fe200078e18ff */
[----:B0-----:R-:W-:Y:S01]  /*6a60*/  DFMA R58, R50, R58, R56 ;  /* 0x0000003a323a722b */ /* 0x001fe20000000038 */
[----:B------:R-:W0:Y:S07]  /*6a70*/  LDS.64 R56, [R12] ;  /* 0x000000000c387984 */ /* 0x000e2e0000000a00 */
[----:B0-----:R-:W-:-:S02]  /*6a80*/  DFMA R56, R52, R56, R58 ;  /* 0x000000383438722b */ /* 0x001fc4000000003a */
[----:B------:R-:W0:Y:S06]  /*6a90*/  LDS.64 R58, [R11] ;  /* 0x000000000b3a7984 */ /* 0x000e2c0000000a00 */
[----:B0-----:R-:W-:Y:S02]  /*6aa0*/  DFMA R58, R54, R58, R56 ;  /* 0x0000003a363a722b */ /* 0x001fe40000000038 */
        /* <DEDUP_REMOVED lines=94> */
[----:B------:R-:W3:Y:S01]  /*7090*/  LDS.64 R74, [R74+0x18] ;  /* 0x000018004a4a7984 */ /* 0x000ee20000000a00 */
[----:B0-----:R-:W-:-:S03]  /*70a0*/  IADD3 R8, PT, PT, R8, 0x20, RZ ;  /* 0x0000002008087810 */ /* 0x001fc60007ffe0ff */
[----:B------:R-:W-:Y:S01]  /*70b0*/  LDS.64 R60, [R71+0x18] ;  /* 0x00001800473c7984 */ /* 0x000fe20000000a00 */
[----:B-1----:R-:W-:-:S08]  /*70c0*/  DFMA R76, R16, R76, RZ ;  /* 0x0000004c104c722b */ /* 0x002fd000000000ff */
[----:B--2---:R-:W-:Y:S01]  /*70d0*/  DFMA R76, R18, R58, R76 ;  /* 0x0000003a124c722b */ /* 0x004fe2000000004c */
[----:B------:R-:W0:Y:S04]  /*70e0*/  LDS.64 R58, [R72+0x18] ;  /* 0x00001800483a7984 */ /* 0x000e280000000a00 */
[----:B------:R-:W1:Y:S03]  /*70f0*/  LDS.64 R72, [R73+0x18] ;  /* 0x0000180049487984 */ /* 0x000e660000000a00 */
[----:B---3--:R-:W-:Y:S01]  /*7100*/  DFMA R76, R20, R74, R76 ;  /* 0x0000004a144c722b */ /* 0x008fe2000000004c */
[----:B------:R-:W-:Y:S04]  /*7110*/  LDS.64 R74, [R68+0x18] ;  /* 0x00001800444a7984 */ /* 0x000fe80000000a00 */
[----:B------:R-:W-:Y:S03]  /*7120*/  LDS.64 R68, [R69+0x18] ;  /* 0x0000180045447984 */ /* 0x000fe60000000a00 */
        /* <DEDUP_REMOVED lines=11> */
[----:B------:R-:W-:-:S02]  /*71e0*/  DFMA R58, R30, R74, R58 ;  /* 0x0000004a1e3a722b */ /* 0x000fc4000000003a */
[----:B------:R3:W-:Y:S06]  /*71f0*/  LDS.64 R74, [R15+0x18] ;  /* 0x000018000f4a7984 */ /* 0x0007ec0000000a00 */
[----:B------:R-:W-:Y:S01]  /*7200*/  DFMA R58, R32, R68, R58 ;  /* 0x00000044203a722b */ /* 0x000fe2000000003a */
[----:B------:R-:W4:Y:S01]  /*7210*/  LDS.64 R68, [R62+0x18] ;  /* 0x000018003e447984 */ /* 0x000f220000000a00 */
[C---:B---3--:R-:W-:Y:S01]  /*7220*/  IADD3 R15, PT, PT, R9.reuse, 0x3, RZ ;  /* 0x00000003090f7810 */ /* 0x048fe20007ffe0ff */
[----:B------:R-:W-:-:S04]  /*7230*/  VIADD R9, R9, 0x4 ;  /* 0x0000000409097836 */ /* 0x000fc80000000000 */
[----:B------:R-:W-:Y:S01]  /*7240*/  IMAD.WIDE.U32 R56, R15, 0x8, R56 ;  /* 0x000000080f387825 */ /* 0x000fe200078e0038 */
[----:B0-----:R-:W-:-:S08]  /*7250*/  DFMA R58, R34, R76, R58 ;  /* 0x0000004c223a722b */ /* 0x001fd0000000003a */
[----:B-1----:R-:W-:Y:S01]  /*7260*/  DFMA R58, R36, R66, R58 ;  /* 0x00000042243a722b */ /* 0x002fe2000000003a */
[----:B------:R-:W-:Y:S07]  /*7270*/  LDS.64 R66, [R13+0x18] ;  /* 0x000018000d427984 */ /* 0x000fee0000000a00 */
[----:B--2---:R-:W-:Y:S01]  /*7280*/  DFMA R58, R38, R60, R58 ;  /* 0x0000003c263a722b */ /* 0x004fe2000000003a */
[----:B------:R-:W0:Y:S07]  /*7290*/  LDS.64 R60, [R14+0x18] ;  /* 0x000018000e3c7984 */ /* 0x000e2e0000000a00 */
[----:B------:R-:W-:-:S08]  /*72a0*/  DFMA R58, R40, R72, R58 ;  /* 0x00000048283a722b */ /* 0x000fd0000000003a */
[----:B------:R-:W-:-:S08]  /*72b0*/  DFMA R58, R42, R70, R58 ;  /* 0x000000462a3a722b */ /* 0x000fd0000000003a */
[----:B----4-:R-:W-:Y:S02]  /*72c0*/  DFMA R68, R44, R68, R58 ;  /* 0x000000442c44722b */ /* 0x010fe4000000003a */
[----:B------:R-:W1:Y:S06]  /*72d0*/  LDS.64 R58, [R11+0x18] ;  /* 0x000018000b3a7984 */ /* 0x000e6c0000000a00 */
[----:B------:R-:W-:-:S08]  /*72e0*/  DFMA R68, R46, R74, R68 ;  /* 0x0000004a2e44722b */ /* 0x000fd00000000044 */
[----:B0-----:R-:W-:-:S08]  /*72f0*/  DFMA R60, R48, R60, R68 ;  /* 0x0000003c303c722b */ /* 0x001fd00000000044 */
[----:B------:R-:W-:-:S08]  /*7300*/  DFMA R60, R50, R66, R60 ;  /* 0x00000042323c722b */ /* 0x000fd0000000003c */
[----:B------:R-:W-:-:S08]  /*7310*/  DFMA R60, R52, R64, R60 ;  /* 0x00000040343c722b */ /* 0x000fd0000000003c */
[----:B-1----:R-:W-:-:S07]  /*7320*/  DFMA R58, R54, R58, R60 ;  /* 0x0000003a363a722b */ /* 0x002fce000000003c */
[----:B------:R0:W-:Y:S01]  /*7330*/  STG.E.64 desc[UR8][R56.64], R58 ;  /* 0x0000003a38007986 */ /* 0x0001e2000c101b08 */
[----:B------:R-:W-:Y:S06]  /*7340*/  BAR.SYNC.DEFER_BLOCKING 0x0 ;  /* 0x0000000000007b1d */ /* 0x000fec0000010000 */
[----:B------:R-:W-:Y:S05]  /*7350*/  @!P3 BRA `(.L_x_477) ;  /* 0xfffffff000d8b947 */ /* 0x000fea000383ffff */
.L_x_476:
[----:B------:R-:W-:-:S04]  /*7360*/  IADD3 R11, PT, PT, -R10, RZ, RZ ;  /* 0x000000ff0a0b7210 */ /* 0x000fc80007ffe1ff */
[----:B------:R-:W-:-:S13]  /*7370*/  ISETP.GT.AND P3, PT, R11, 0x1, PT ;  /* 0x000000010b00780c */ /* 0x000fda0003f64270 */
[----:B------:R-:W-:Y:S05]  /*7380*/  @!P3 BRA `(.L_x_478) ;  /* 0x0000000400c4b947 */ /* 0x000fea0003800000 */
[----:B------:R-:W1:Y:S01]  /*7390*/  LDC R11, c[0x0][0x3ac] ;  /* 0x0000eb00ff0b7b82 */ /* 0x000e620000000800 */
[----:B------:R-:W2:Y:S01]  /*73a0*/  LDS.64 R12, [R8] ;  /* 0x00000000080c7984 */ /* 0x000ea20000000a00 */
[----:B------:R-:W-:Y:S05]  /*73b0*/  WARPSYNC.ALL ;  /* 0x0000000000007948 */ /* 0x000fea0003800000 */
[----:B------:R-:W-:Y:S02]  /*73c0*/  PLOP3.LUT P0, PT, PT, PT, PT, 0x8, 0x80 ;  /* 0x000000000080781c */ /* 0x000fe40003f0e170 */
[----:B------:R-:W-:Y:S02]  /*73d0*/  IADD3 R10, PT, PT, R10, 0x2, RZ ;  /* 0x000000020a0a7810 */ /* 0x000fe40007ffe0ff */
[----:B-1----:R-:W-:-:S05]  /*73e0*/  LEA R75, R11, R8, 0x3 ;  /* 0x000000080b4b7211 */ /* 0x002fca00078e18ff */
[----:B------:R-:W1:Y:S01]  /*73f0*/  LDS.64 R60, [R75] ;  /* 0x000000004b3c7984 */ /* 0x000e620000000a00 */
[----:B------:R-:W-:-:S05]  /*7400*/  IMAD R74, R11, 0x8, R75 ;  /* 0x000000080b4a7824 */ /* 0x000fca00078e024b */
[----:B------:R-:W3:Y:S01]  /*7410*/  LDS.64 R62, [R74] ;  /* 0x000000004a3e7984 */ /* 0x000ee20000000a00 */
[----:B------:R-:W-:-:S04]  /*7420*/  LEA R72, R11, R74, 0x3 ;  /* 0x0000004a0b487211 */ /* 0x000fc800078e18ff */
[C---:B------:R-:W-:Y:S01]  /*7430*/  LEA R73, R11.reuse, R72, 0x3 ;  /* 0x000000480b497211 */ /* 0x040fe200078e18ff */
[----:B0-----:R-:W0:Y:S01]  /*7440*/  LDS.64 R58, [R72] ;  /* 0x00000000483a7984 */ /* 0x001e220000000a00 */
[----:B--2--5:R-:W-:Y:S02]  /*7450*/  DFMA R12, R16, R12, RZ ;  /* 0x0000000c100c722b */ /* 0x024fe400000000ff */
[C---:B------:R-:W-:Y:S01]  /*7460*/  LEA R70, R11.reuse, R73, 0x3 ;  /* 0x000000490b467211 */ /* 0x040fe200078e18ff */
[----:B------:R-:W2:Y:S04]  /*7470*/  LDS.64 R56, [R73] ;  /* 0x0000000049387984 */ /* 0x000ea80000000a00 */
[----:B------:R-:W4:Y:S01]  /*7480*/  LDS.64 R14, [R70] ;  /* 0x00000000460e7984 */ /* 0x000f220000000a00 */
[----:B------:R-:W-:-:S05]  /*7490*/  IMAD R71, R11, 0x8, R70 ;  /* 0x000000080b477824 */ /* 0x000fca00078e0246 */
[----:B------:R-:W-:-:S04]  /*74a0*/  LEA R68, R11, R71, 0x3 ;  /* 0x000000470b447211 */ /* 0x000fc800078e18ff */
[----:B------:R-:W-:-:S04]  /*74b0*/  LEA R69, R11, R68, 0x3 ;  /* 0x000000440b457211 */ /* 0x000fc800078e18ff */
[----:B------:R-:W-:-:S05]  /*74c0*/  LEA R66, R11, R69, 0x3 ;  /* 0x000000450b427211 */ /* 0x000fca00078e18ff */
[C---:B------:R-:W-:Y:S01]  /*74d0*/  IMAD R67, R11.reuse, 0x8, R66 ;  /* 0x000000080b437824 */ /* 0x040fe200078e0242 */
[----:B-1----:R-:W-:Y:S01]  /*74e0*/  DFMA R60, R18, R60, R12 ;  /* 0x0000003c123c722b */ /* 0x002fe2000000000c */
[----:B------:R-:W1:Y:S03]  /*74f0*/  LDS.64 R12, [R71] ;  /* 0x00000000470c7984 */ /* 0x000e660000000a00 */
[----:B------:R-:W-:-:S04]  /*7500*/  LEA R65, R11, R67, 0x3 ;  /* 0x000000430b417211 */ /* 0x000fc800078e18ff */
[----:B---3--:R-:W-:Y:S01]  /*7510*/  DFMA R62, R20, R62, R60 ;  /* 0x0000003e143e722b */ /* 0x008fe2000000003c */
[C---:B------:R-:W-:Y:S01]  /*7520*/  LEA R64, R11.reuse, R65, 0x3 ;  /* 0x000000410b407211 */ /* 0x040fe200078e18ff */
[----:B------:R-:W3:Y:S06]  /*7530*/  LDS.64 R60, [R68] ;  /* 0x00000000443c7984 */ /* 0x000eec0000000a00 */
[----:B0-----:R-:W-:Y:S01]  /*7540*/  DFMA R58, R22, R58, R62 ;  /* 0x0000003a163a722b */ /* 0x001fe2000000003e */
[----:B------:R-:W-:-:S05]  /*7550*/  LEA R63, R11, R64, 0x3 ;  /* 0x000000400b3f7211 */ /* 0x000fca00078e18ff */
[----:B------:R-:W-:Y:S02]  /*7560*/  IMAD R62, R11, 0x8, R63 ;  /* 0x000000080b3e7824 */ /* 0x000fe400078e023f */
[----:B--2---:R-:W-:Y:S02]  /*7570*/  DFMA R56, R24, R56, R58 ;  /* 0x000000381838722b */ /* 0x004fe4000000003a */
[----:B------:R-:W0:Y:S06]  /*7580*/  LDS.64 R58, [R69] ;  /* 0x00000000453a7984 */ /* 0x000e2c0000000a00 */
[----:B----4-:R-:W-:-:S02]  /*7590*/  DFMA R14, R26, R14, R56 ;  /* 0x0000000e1a0e722b */ /* 0x010fc40000000038 */
[----:B------:R-:W-:Y:S06]  /*75a0*/  LDS.64 R56, [R65] ;  /* 0x0000000041387984 */ /* 0x000fec0000000a00 */
[----:B-1----:R-:W-:Y:S02]  /*75b0*/  DFMA R12, R28, R12, R14 ;  /* 0x0000000c1c0c722b */ /* 0x002fe4000000000e */
[----:B------:R-:W1:Y:S06]  /*75c0*/  LDS.64 R14, [R66] ;  /* 0x00000000420e7984 */ /* 0x000e6c0000000a00 */
[----:B---3--:R-:W-:-:S02]  /*75d0*/  DFMA R60, R30, R60, R12 ;  /* 0x0000003c1e3c722b */ /* 0x008fc4000000000c */
[----:B------:R-:W2:Y:S06]  /*75e0*/  LDS.64 R12, [R67] ;  /* 0x00000000430c7984 */ /* 0x000eac0000000a00 */
[----:B0-----:R-:W-:-:S08]  /*75f0*/  DFMA R58, R32, R58, R60 ;  /* 0x0000003a203a722b */ /* 0x001fd0000000003c */
[----:B-1----:R-:W-:Y:S02]  /*7600*/  DFMA R14, R34, R14, R58 ;  /* 0x0000000e220e722b */ /* 0x002fe4000000003a */
[----:B------:R-:W-:Y:S06]  /*7610*/  LDS.64 R58, [R62] ;  /* 0x000000003e3a7984 */ /* 0x000fec0000000a00 */
[----:B--2---:R-:W-:Y:S02]  /*7620*/  DFMA R12, R36, R12, R14 ;  /* 0x0000000c240c722b */ /* 0x004fe4000000000e */
[----:B------:R-:W0:Y:S06]  /*7630*/  LDS.64 R14, [R64] ;  /* 0x00000000400e7984 */ /* 0x000e2c0000000a00 */
        /* <DEDUP_REMOVED lines=11> */
[----:B------:R-:W-:-:S05]  /*76f0*/  LEA R13, R11, R14, 0x3 ;  /* 0x0000000e0b0d7211 */ /* 0x000fca00078e18ff */
[----:B------:R-:W0:Y:S01]  /*7700*/  LDS.64 R58, [R13] ;  /* 0x000000000d3a7984 */ /* 0x000e220000000a00 */
[----:B------:R-:W-:-:S05]  /*7710*/  IMAD R12, R11, 0x8, R13 ;  /* 0x000000080b0c7824 */ /* 0x000fca00078e020d */
[----:B------:R-:W-:Y:S01]  /*7720*/  LEA R11, R11, R12, 0x3 ;  /* 0x0000000c0b0b7211 */ /* 0x000fe200078e18ff */
[----:B0-----:R-:W-:Y:S01]  /*7730*/  DFMA R58, R50, R58, R56 ;  /* 0x0000003a323a722b */ /* 0x001fe20000000038 */
[----:B------:R-:W0:Y:S07]  /*7740*/  LDS.64 R56, [R12] ;  /* 0x000000000c387984 */ /* 0x000e2e0000000a00 */
[----:B0-----:R-:W-:Y:S02]  /*7750*/  DFMA R56, R52, R56, R58 ;  /* 0x000000383438722b */ /* 0x001fe4000000003a */
[----:B------:R-:W0:Y:S06]  /*7760*/  LDS.64 R58, [R11] ;  /* 0x000000000b3a7984 */ /* 0x000e2c0000000a00 */
[----:B0-----:R-:W-:-:S02]  /*7770*/  DFMA R58, R54, R58, R56 ;  /* 0x0000003a363a722b */ /* 0x001fc40000000038 */
[----:B------:R-:W0:Y:S02]  /*7780*/  LDC.64 R56, c[0x0][0x3a0] ;  /* 0x0000e800ff387b82 */ /* 0x000e240000000a00 */
[----:B0-----:R-:W-:-:S05]  /*7790*/  IMAD.WIDE.U32 R76, R9, 0x8, R56 ;  /* 0x00000008094c7825 */ /* 0x001fca00078e0038 */
        /* <DEDUP_REMOVED lines=14> */
[----:B0-----:R-:W-:-:S02]  /*7880*/  DFMA R58, R22, R58, R60 ;  /* 0x0000003a163a722b */ /* 0x001fc4000000003c */
[----:B------:R-:W0:Y:S04]  /*7890*/  LDS.64 R60, [R70+0x8] ;  /* 0x00000800463c7984 */ /* 0x000e280000000a00 */
[----:B------:R-:W-:Y:S02]  /*78a0*/  LDS.64 R70, [R63+0x8] ;  /* 0x000008003f467984 */ /* 0x000fe40000000a00 */
[----:B-1----:R-:W-:Y:S02]  /*78b0*/  DFMA R58, R24, R72, R58 ;  /* 0x00000048183a722b */ /* 0x002fe4000000003a */
[----:B------:R-:W-:Y:S06]  /*78c0*/  LDS.64 R72, [R65+0x8] ;  /* 0x0000080041487984 */ /* 0x000fec0000000a00 */
[----:B0-----:R-:W-:Y:S01]  /*78d0*/  DFMA R58, R26, R60, R58 ;  /* 0x0000003c1a3a722b */ /* 0x001fe2000000003a */
[----:B------:R-:W0:Y:S04]  /*78e0*/  LDS.64 R60, [R66+0x8] ;  /* 0x00000800423c7984 */ /* 0x000e280000000a00 */
[----:B------:R-:W1:Y:S03]  /*78f0*/  LDS.64 R66, [R67+0x8] ;  /* 0x0000080043427984 */ /* 0x000e660000000a00 */
[----:B------:R-:W-:-:S08]  /*7900*/  DFMA R58, R28, R76, R58 ;  /* 0x0000004c1c3a722b */ /* 0x000fd0000000003a */
[----:B------:R-:W-:Y:S01]  /*7910*/  DFMA R58, R30, R74, R58 ;  /* 0x0000004a1e3a722b */ /* 0x000fe2000000003a */
[----:B------:R-:W2:Y:S04]  /*7920*/  LDS.64 R74, [R64+0x8] ;  /* 0x00000800404a7984 */ /* 0x000ea80000000a00 */
[----:B------:R-:W-:Y:S03]  /*7930*/  LDS.64 R64, [R12+0x8] ;  /* 0x000008000c407984 */ /* 0x000fe60000000a00 */
[----:B------:R-:W-:Y:S01]  /*7940*/  DFMA R58, R32, R68, R58 ;  /* 0x00000044203a722b */ /* 0x000fe2000000003a */
[----:B------:R3:W-:Y:S02]  /*7950*/  LDS.64 R68, [R15+0x8] ;  /* 0x000008000f447984 */ /* 0x0007e40000000a00 */
[C---:B---3--:R-:W-:Y:S01]  /*7960*/  IADD3 R15, PT, PT, R9.reuse, 0x1, RZ ;  /* 0x00000001090f7810 */ /* 0x048fe20007ffe0ff */
[----:B------:R-:W-:-:S04]  /*7970*/  VIADD R9, R9, 0x2 ;  /* 0x0000000209097836 */ /* 0x000fc80000000000 */
[----:B------:R-:W-:Y:S01]  /*7980*/  IMAD.WIDE.U32 R56, R15, 0x8, R56 ;  /* 0x000000080f387825 */ /* 0x000fe200078e0038 */
[----:B0-----:R-:W-:Y:S01]  /*7990*/  DFMA R58, R34, R60, R58 ;  /* 0x0000003c223a722b */ /* 0x001fe2000000003a */
[----:B------:R-:W0:Y:S07]  /*79a0*/  LDS.64 R60, [R62+0x8] ;  /* 0x000008003e3c7984 */ /* 0x000e2e0000000a00 */
[----:B-1----:R-:W-:Y:S01]  /*79b0*/  DFMA R58, R36, R66, R58 ;  /* 0x00000042243a722b */ /* 0x002fe2000000003a */
[----:B------:R-:W1:Y:S07]  /*79c0*/  LDS.64 R66, [R14+0x8] ;  /* 0x000008000e427984 */ /* 0x000e6e0000000a00 */
[----:B------:R-:W-:Y:S01]  /*79d0*/  DFMA R58, R38, R72, R58 ;  /* 0x00000048263a722b */ /* 0x000fe2000000003a */
[----:B------:R-:W3:Y:S07]  /*79e0*/  LDS.64 R72, [R13+0x8] ;  /* 0x000008000d487984 */ /* 0x000eee0000000a00 */
[----:B--2---:R-:W-:-:S08]  /*79f0*/  DFMA R58, R40, R74, R58 ;  /* 0x0000004a283a722b */ /* 0x004fd0000000003a */
[----:B------:R-:W-:-:S08]  /*7a00*/  DFMA R58, R42, R70, R58 ;  /* 0x000000462a3a722b */ /* 0x000fd0000000003a */
[----:B0-----:R-:W-:Y:S02]  /*7a10*/  DFMA R60, R44, R60, R58 ;  /* 0x0000003c2c3c722b */ /* 0x001fe4000000003a */
[----:B------:R-:W0:Y:S06]  /*7a20*/  LDS.64 R58, [R11+0x8] ;  /* 0x000008000b3a7984 */ /* 0x000e2c0000000a00 */
[----:B------:R-:W-:-:S08]  /*7a30*/  DFMA R60, R46, R68, R60 ;  /* 0x000000442e3c722b */ /* 0x000fd0000000003c */
[----:B-1----:R-:W-:-:S08]  /*7a40*/  DFMA R60, R48, R66, R60 ;  /* 0x00000042303c722b */ /* 0x002fd0000000003c */
[----:B---3--:R-:W-:-:S08]  /*7a50*/  DFMA R60, R50, R72, R60 ;  /* 0x00000048323c722b */ /* 0x008fd0000000003c */
[----:B------:R-:W-:-:S08]  /*7a60*/  DFMA R60, R52, R64, R60 ;  /* 0x00000040343c722b */ /* 0x000fd0000000003c */
[----:B0-----:R-:W-:-:S07]  /*7a70*/  DFMA R58, R54, R58, R60 ;  /* 0x0000003a363a722b */ /* 0x001fce000000003c */
[----:B------:R1:W-:Y:S01]  /*7a80*/  STG.E.64 desc[UR8][R56.64], R58 ;  /* 0x0000003a38007986 */ /* 0x0003e2000c101b08 */
[----:B------:R-:W-:Y:S06]  /*7a90*/  BAR.SYNC.DEFER_BLOCKING 0x0 ;  /* 0x0000000000007b1d */ /* 0x000fec0000010000 */
.L_x_478:
[----:B------:R-:W-:-:S13]  /*7aa0*/  ISETP.NE.OR P0, PT, R10, RZ, P0 ;  /* 0x000000ff0a00720c */ /* 0x000fda0000705670 */
[----:B------:R-:W-:Y:S05]  /*7ab0*/  @!P0 BRA `(.L_x_474) ;  /* 0x0000000400188947 */ /* 0x000fea0003800000 */
.L_x_475:
        /* <DEDUP_REMOVED lines=8> */
[----:B01----:R0:W1:Y:S04]  /*7b40*/  LDS.64 R58, [R64] ;  /* 0x00000000403a7984 */ /* 0x0030680000000a00 */
[----:B------:R2:W3:Y:S01]  /*7b50*/  LDS.64 R60, [R66] ;  /* 0x00000000423c7984 */ /* 0x0004e20000000a00 */
[----:B------:R-:W-:-:S05]  /*7b60*/  IMAD R68, R11, 0x8, R66 ;  /* 0x000000080b447824 */ /* 0x000fca00078e0242 */
[----:B------:R2:W3:Y:S01]  /*7b70*/  LDS.64 R56, [R68] ;  /* 0x0000000044387984 */ /* 0x0004e20000000a00 */
[----:B------:R-:W-:Y:S01]  /*7b80*/  LEA R70, R11, R68, 0x3 ;  /* 0x000000440b467211 */ /* 0x000fe200078e18ff */
[----:B----45:R-:W-:-:S03]  /*7b90*/  DFMA R62, R16, R14, RZ ;  /* 0x0000000e103e722b */ /* 0x030fc600000000ff */
[C---:B------:R-:W-:Y:S01]  /*7ba0*/  LEA R72, R11.reuse, R70, 0x3 ;  /* 0x000000460b487211 */ /* 0x040fe200078e18ff */
[----:B------:R4:W3:Y:S03]  /*7bb0*/  LDS.64 R12, [R70] ;  /* 0x00000000460c7984 */ /* 0x0008e60000000a00 */
[C---:B------:R-:W-:Y:S01]  /*7bc0*/  LEA R74, R11.reuse, R72, 0x3 ;  /* 0x000000480b4a7211 */ /* 0x040fe200078e18ff */
[----:B------:R1:W3:Y:S04]  /*7bd0*/  LDS.64 R14, [R72] ;  /* 0x00000000480e7984 */ /* 0x0002e80000000a00 */
[----:B0-----:R-:W-:-:S05]  /*7be0*/  IMAD R64, R11, 0x8, R74 ;  /* 0x000000080b407824 */ /* 0x001fca00078e024a */
[----:B--2---:R-:W-:-:S04]  /*7bf0*/  LEA R66, R11, R64, 0x3 ;  /* 0x000000400b427211 */ /* 0x004fc800078e18ff */
[----:B------:R-:W-:-:S04]  /*7c00*/  LEA R68, R11, R66, 0x3 ;  /* 0x000000420b447211 */ /* 0x000fc800078e18ff */
[C---:B----4-:R-:W-:Y:S01]  /*7c10*/  LEA R70, R11.reuse, R68, 0x3 ;  /* 0x000000440b467211 */ /* 0x050fe200078e18ff */
[----:B-1----:R-:W-:Y:S01]  /*7c20*/  DFMA R62, R18, R58, R62 ;  /* 0x0000003a123e722b */ /* 0x002fe2000000003e */
        /* <DEDUP_REMOVED lines=47> */
.L_x_474:
[----:B------:R-:W-:Y:S05]  /*7f20*/  BSYNC.RECONVERGENT B0 ;  /* 0x0000000000007941 */ /* 0x000fea0003800200 */
.L_x_469:
[----:B------:R-:W-:Y:S05]  /*7f30*/  @P2 BRA `(.L_x_479) ;  /* 0xffffffbc00b42947 */ /* 0x000fea000383ffff */
[----:B------:R-:W-:Y:S05]  /*7f40*/  EXIT ;  /* 0x000000000000794d */ /* 0x000fea0003800000 */
.L_x_480:
        /* <DEDUP_REMOVED lines=11> */
.L_x_697:


//--------------------- .text._Z29cu_mtxmq_integral_20threetaskPKdiS0_iPdiidd --------------------------
	.section	.text._Z29cu_mtxmq_integral_20threetaskPKdiS0_iPdiidd,"ax",@progbits
	.align	128
        .global         _Z29cu_mtxmq_integral_20threetaskPKdiS0_iPdiidd
        .type           _Z29cu_mtxmq_integral_20threetaskPKdiS0_iPdiidd,@function
        .size           _Z29cu_mtxmq_integral_20threetaskPKdiS0_iPdiidd,(.L_x_698 - _Z29cu_mtxmq_integral_20threetaskPKdiS0_iPdiidd)
        .other          _Z29cu_mtxmq_integral_20threetaskPKdiS0_iPdiidd,@"STO_CUDA_ENTRY STV_DEFAULT"
_Z29cu_mtxmq_integral_20threetaskPKdiS0_iPdiidd:
.text._Z29cu_mtxmq_integral_20threetaskPKdiS0_iPdiidd:
        /* <DEDUP_REMOVED lines=37> */
[----:B------:R-:W5:Y:S04]  /*0250*/  LDG.E.64 R54, desc[UR6][R18.64] ;  /* 0x0000000612367981 */ /* 0x000f68000c1e1b00 */
        /* <DEDUP_REMOVED lines=11> */
[----:B------:R-:W-:-:S04]  /*0310*/  IMAD.WIDE R68, R0, 0x8, R40 ;  /* 0x0000000800447825 */ /* 0x000fc800078e0228 */
        /* <DEDUP_REMOVED lines=10> */
[----:B------:R-:W-:-:S02]  /*03c0*/  UMOV UR4, 0x400 ;  /* 0x0000040000047882 */ /* 0x000fc40000000000 */
[----:B-1----:R-:W-:-:S06]  /*03d0*/  ULEA UR4, UR5, UR4, 0x18 ;  /* 0x0000000405047291 */ /* 0x002fcc000f8ec0ff */
[----:B------:R-:W-:Y:S01]  /*03e0*/  LEA R14, R4, UR4, 0x3 ;  /* 0x00000004040e7c11 */ /* 0x000fe2000f8e18ff */
[----:B------:R-:W1:Y:S03]  /*03f0*/  LDCU UR5, c[0x0][0x370] ;  /* 0x00006e00ff0577ac */ /* 0x000e660008000800 */
[----:B------:R-:W-:-:S05]  /*0400*/  LEA R4, R15, R14, 0x3 ;  /* 0x0000000e0f047211 */ /* 0x000fca00078e18ff */
[----:B------:R-:W-:-:S05]  /*0410*/  IMAD R5, R15, 0x8, R4 ;  /* 0x000000080f057824 */ /* 0x000fca00078e0204 */
[----:B0-----:R-:W-:Y:S01]  /*0420*/  LEA R6, R15, R5, 0x3 ;  /* 0x000000050f067211 */ /* 0x001fe200078e18ff */
[----:B-1----:R-:W-:-:S04]  /*0430*/  UIADD3 UR5, UPT, UPT, UR5, -0x1, URZ ;  /* 0xffffffff05057890 */ /* 0x002fc8000fffe0ff */
        /* <DEDUP_REMOVED lines=10> */
[----:B------:R-:W-:Y:S05]  /*04e0*/  @!P1 BRA `(.L_x_482) ;  /* 0x0000003400949947 */ /* 0x000fea0003800000 */
[----:B------:R-:W1:Y:S01]  /*04f0*/  LDCU UR9, c[0x0][0x3ac] ;  /* 0x00007580ff0977ac */ /* 0x000e620008000800 */
[----:B0-----:R-:W0:Y:S01]  /*0500*/  LDS.64 R8, [UR4] ;  /* 0x00000004ff087984 */ /* 0x001e220008000a00 */
[----:B------:R-:W-:Y:S01]  /*0510*/  IMAD R7, R2, UR8, RZ ;  /* 0x0000000802077c24 */ /* 0x000fe2000f8e02ff */
        /* <DEDUP_REMOVED lines=52> */
[----:B------:R-:W4:Y:S01]  /*0860*/  LDS.64 R14, [UR5] ;  /* 0x00000005ff0e7984 */ /* 0x000f220008000a00 */
[----:B------:R-:W-:-:S04]  /*0870*/  UIADD3 UR5, UPT, UPT, -UR8, 0x1, URZ ;  /* 0x0000000108057890 */ /* 0x000fc8000fffe1ff */
[----:B------:R-:W-:Y:S01]  /*0880*/  UISETP.NE.AND UP1, UPT, UR5, URZ, UPT ;  /* 0x000000ff0500728c */ /* 0x000fe2000bf25270 */
        /* <DEDUP_REMOVED lines=10> */
[----:B------:R-:W-:Y:S01]  /*0930*/  UISETP.GE.AND UP1, UPT, UR5, URZ, UPT ;  /* 0x000000ff0500728c */ /* 0x000fe2000bf26270 */
[----:B------:R-:W-:Y:S01]  /*0940*/  IADD3 R7, PT, PT, R7, 0x1, RZ ;  /* 0x0000000107077810 */ /* 0x000fe20007ffe0ff */
[----:B------:R-:W-:-:S07]  /*0950*/  UIADD3 UR10, UPT, UPT, UR4, 0x8, URZ ;  /* 0x00000008040a7890 */ /* 0x000fce000fffe0ff */
[----:B------:R-:W-:Y:S05]  /*0960*/  BRA.U UP1, `(.L_x_483) ;  /* 0x0000001101fc7547 */ /* 0x000fea000b800000 */
[----:B------:R-:W-:Y:S01]  /*0970*/  UIADD3 UR11, UPT, UPT, -UR5, URZ, URZ ;  /* 0x000000ff050b7290 */ /* 0x000fe2000fffe1ff */
[----:B------:R-:W-:-:S03]  /*0980*/  PLOP3.LUT P0, PT, PT, PT, PT, 0x80, 0x8 ;  /* 0x000000000008781c */ /* 0x000fc60003f0f070 */
[----:B------:R-:W-:-:S09]  /*0990*/  UISETP.GT.AND UP1, UPT, UR11, 0x3, UPT ;  /* 0x000000030b00788c */ /* 0x000fd2000bf24270 */
[----:B------:R-:W-:Y:S05]  /*09a0*/  BRA.U !UP1, `(.L_x_484) ;  /* 0x0000000d09207547 */ /* 0x000fea000b800000 */
[----:B------:R-:W-:-:S13]  /*09b0*/  PLOP3.LUT P0, PT, PT, PT, PT, 0x8, 0x80 ;  /* 0x000000000080781c */ /* 0x000fda0003f0e170 */
.L_x_485:
[----:B------:R-:W-:Y:S02]  /*09c0*/  ULEA UR11, UR9, UR10, 0x3 ;  /* 0x0000000a090b7291 */ /* 0x000fe4000f8e18ff */
[----:B01----:R-:W0:Y:S01]  /*09d0*/  LDS.64 R12, [UR10] ;  /* 0x0000000aff0c7984 */ /* 0x003e220008000a00 */
[----:B------:R-:W-:Y:S02]  /*09e0*/  UIADD3 UR5, UPT, UPT, UR5, 0x4, URZ ;  /* 0x0000000405057890 */ /* 0x000fe4000fffe0ff */
[----:B------:R-:W-:Y:S02]  /*09f0*/  ULEA UR12, UR9, UR11, 0x3 ;  /* 0x0000000b090c7291 */ /* 0x000fe4000f8e18ff */
[----:B------:R-:W-:Y:S02]  /*0a00*/  UISETP.GE.AND UP1, UPT, UR5, -0x3, UPT ;  /* 0xfffffffd0500788c */ /* 0x000fe4000bf26270 */
        /* <DEDUP_REMOVED lines=25> */
[----:B---3--:R-:W-:Y:S01]  /*0ba0*/  DFMA R76, R36, R72, R76 ;  /* 0x00000048244c722b */ /* 0x008fe2000000004c */
[----:B------:R-:W3:Y:S02]  /*0bb0*/  LDS.64 R72, [UR18] ;  /* 0x00000012ff487984 */ /* 0x000ee40008000a00 */
[----:B------:R-:W-:-:S04]  /*0bc0*/  ULEA UR28, UR9, UR27, 0x3 ;  /* 0x0000001b091c7291 */ /* 0x000fc8000f8e18ff */
[----:B------:R-:W-:Y:S01]  /*0bd0*/  ULEA UR29, UR9, UR28, 0x3 ;  /* 0x0000001c091d7291 */ /* 0x000fe2000f8e18ff */
[----:B----4-:R-:W-:Y:S01]  /*0be0*/  DFMA R76, R38, R10, R76 ;  /* 0x0000000a264c722b */ /* 0x010fe2000000004c */
[----:B------:R-:W4:Y:S07]  /*0bf0*/  LDS.64 R10, [UR19] ;  /* 0x00000013ff0a7984 */ /* 0x000f2e0008000a00 */
        /* <DEDUP_REMOVED lines=18> */
[----:B----4-:R-:W-:-:S02]  /*0d20*/  DFMA R10, R60, R10, R76 ;  /* 0x0000000a3c0a722b */ /* 0x010fc4000000004c */
[----:B------:R-:W4:Y:S06]  /*0d30*/  LDS.64 R76, [UR29] ;  /* 0x0000001dff4c7984 */ /* 0x000f2c0008000a00 */
[----:B0-----:R-:W-:-:S08]  /*0d40*/  DFMA R10, R62, R12, R10 ;  /* 0x0000000c3e0a722b */ /* 0x001fd0000000000a */
[----:B-1----:R-:W-:-:S08]  /*0d50*/  DFMA R10, R64, R14, R10 ;  /* 0x0000000e400a722b */ /* 0x002fd0000000000a */
[----:B--2---:R-:W-:Y:S01]  /*0d60*/  DFMA R10, R66, R74, R10 ;  /* 0x0000004a420a722b */ /* 0x004fe2000000000a */
[----:B------:R-:W-:-:S07]  /*0d70*/  IMAD.WIDE.U32 R74, R7, 0x8, R8 ;  /* 0x00000008074a7825 */ /* 0x000fce00078e0008 */
[----:B---3--:R-:W-:-:S08]  /*0d80*/  DFMA R10, R68, R72, R10 ;  /* 0x00000048440a722b */ /* 0x008fd0000000000a */
[----:B----4-:R-:W-:-:S07]  /*0d90*/  DFMA R76, R70, R76, R10 ;  /* 0x0000004c464c722b */ /* 0x010fce000000000a */
[----:B------:R0:W-:Y:S01]  /*0da0*/  STG.E.64 desc[UR6][R74.64], R76 ;  /* 0x0000004c4a007986 */ /* 0x0001e2000c101b06 */
[----:B------:R-:W-:Y:S01]  /*0db0*/  BAR.SYNC.DEFER_BLOCKING 0x0 ;  /* 0x0000000000007b1d */ /* 0x000fe20000010000 */
[----:B0-----:R-:W-:-:S04]  /*0dc0*/  VIADD R77, R7, 0x1 ;  /* 0x00000001074d7836 */ /* 0x001fc80000000000 */
[----:B------:R-:W-:Y:S01]  /*0dd0*/  IMAD.WIDE.U32 R76, R77, 0x8, R8 ;  /* 0x000000084d4c7825 */ /* 0x000fe200078e0008 */
[----:B------:R-:W0:Y:S04]  /*0de0*/  LDS.64 R12, [UR10+0x8] ;  /* 0x0000080aff0c7984 */ /* 0x000e280008000a00 */
[----:B------:R-:W1:Y:S04]  /*0df0*/  LDS.64 R78, [UR11+0x8] ;  /* 0x0000080bff4e7984 */ /* 0x000e680008000a00 */
[----:B------:R-:W2:Y:S04]  /*0e00*/  LDS.64 R80, [UR12+0x8] ;  /* 0x0000080cff507984 */ /* 0x000ea80008000a00 */
[----:B------:R-:W3:Y:S04]  /*0e10*/  LDS.64 R72, [UR13+0x8] ;  /* 0x0000080dff487984 */ /* 0x000ee80008000a00 */
[----:B------:R-:W4:Y:S04]  /*0e20*/  LDS.64 R10, [UR14+0x8] ;  /* 0x0000080eff0a7984 */ /* 0x000f280008000a00 */
[----:B------:R-:W-:Y:S01]  /*0e30*/  LDS.64 R74, [UR17+0x8] ;  /* 0x00000811ff4a7984 */ /* 0x000fe20008000a00 */
[----:B0-----:R-:W-:-:S03]  /*0e40*/  DFMA R14, R28, R12, RZ ;  /* 0x0000000c1c0e722b */ /* 0x001fc600000000ff */
[----:B------:R-:W0:Y:S05]  /*0e50*/  LDS.64 R12, [UR15+0x8] ;  /* 0x0000080fff0c7984 */ /* 0x000e2a0008000a00 */
[----:B-1----:R-:W-:Y:S02]  /*0e60*/  DFMA R78, R32, R78, R14 ;  /* 0x0000004e204e722b */ /* 0x002fe4000000000e */
[----:B------:R-:W1:Y:S06]  /*0e70*/  LDS.64 R14, [UR16+0x8] ;  /* 0x00000810ff0e7984 */ /* 0x000e6c0008000a00 */
[----:B--2---:R-:W-:-:S08]  /*0e80*/  DFMA R78, R34, R80, R78 ;  /* 0x00000050224e722b */ /* 0x004fd0000000004e */
[----:B---3--:R-:W-:Y:S01]  /*0e90*/  DFMA R78, R36, R72, R78 ;  /* 0x00000048244e722b */ /* 0x008fe2000000004e */
[----:B------:R-:W2:Y:S07]  /*0ea0*/  LDS.64 R72, [UR18+0x8] ;  /* 0x00000812ff487984 */ /* 0x000eae0008000a00 */
[----:B----4-:R-:W-:Y:S01]  /*0eb0*/  DFMA R78, R38, R10, R78 ;  /* 0x0000000a264e722b */ /* 0x010fe2000000004e */
[----:B------:R-:W3:Y:S07]  /*0ec0*/  LDS.64 R10, [UR19+0x8] ;  /* 0x00000813ff0a7984 */ /* 0x000eee0008000a00 */
[----:B0-----:R-:W-:Y:S01]  /*0ed0*/  DFMA R78, R42, R12, R78 ;  /* 0x0000000c2a4e722b */ /* 0x001fe2000000004e */
[----:B------:R-:W0:Y:S07]  /*0ee0*/  LDS.64 R12, [UR20+0x8] ;  /* 0x00000814ff0c7984 */ /* 0x000e2e0008000a00 */
[----:B-1----:R-:W-:Y:S01]  /*0ef0*/  DFMA R78, R44, R14, R78 ;  /* 0x0000000e2c4e722b */ /* 0x002fe2000000004e */
[----:B------:R-:W1:Y:S07]  /*0f00*/  LDS.64 R14, [UR21+0x8] ;  /* 0x00000815ff0e7984 */ /* 0x000e6e0008000a00 */
[----:B------:R-:W-:Y:S01]  /*0f10*/  DFMA R78, R46, R74, R78 ;  /* 0x0000004a2e4e722b */ /* 0x000fe2000000004e */
[----:B------:R-:W4:Y:S07]  /*0f20*/  LDS.64 R74, [UR22+0x8] ;  /* 0x00000816ff4a7984 */ /* 0x000f2e0008000a00 */
        /* <DEDUP_REMOVED lines=8> */
[----:B----4-:R-:W-:Y:S01]  /*0fb0*/  DFMA R78, R56, R74, R78 ;  /* 0x0000004a384e722b */ /* 0x010fe2000000004e */
[----:B------:R-:W4:Y:S07]  /*0fc0*/  LDS.64 R74, [UR27+0x8] ;  /* 0x0000081bff4a7984 */ /* 0x000f2e0008000a00 */
[----:B--2---:R-:W-:Y:S01]  /*0fd0*/  DFMA R78, R58, R72, R78 ;  /* 0x000000483a4e722b */ /* 0x004fe2000000004e */
[----:B------:R-:W2:Y:S07]  /*0fe0*/  LDS.64 R72, [UR28+0x8] ;  /* 0x0000081cff487984 */ /* 0x000eae0008000a00 */
[----:B---3--:R-:W-:Y:S01]  /*0ff0*/  DFMA R78, R60, R10, R78 ;  /* 0x0000000a3c4e722b */ /* 0x008fe2000000004e */
[----:B------:R-:W3:Y:S07]  /*1000*/  LDS.64 R10, [UR29+0x8] ;  /* 0x0000081dff0a7984 */ /* 0x000eee0008000a00 */
[----:B0-----:R-:W-:-:S08]  /*1010*/  DFMA R12, R62, R12, R78 ;  /* 0x0000000c3e0c722b */ /* 0x001fd0000000004e */
[----:B-1----:R-:W-:-:S08]  /*1020*/  DFMA R12, R64, R14, R12 ;  /* 0x0000000e400c722b */ /* 0x002fd0000000000c */
[----:B----4-:R-:W-:-:S08]  /*1030*/  DFMA R12, R66, R74, R12 ;  /* 0x0000004a420c722b */ /* 0x010fd0000000000c */
[----:B--2---:R-:W-:-:S08]  /*1040*/  DFMA R12, R68, R72, R12 ;  /* 0x00000048440c722b */ /* 0x004fd0000000000c */
[----:B---3--:R-:W-:-:S07]  /*1050*/  DFMA R74, R70, R10, R12 ;  /* 0x0000000a464a722b */ /* 0x008fce000000000c */
        /* <DEDUP_REMOVED lines=44> */
[----:B------:R-:W-:Y:S01]  /*1320*/  STG.E.64 desc[UR6][R76.64], R74 ;  /* 0x0000004a4c007986 */ /* 0x000fe2000c101b06 */
[----:B------:R-:W-:Y:S06]  /*1330*/  BAR.SYNC.DEFER_BLOCKING 0x0 ;  /* 0x0000000000007b1d */ /* 0x000fec0000010000 */
[----:B------:R-:W0:Y:S01]  /*1340*/  LDS.64 R12, [UR10+0x18] ;  /* 0x0000180aff0c7984 */ /* 0x000e220008000a00 */
[----:B------:R-:W-:-:S03]  /*1350*/  UIADD3 UR10, UPT, UPT, UR10, 0x20, URZ ;  /* 0x000000200a0a7890 */ /* 0x000fc6000fffe0ff */
        /* <DEDUP_REMOVED lines=35> */
[----:B-1----:R-:W-:Y:S01]  /*1590*/  DFMA R12, R64, R14, R12 ;  /* 0x0000000e400c722b */ /* 0x002fe2000000000c */
[C---:B------:R-:W-:Y:S01]  /*15a0*/  IADD3 R15, PT, PT, R7.reuse, 0x3, RZ ;  /* 0x00000003070f7810 */ /* 0x040fe20007ffe0ff */
[----:B------:R-:W-:-:S06]  /*15b0*/  VIADD R7, R7, 0x4 ;  /* 0x0000000407077836 */ /* 0x000fcc0000000000 */
[----:B----4-:R-:W-:-:S08]  /*15c0*/  DFMA R12, R66, R74, R12 ;  /* 0x0000004a420c722b */ /* 0x010fd0000000000c */
[----:B--2---:R-:W-:-:S08]  /*15d0*/  DFMA R12, R68, R72, R12 ;  /* 0x00000048440c722b */ /* 0x004fd0000000000c */
[----:B---3--:R-:W-:Y:S01]  /*15e0*/  DFMA R10, R70, R10, R12 ;  /* 0x0000000a460a722b */ /* 0x008fe2000000000c */
[----:B------:R-:W-:-:S06]  /*15f0*/  IMAD.WIDE.U32 R12, R15, 0x8, R8 ;  /* 0x000000080f0c7825 */ /* 0x000fcc00078e0008 */
[----:B------:R0:W-:Y:S01]  /*1600*/  STG.E.64 desc[UR6][R12.64], R10 ;  /* 0x0000000a0c007986 */ /* 0x0001e2000c101b06 */
[----:B------:R-:W-:Y:S06]  /*1610*/  BAR.SYNC.DEFER_BLOCKING 0x0 ;  /* 0x0000000000007b1d */ /* 0x000fec0000010000 */
[----:B------:R-:W-:Y:S05]  /*1620*/  BRA.U !UP1, `(.L_x_485) ;  /* 0xfffffff109e47547 */ /* 0x000fea000b83ffff */
.L_x_484:
[----:B------:R-:W-:-:S04]  /*1630*/  UIADD3 UR11, UPT, UPT, -UR5, URZ, URZ ;  /* 0x000000ff050b7290 */ /* 0x000fc8000fffe1ff */
[----:B------:R-:W-:-:S09]  /*1640*/  UISETP.GT.AND UP1, UPT, UR11, 0x1, UPT ;  /* 0x000000010b00788c */ /* 0x000fd2000bf24270 */
[----:B------:R-:W-:Y:S05]  /*1650*/  BRA.U !UP1, `(.L_x_486) ;  /* 0x0000000509b87547 */ /* 0x000fea000b800000 */
[----:B------:R-:W-:Y:S02]  /*1660*/  ULEA UR11, UR9, UR10, 0x3 ;  /* 0x0000000a090b7291 */ /* 0x000fe4000f8e18ff */
[----:B01----:R-:W0:Y:S01]  /*1670*/  LDS.64 R12, [UR10] ;  /* 0x0000000aff0c7984 */ /* 0x003e220008000a00 */
[----:B------:R-:W-:Y:S01]  /*1680*/  PLOP3.LUT P0, PT, PT, PT, PT, 0x8, 0x80 ;  /* 0x000000000080781c */ /* 0x000fe20003f0e170 */
[----:B------:R-:W-:Y:S02]  /*1690*/  UIADD3 UR5, UPT, UPT, UR5, 0x2, URZ ;  /* 0x0000000205057890 */ /* 0x000fe4000fffe0ff */
        /* <DEDUP_REMOVED lines=8> */
[----:B------:R-:W-:-:S04]  /*1720*/  ULEA UR16, UR9, UR15, 0x3 ;  /* 0x0000000f09107291 */ /* 0x000fc8000f8e18ff */
[----:B------:R-:W-:-:S04]  /*1730*/  ULEA UR17, UR9, UR16, 0x3 ;  /* 0x0000001009117291 */ /* 0x000fc8000f8e18ff */
[----:B------:R-:W-:-:S04]  /*1740*/  ULEA UR18, UR9, UR17, 0x3 ;  /* 0x0000001109127291 */ /* 0x000fc8000f8e18ff */
[----:B------:R-:W-:Y:S01]  /*1750*/  ULEA UR19, UR9, UR18, 0x3 ;  /* 0x0000001209137291 */ /* 0x000fe2000f8e18ff */
[----:B0-----:R-:W-:-:S03]  /*1760*/  DFMA R14, R28, R12, RZ ;  /* 0x0000000c1c0e722b */ /* 0x001fc600000000ff */
[----:B------:R-:W-:Y:S01]  /*1770*/  ULEA UR20, UR9, UR19, 0x3 ;  /* 0x0000001309147291 */ /* 0x000fe2000f8e18ff */
[----:B------:R-:W0:Y:S03]  /*1780*/  LDS.64 R12, [UR15] ;  /* 0x0000000fff0c7984 */ /* 0x000e260008000a00 */
[----:B------:R-:W-:Y:S01]  /*1790*/  ULEA UR21, UR9, UR20, 0x3 ;  /* 0x0000001409157291 */ /* 0x000fe2000f8e18ff */
[----:B-1----:R-:W-:-:S03]  /*17a0*/  DFMA R74, R32, R74, R14 ;  /* 0x0000004a204a722b */ /* 0x002fc6000000000e */
[----:B------:R-:W-:Y:S01]  /*17b0*/  ULEA UR22, UR9, UR21, 0x3 ;  /* 0x0000001509167291 */ /* 0x000fe2000f8e18ff */
[----:B------:R-:W1:Y:S03]  /*17c0*/  LDS.64 R14, [UR16] ;  /* 0x00000010ff0e7984 */ /* 0x000e660008000a00 */
[----:B------:R-:W-:Y:S01]  /*17d0*/  ULEA UR23, UR9, UR22, 0x3 ;  /* 0x0000001609177291 */ /* 0x000fe2000f8e18ff */
[----:B--2---:R-:W-:-:S03]  /*17e0*/  DFMA R76, R34, R76, R74 ;  /* 0x0000004c224c722b */ /* 0x004fc6000000004a */
[----:B------:R-:W-:Y:S01]  /*17f0*/  ULEA UR24, UR9, UR23, 0x3 ;  /* 0x0000001709187291 */ /* 0x000fe2000f8e18ff */
[----:B------:R-:W2:Y:S03]  /*1800*/  LDS.64 R74, [UR17] ;  /* 0x00000011ff4a7984 */ /* 0x000ea60008000a00 */
[----:B------:R-:W-:Y:S01]  /*1810*/  ULEA UR25, UR9, UR24, 0x3 ;  /* 0x0000001809197291 */ /* 0x000fe2000f8e18ff */
[----:B---3--:R-:W-:-:S03]  /*1820*/  DFMA R76, R36, R72, R76 ;  /* 0x00000048244c722b */ /* 0x008fc6000000004c */
[----:B------:R-:W-:Y:S01]  /*1830*/  ULEA UR26, UR9, UR25, 0x3 ;  /* 0x00000019091a7291 */ /* 0x000fe2000f8e18ff */
[----:B------:R-:W3:Y:S03]  /*1840*/  LDS.64 R72, [UR18] ;  /* 0x00000012ff487984 */ /* 0x000ee60008000a00 */
[----:B------:R-:W-:Y:S01]  /*1850*/  ULEA UR27, UR9, UR26, 0x3 ;  /* 0x0000001a091b7291 */ /* 0x000fe2000f8e18ff */
[----:B----4-:R-:W-:-:S03]  /*1860*/  DFMA R76, R38, R10, R76 ;  /* 0x0000000a264c722b */ /* 0x010fc6000000004c */
[----:B------:R-:W-:Y:S01]  /*1870*/  ULEA UR28, UR9, UR27, 0x3 ;  /* 0x0000001b091c7291 */ /* 0x000fe2000f8e18ff */
[----:B------:R-:W4:Y:S03]  /*1880*/  LDS.64 R10, [UR19] ;  /* 0x00000013ff0a7984 */ /* 0x000f260008000a00 */
[----:B------:R-:W-:Y:S01]  /*1890*/  ULEA UR29, UR9, UR28, 0x3 ;  /* 0x0000001c091d7291 */ /* 0x000fe2000f8e18ff */
        /* <DEDUP_REMOVED lines=66> */
[C---:B------:R-:W-:Y:S02]  /*1cc0*/  IADD3 R15, PT, PT, R7.reuse, 0x1, RZ ;  /* 0x00000001070f7810 */ /* 0x040fe40007ffe0ff */
[----:B------:R-:W-:-:S05]  /*1cd0*/  IADD3 R7, PT, PT, R7, 0x2, RZ ;  /* 0x0000000207077810 */ /* 0x000fca0007ffe0ff */
[----:B----4-:R-:W-:-:S08]  /*1ce0*/  DFMA R12, R66, R74, R12 ;  /* 0x0000004a420c722b */ /* 0x010fd0000000000c */
[----:B--2---:R-:W-:-:S08]  /*1cf0*/  DFMA R12, R68, R72, R12 ;  /* 0x00000048440c722b */ /* 0x004fd0000000000c */
[----:B---3--:R-:W-:Y:S01]  /*1d00*/  DFMA R10, R70, R10, R12 ;  /* 0x0000000a460a722b */ /* 0x008fe2000000000c */
[----:B------:R-:W-:-:S06]  /*1d10*/  IMAD.WIDE.U32 R12, R15, 0x8, R8 ;  /* 0x000000080f0c7825 */ /* 0x000fcc00078e0008 */
[----:B------:R2:W-:Y:S01]  /*1d20*/  STG.E.64 desc[UR6][R12.64], R10 ;  /* 0x0000000a0c007986 */ /* 0x0005e2000c101b06 */
[----:B------:R-:W-:Y:S06]  /*1d30*/  BAR.SYNC.DEFER_BLOCKING 0x0 ;  /* 0x0000000000007b1d */ /* 0x000fec0000010000 */
.L_x_486:
[----:B------:R-:W-:-:S13]  /*1d40*/  ISETP.EQ.AND P2, PT, RZ, UR5, PT ;  /* 0x00000005ff007c0c */ /* 0x000fda000bf42270 */
[----:B------:R-:W-:Y:S05]  /*1d50*/  @!P0 BRA P2, `(.L_x_482) ;  /* 0x0000001c00788947 */ /* 0x000fea0001000000 */
.L_x_483:
[----:B------:R-:W-:Y:S02]  /*1d60*/  ULEA UR11, UR9, UR10, 0x3 ;  /* 0x0000000a090b7291 */ /* 0x000fe4000f8e18ff */
[----:B0123--:R-:W0:Y:S01]  /*1d70*/  LDS.64 R12, [UR10] ;  /* 0x0000000aff0c7984 */ /* 0x00fe220008000a00 */
        /* <DEDUP_REMOVED lines=55> */
[----:B0-----:R-:W-:Y:S01]  /*20f0*/  DFMA R10, R62, R12, R10 ;  /* 0x0000000c3e0a722b */ /* 0x001fe2000000000a */
[----:B------:R-:W-:-:S04]  /*2100*/  IMAD.WIDE.U32 R12, R7, 0x8, R8 ;  /* 0x00000008070c7825 */ /* 0x000fc800078e0008 */
[----:B------:R-:W-:-:S03]  /*2110*/  VIADD R7, R7, 0x1 ;  /* 0x0000000107077836 */ /* 0x000fc60000000000 */
        /* <DEDUP_REMOVED lines=8> */
.L_x_481:
[----:B0-----:R-:W0:Y:S01]  /*21a0*/  S2R R8, SR_TID.X ;  /* 0x0000000000087919 */ /* 0x001e220000002100 */
[----:B------:R-:W1:Y:S01]  /*21b0*/  LDCU UR8, c[0x0][0x398] ;  /* 0x00007300ff0877ac */ /* 0x000e620008000800 */
[----:B------:R-:W-:Y:S01]  /*21c0*/  IADD3 R7, PT, PT, -R3, R0, RZ ;  /* 0x0000000003077210 */ /* 0x000fe20007ffe1ff */
[----:B------:R-:W-:Y:S01]  /*21d0*/  BSSY.RECONVERGENT B0, `(.L_x_482) ;  /* 0x0000196000007945 */ /* 0x000fe20003800200 */
[----:B-1----:R-:W-:-:S06]  /*21e0*/  UISETP.GE.AND UP1, UPT, UR8, 0x1, UPT ;  /* 0x000000010800788c */ /* 0x002fcc000bf26270 */
[----:B------:R-:W-:-:S04]  /*21f0*/  PLOP3.LUT P1, PT, PT, PT, UP1, 0x80, 0x8 ;  /* 0x000000000008781c */ /* 0x000fc80003f2f018 */
[----:B0-----:R-:W-:-:S13]  /*2200*/  ISETP.GE.U32.OR P0, PT, R8, R7, !P1 ;  /* 0x000000070800720c */ /* 0x001fda0004f06470 */
[----:B------:R-:W-:Y:S05]  /*2210*/  @P0 BRA `(.L_x_487) ;  /* 0x0000001800440947 */ /* 0x000fea0003800000 */
[----:B------:R-:W-:Y:S02]  /*2220*/  UIADD3 UR5, UPT, UPT, -UR8, URZ, URZ ;  /* 0x000000ff08057290 */ /* 0x000fe4000fffe1ff */
[----:B------:R-:W-:Y:S01]  /*2230*/  IMAD R8, R2, UR8, RZ ;  /* 0x0000000802087c24 */ /* 0x000fe2000f8e02ff */
[----:B------:R-:W-:Y:S01]  /*2240*/  MOV R7, UR4 ;  /* 0x0000000400077c02 */ /* 0x000fe20008000f00 */
[----:B------:R-:W-:Y:S02]  /*2250*/  UISETP.GE.AND UP1, UPT, UR5, URZ, UPT ;  /* 0x000000ff0500728c */ /* 0x000fe4000bf26270 */
[----:B------:R-:W-:-:S07]  /*2260*/  IMAD.U32 R9, RZ, RZ, UR5 ;  /* 0x00000005ff097e24 */ /* 0x000fce000f8e00ff */
[----:B------:R-:W-:Y:S05]  /*2270*/  BRA.U UP1, `(.L_x_488) ;  /* 0x0000001501147547 */ /* 0x000fea000b800000 */
[----:B------:R-:W-:Y:S02]  /*2280*/  IADD3 R10, PT, PT, -R9, RZ, RZ ;  /* 0x000000ff090a7210 */ /* 0x000fe40007ffe1ff */
[----:B------:R-:W-:Y:S02]  /*2290*/  PLOP3.LUT P0, PT, PT, PT, PT, 0x80, 0x8 ;  /* 0x000000000008781c */ /* 0x000fe40003f0f070 */
[----:B------:R-:W-:-:S13]  /*22a0*/  ISETP.GT.AND P2, PT, R10, 0x3, PT ;  /* 0x000000030a00780c */ /* 0x000fda0003f44270 */
[----:B------:R-:W-:Y:S05]  /*22b0*/  @!P2 BRA `(.L_x_489) ;  /* 0x0000000c002ca947 */ /* 0x000fea0003800000 */
[----:B------:R-:W-:-:S13]  /*22c0*/  PLOP3.LUT P0, PT, PT, PT, PT, 0x8, 0x80 ;  /* 0x000000000080781c */ /* 0x000fda0003f0e170 */
.L_x_490:
[----:B0-----:R-:W0:Y:S01]  /*22d0*/  LDC R76, c[0x0][0x3ac] ;  /* 0x0000eb00ff4c7b82 */ /* 0x001e220000000800 */
[----:B------:R-:W1:Y:S01]  /*22e0*/  LDS.64 R14, [R7] ;  /* 0x00000000070e7984 */ /* 0x000e620000000a00 */
[----:B------:R-:W-:Y:S05]  /*22f0*/  WARPSYNC.ALL ;  /* 0x0000000000007948 */ /* 0x000fea0003800000 */
[----:B------:R-:W-:-:S05]  /*2300*/  VIADD R9, R9, 0x4 ;  /* 0x0000000409097836 */ /* 0x000fca0000000000 */
[----:B------:R-:W-:Y:S02]  /*2310*/  ISETP.GE.AND P2, PT, R9, -0x3, PT ;  /* 0xfffffffd0900780c */ /* 0x000fe40003f46270 */
[----:B0-----:R-:W-:-:S05]  /*2320*/  LEA R90, R76, R7, 0x3 ;  /* 0x000000074c5a7211 */ /* 0x001fca00078e18ff */
[----:B------:R-:W0:Y:S01]  /*2330*/  LDS.64 R12, [R90] ;  /* 0x000000005a0c7984 */ /* 0x000e220000000a00 */
[----:B------:R-:W-:-:S05]  /*2340*/  IMAD R88, R76, 0x8, R90 ;  /* 0x000000084c587824 */ /* 0x000fca00078e025a */
[----:B------:R-:W2:Y:S01]  /*2350*/  LDS.64 R10, [R88] ;  /* 0x00000000580a7984 */ /* 0x000ea20000000a00 */
[----:B------:R-:W-:-:S04]  /*2360*/  LEA R89, R76, R88, 0x3 ;  /* 0x000000584c597211 */ /* 0x000fc800078e18ff */
[----:B------:R-:W-:Y:S01]  /*2370*/  LEA R86, R76, R89, 0x3 ;  /* 0x000000594c567211 */ /* 0x000fe200078e18ff */
[----:B------:R-:W3:Y:S01]  /*2380*/  LDS.64 R78, [R89] ;  /* 0x00000000594e7984 */ /* 0x000ee20000000a00 */
[----:B-1---5:R-:W-:-:S03]  /*2390*/  DFMA R14, R28, R14, RZ ;  /* 0x0000000e1c0e722b */ /* 0x022fc600000000ff */
[----:B------:R-:W1:Y:S01]  /*23a0*/  LDS.64 R74, [R86] ;  /* 0x00000000564a7984 */ /* 0x000e620000000a00 */
[----:B------:R-:W-:-:S05]  /*23b0*/  IMAD R87, R76, 0x8, R86 ;  /* 0x000000084c577824 */ /* 0x000fca00078e0256 */
[----:B------:R-:W-:-:S04]  /*23c0*/  LEA R84, R76, R87, 0x3 ;  /* 0x000000574c547211 */ /* 0x000fc800078e18ff */
[----:B------:R-:W-:-:S05]  /*23d0*/  LEA R85, R76, R84, 0x3 ;  /* 0x000000544c557211 */ /* 0x000fca00078e18ff */
[----:B------:R-:W-:-:S05]  /*23e0*/  IMAD R82, R76, 0x8, R85 ;  /* 0x000000084c527824 */ /* 0x000fca00078e0255 */
[----:B------:R-:W-:Y:S01]  /*23f0*/  LDS.64 R72, [R82] ;  /* 0x0000000052487984 */ /* 0x000fe20000000a00 */
[----:B------:R-:W-:Y:S01]  /*2400*/  LEA R83, R76, R82, 0x3 ;  /* 0x000000524c537211 */ /* 0x000fe200078e18ff */
[----:B0-----:R-:W-:-:S03]  /*2410*/  DFMA R12, R32, R12, R14 ;  /* 0x0000000c200c722b */ /* 0x001fc6000000000e */
[C---:B------:R-:W-:Y:S01]  /*2420*/  LEA R81, R76.reuse, R83, 0x3 ;  /* 0x000000534c517211 */ /* 0x040fe200078e18ff */
[----:B------:R-:W0:Y:S04]  /*2430*/  LDS.64 R14, [R87] ;  /* 0x00000000570e7984 */ /* 0x000e280000000a00 */
[----:B------:R-:W-:Y:S01]  /*2440*/  IMAD R80, R76, 0x8, R81 ;  /* 0x000000084c507824 */ /* 0x000fe200078e0251 */
[----:B--2---:R-:W-:Y:S01]  /*2450*/  DFMA R10, R34, R10, R12 ;  /* 0x0000000a220a722b */ /* 0x004fe2000000000c */
[----:B------:R-:W2:Y:S07]  /*2460*/  LDS.64 R12, [R84] ;  /* 0x00000000540c7984 */ /* 0x000eae0000000a00 */
[----:B---3--:R-:W-:-:S02]  /*2470*/  DFMA R78, R36, R78, R10 ;  /* 0x0000004e244e722b */ /* 0x008fc4000000000a */
[----:B------:R-:W3:Y:S06]  /*2480*/  LDS.64 R10, [R85] ;  /* 0x00000000550a7984 */ /* 0x000eec0000000a00 */
[----:B-1----:R-:W-:Y:S01]  /*2490*/  DFMA R74, R38, R74, R78 ;  /* 0x0000004a264a722b */ /* 0x002fe2000000004e */
[----:B------:R-:W-:-:S04]  /*24a0*/  LEA R79, R76, R80, 0x3 ;  /* 0x000000504c4f7211 */ /* 0x000fc800078e18ff */
[----:B------:R-:W-:-:S03]  /*24b0*/  LEA R78, R76, R79, 0x3 ;  /* 0x0000004f4c4e7211 */ /* 0x000fc600078e18ff */
[----:B0-----:R-:W-:Y:S02]  /*24c0*/  DFMA R14, R42, R14, R74 ;  /* 0x0000000e2a0e722b */ /* 0x001fe4000000004a */
[----:B------:R-:W-:Y:S06]  /*24d0*/  LDS.64 R74, [R79] ;  /* 0x000000004f4a7984 */ /* 0x000fec0000000a00 */
[----:B--2---:R-:W-:Y:S02]  /*24e0*/  DFMA R12, R44, R12, R14 ;  /* 0x0000000c2c0c722b */ /* 0x004fe4000000000e */
[----:B------:R-:W0:Y:S06]  /*24f0*/  LDS.64 R14, [R83] ;  /* 0x00000000530e7984 */ /* 0x000e2c0000000a00 */
[----:B---3--:R-:W-:-:S02]  /*2500*/  DFMA R10, R46, R10, R12 ;  /* 0x0000000a2e0a722b */ /* 0x008fc4000000000c */
[----:B------:R-:W1:Y:S06]  /*2510*/  LDS.64 R12, [R81] ;  /* 0x00000000510c7984 */ /* 0x000e6c0000000a00 */
[----:B------:R-:W-:Y:S02]  /*2520*/  DFMA R72, R48, R72, R10 ;  /* 0x000000483048722b */ /* 0x000fe4000000000a */
        /* <DEDUP_REMOVED lines=148> */
[----:B-1----:R-:W-:-:S02]  /*2e70*/  IADD3 R13, PT, PT, R8, 0x3, RZ ;  /* 0x00000003080d7810 */ /* 0x002fc40007ffe0ff */
[----:B------:R-:W-:-:S03]  /*2e80*/  IADD3 R8, PT, PT, R8, 0x4, RZ ;  /* 0x0000000408087810 */ /* 0x000fc60007ffe0ff */
        /* <DEDUP_REMOVED lines=14> */
.L_x_489:
[----:B------:R-:W-:-:S05]  /*2f70*/  IMAD.MOV R10, RZ, RZ, -R9 ;  /* 0x000000ffff0a7224 */ /* 0x000fca00078e0a09 */
[----:B------:R-:W-:-:S13]  /*2f80*/  ISETP.GT.AND P2, PT, R10, 0x1, PT ;  /* 0x000000010a00780c */ /* 0x000fda0003f44270 */
[----:B------:R-:W-:Y:S05]  /*2f90*/  @!P2 BRA `(.L_x_491) ;  /* 0x0000000400c4a947 */ /* 0x000fea0003800000 */
[----:B------:R-:W0:Y:S01]  /*2fa0*/  LDC R80, c[0x0][0x3ac] ;  /* 0x0000eb00ff507b82 */ /* 0x000e220000000800 */
[----:B------:R-:W1:Y:S01]  /*2fb0*/  LDS.64 R14, [R7] ;  /* 0x00000000070e7984 */ /* 0x000e620000000a00 */
[----:B------:R-:W-:Y:S05]  /*2fc0*/  WARPSYNC.ALL ;  /* 0x0000000000007948 */ /* 0x000fea0003800000 */
[----:B------:R-:W-:Y:S02]  /*2fd0*/  PLOP3.LUT P0, PT, PT, PT, PT, 0x8, 0x80 ;  /* 0x000000000080781c */ /* 0x000fe40003f0e170 */
[----:B------:R-:W-:Y:S02]  /*2fe0*/  IADD3 R9, PT, PT, R9, 0x2, RZ ;  /* 0x0000000209097810 */ /* 0x000fe40007ffe0ff */
[----:B0-----:R-:W-:-:S04]  /*2ff0*/  LEA R74, R80, R7, 0x3 ;  /* 0x00000007504a7211 */ /* 0x001fc800078e18ff */
[C---:B------:R-:W-:Y:S01]  /*3000*/  LEA R90, R80.reuse, R74, 0x3 ;  /* 0x0000004a505a7211 */ /* 0x040fe200078e18ff */
[----:B------:R-:W0:Y:S04]  /*3010*/  LDS.64 R12, [R74] ;  /* 0x000000004a0c7984 */ /* 0x000e280000000a00 */
[----:B------:R-:W2:Y:S01]  /*3020*/  LDS.64 R10, [R90] ;  /* 0x000000005a0a7984 */ /* 0x000ea20000000a00 */
[----:B------:R-:W-:-:S05]  /*3030*/  IMAD R91, R80, 0x8, R90 ;  /* 0x00000008505b7824 */ /* 0x000fca00078e025a */
[----:B------:R-:W3:Y:S01]  /*3040*/  LDS.64 R78, [R91] ;  /* 0x000000005b4e7984 */ /* 0x000ee20000000a00 */
[----:B------:R-:W-:Y:S01]  /*3050*/  LEA R88, R80, R91, 0x3 ;  /* 0x0000005b50587211 */ /* 0x000fe200078e18ff */
[----:B-1---5:R-:W-:-:S03]  /*3060*/  DFMA R14, R28, R14, RZ ;  /* 0x0000000e1c0e722b */ /* 0x022fc600000000ff */
[C---:B------:R-:W-:Y:S01]  /*3070*/  LEA R89, R80.reuse, R88, 0x3 ;  /* 0x0000005850597211 */ /* 0x040fe200078e18ff */
[----:B------:R-:W1:Y:S04]  /*3080*/  LDS.64 R76, [R88] ;  /* 0x00000000584c7984 */ /* 0x000e680000000a00 */
[----:B------:R-:W-:-:S05]  /*3090*/  IMAD R86, R80, 0x8, R89 ;  /* 0x0000000850567824 */ /* 0x000fca00078e0259 */
[----:B------:R-:W-:-:S04]  /*30a0*/  LEA R87, R80, R86, 0x3 ;  /* 0x0000005650577211 */ /* 0x000fc800078e18ff */
[----:B------:R-:W-:-:S04]  /*30b0*/  LEA R84, R80, R87, 0x3 ;  /* 0x0000005750547211 */ /* 0x000fc800078e18ff */
[C---:B------:R-:W-:Y:S01]  /*30c0*/  LEA R85, R80.reuse, R84, 0x3 ;  /* 0x0000005450557211 */ /* 0x040fe200078e18ff */
[----:B------:R-:W-:Y:S04]  /*30d0*/  LDS.64 R72, [R84] ;  /* 0x0000000054487984 */ /* 0x000fe80000000a00 */
        /* <DEDUP_REMOVED lines=93> */
.L_x_491:
[----:B------:R-:W-:-:S13]  /*36b0*/  ISETP.NE.OR P0, PT, R9, RZ, P0 ;  /* 0x000000ff0900720c */ /* 0x000fda0000705670 */
[----:B------:R-:W-:Y:S05]  /*36c0*/  @!P0 BRA `(.L_x_487) ;  /* 0x0000000400188947 */ /* 0x000fea0003800000 */
.L_x_488:
        /* <DEDUP_REMOVED lines=70> */
.L_x_487:
[----:B------:R-:W-:Y:S05]  /*3b30*/  BSYNC.RECONVERGENT B0 ;  /* 0x0000000000007941 */ /* 0x000fea0003800200 */
.L_x_482:
[----:B------:R-:W-:Y:S01]  /*3b40*/  IMAD.WIDE R16, R2, 0x8, R16 ;  /* 0x0000000802107825 */ /* 0x000fe200078e0210 */
[----:B------:R-:W4:Y:S01]  /*3b50*/  S2R R7, SR_TID.X ;  /* 0x0000000000077919 */ /* 0x000f220000002100 */
[----:B------:R-:W-:Y:S05]  /*3b60*/  WARPSYNC.ALL ;  /* 0x0000000000007948 */ /* 0x000fea0003800000 */
[----:B-----5:R-:W-:-:S04]  /*3b70*/  IMAD.WIDE R32, R0, 0x8, R16 ;  /* 0x0000000800207825 */ /* 0x020fc800078e0210 */
        /* <DEDUP_REMOVED lines=9> */
[----:B0-----:R-:W-:-:S04]  /*3c10*/  IMAD.WIDE R8, R0, 0x8, R52 ;  /* 0x0000000800087825 */ /* 0x001fc800078e0234 */
[----:B------:R-:W-:-:S04]  /*3c20*/  IMAD.WIDE R8, R0, 0x8, R8 ;  /* 0x0000000800087825 */ /* 0x000fc800078e0208 */
[----:B------:R-:W-:-:S04]  /*3c30*/  IMAD.WIDE R8, R0, 0x8, R8 ;  /* 0x0000000800087825 */ /* 0x000fc800078e0208 */
[----:B------:R-:W-:-:S04]  /*3c40*/  IMAD.WIDE R8, R0, 0x8, R8 ;  /* 0x0000000800087825 */ /* 0x000fc800078e0208 */
[----:B------:R-:W-:-:S04]  /*3c50*/  IMAD.WIDE R8, R0, 0x8, R8 ;  /* 0x0000000800087825 */ /* 0x000fc800078e0208 */
[----:B------:R-:W-:-:S04]  /*3c60*/  IMAD.WIDE R8, R0, 0x8, R8 ;  /* 0x0000000800087825 */ /* 0x000fc800078e0208 */
[----:B------:R-:W-:-:S04]  /*3c70*/  IMAD.WIDE R8, R0, 0x8, R8 ;  /* 0x0000000800087825 */ /* 0x000fc800078e0208 */
[----:B------:R-:W-:-:S04]  /*3c80*/  IMAD.WIDE R8, R0, 0x8, R8 ;  /* 0x0000000800087825 */ /* 0x000fc800078e0208 */
[C---:B------:R-:W-:Y:S01]  /*3c90*/  IMAD.WIDE R54, R0.reuse, 0x8, R8 ;  /* 0x0000000800367825 */ /* 0x040fe200078e0208 */
[----:B------:R-:W-:Y:S03]  /*3ca0*/  BAR.SYNC.DEFER_BLOCKING 0x0 ;  /* 0x0000000000007b1d */ /* 0x000fe60000010000 */
[----:B------:R-:W-:-:S05]  /*3cb0*/  IMAD.WIDE R56, R0, 0x8, R40 ;  /* 0x0000000800387825 */ /* 0x000fca00078e0228 */
[----:B-123--:R-:W4:Y:S08]  /*3cc0*/  LDC.64 R10, c[0x0][0x390] ;  /* 0x0000e400ff0a7b82 */ /* 0x00ef300000000a00 */
[----:B------:R-:W0:Y:S01]  /*3cd0*/  LDC R8, c[0x0][0x360] ;  /* 0x0000d800ff087b82 */ /* 0x000e220000000800 */
[----:B------:R1:W5:Y:S04]  /*3ce0*/  LDG.E.64 R28, desc[UR6][R16.64] ;  /* 0x00000006101c7981 */ /* 0x000368000c1e1b00 */
[----:B------:R-:W5:Y:S04]  /*3cf0*/  LDG.E.64 R32, desc[UR6][R32.64] ;  /* 0x0000000620207981 */ /* 0x000f68000c1e1b00 */
[----:B------:R-:W5:Y:S04]  /*3d00*/  LDG.E.64 R34, desc[UR6][R34.64] ;  /* 0x0000000622227981 */ /* 0x000f68000c1e1b00 */
[----:B------:R-:W5:Y:S04]  /*3d10*/  LDG.E.64 R36, desc[UR6][R36.64] ;  /* 0x0000000624247981 */ /* 0x000f68000c1e1b00 */
[----:B------:R-:W5:Y:S01]  /*3d20*/  LDG.E.64 R38, desc[UR6][R38.64] ;  /* 0x0000000626267981 */ /* 0x000f62000c1e1b00 */
[----:B----4-:R-:W-:-:S03]  /*3d30*/  IMAD.WIDE.U32 R10, R7, 0x8, R10 ;  /* 0x00000008070a7825 */ /* 0x010fc600078e000a */
[----:B------:R-:W5:Y:S04]  /*3d40*/  LDG.E.64 R42, desc[UR6][R42.64] ;  /* 0x000000062a2a7981 */ /* 0x000f68000c1e1b00 */
[----:B------:R-:W5:Y:S04]  /*3d50*/  LDG.E.64 R44, desc[UR6][R44.64] ;  /* 0x000000062c2c7981 */ /* 0x000f68000c1e1b00 */
[----:B------:R-:W5:Y:S04]  /*3d60*/  LDG.E.64 R46, desc[UR6][R46.64] ;  /* 0x000000062e2e7981 */ /* 0x000f68000c1e1b00 */
[----:B------:R-:W5:Y:S04]  /*3d70*/  LDG.E.64 R48, desc[UR6][R48.64] ;  /* 0x0000000630307981 */ /* 0x000f68000c1e1b00 */
[----:B------:R-:W5:Y:S01]  /*3d80*/  LDG.E.64 R50, desc[UR6][R50.64] ;  /* 0x0000000632327981 */ /* 0x000f62000c1e1b00 */
[----:B0-----:R-:W-:-:S03]  /*3d90*/  IMAD.WIDE R12, R8, 0x8, R10 ;  /* 0x00000008080c7825 */ /* 0x001fc600078e020a */
[----:B------:R-:W5:Y:S04]  /*3da0*/  LDG.E.64 R52, desc[UR6][R52.64] ;  /* 0x0000000634347981 */ /* 0x000f68000c1e1b00 */
[----:B------:R-:W5:Y:S04]  /*3db0*/  LDG.E.64 R54, desc[UR6][R54.64] ;  /* 0x0000000636367981 */ /* 0x000f68000c1e1b00 */
[----:B------:R-:W5:Y:S04]  /*3dc0*/  LDG.E.64 R56, desc[UR6][R56.64] ;  /* 0x0000000638387981 */ /* 0x000f68000c1e1b00 */
[----:B------:R1:W5:Y:S04]  /*3dd0*/  LDG.E.64 R58, desc[UR6][R18.64] ;  /* 0x00000006123a7981 */ /* 0x000368000c1e1b00 */
[----:B------:R1:W5:Y:S01]  /*3de0*/  LDG.E.64 R60, desc[UR6][R20.64] ;  /* 0x00000006143c7981 */ /* 0x000362000c1e1b00 */
[----:B------:R-:W-:-:S03]  /*3df0*/  IMAD.WIDE R14, R8, 0x8, R12 ;  /* 0x00000008080e7825 */ /* 0x000fc600078e020c */
[----:B------:R1:W5:Y:S04]  /*3e00*/  LDG.E.64 R62, desc[UR6][R22.64] ;  /* 0x00000006163e7981 */ /* 0x000368000c1e1b00 */
[----:B------:R1:W5:Y:S04]  /*3e10*/  LDG.E.64 R64, desc[UR6][R24.64] ;  /* 0x0000000618407981 */ /* 0x000368000c1e1b00 */
[----:B------:R1:W5:Y:S04]  /*3e20*/  LDG.E.64 R66, desc[UR6][R26.64] ;  /* 0x000000061a427981 */ /* 0x000368000c1e1b00 */
[----:B------:R1:W5:Y:S04]  /*3e30*/  LDG.E.64 R68, desc[UR6][R30.64] ;  /* 0x000000061e447981 */ /* 0x000368000c1e1b00 */
[----:B------:R1:W5:Y:S01]  /*3e40*/  LDG.E.64 R70, desc[UR6][R40.64] ;  /* 0x0000000628467981 */ /* 0x000362000c1e1b00 */
[----:B------:R-:W-:Y:S01]  /*3e50*/  IMAD.WIDE R8, R8, 0x8, R14 ;  /* 0x0000000808087825 */ /* 0x000fe200078e020e */
        /* <DEDUP_REMOVED lines=8> */
[----:B------:R-:W-:-:S05]  /*3ee0*/  LEA R7, R7, UR4, 0x3 ;  /* 0x0000000407077c11 */ /* 0x000fca000f8e18ff */
[----:B--2---:R1:W-:Y:S04]  /*3ef0*/  STS.64 [R7], R10 ;  /* 0x0000000a07007388 */ /* 0x0043e80000000a00 */
[----:B---3--:R1:W-:Y:S04]  /*3f00*/  STS.64 [R4], R12 ;  /* 0x0000000c04007388 */ /* 0x0083e80000000a00 */
[----:B----4-:R1:W-:Y:S04]  /*3f10*/  STS.64 [R5], R14 ;  /* 0x0000000e05007388 */ /* 0x0103e80000000a00 */
[----:B------:R1:W-:Y:S01]  /*3f20*/  STS.64 [R6], R8 ;  /* 0x0000000806007388 */ /* 0x0003e20000000a00 */
[----:B------:R-:W-:Y:S06]  /*3f30*/  BAR.SYNC.DEFER_BLOCKING 0x0 ;  /* 0x0000000000007b1d */ /* 0x000fec0000010000 */
[----:B------:R-:W-:Y:S05]  /*3f40*/  BRA.U UP0, `(.L_x_492) ;  /* 0x0000001d00307547 */ /* 0x000fea000b800000 */
[----:B------:R-:W-:Y:S05]  /*3f50*/  @!P1 BRA `(.L_x_493) ;  /* 0x0000003400889947 */ /* 0x000fea0003800000 */
[----:B------:R-:W0:Y:S01]  /*3f60*/  LDCU UR9, c[0x0][0x3ac] ;  /* 0x00007580ff0977ac */ /* 0x000e220008000800 */
[----:B-1----:R-:W1:Y:S01]  /*3f70*/  LDS.64 R8, [UR4] ;  /* 0x00000004ff087984 */ /* 0x002e620008000a00 */
[----:B------:R-:W-:Y:S01]  /*3f80*/  IMAD R7, R2, UR8, RZ ;  /* 0x0000000802077c24 */ /* 0x000fe2000f8e02ff */
[----:B0-----:R-:W-:-:S04]  /*3f90*/  ULEA UR5, UR9, UR4, 0x3 ;  /* 0x0000000409057291 */ /* 0x001fc8000f8e18ff */
[----:B------:R-:W-:-:S05]  /*3fa0*/  ULEA UR10, UR9, UR5, 0x3 ;  /* 0x00000005090a7291 */ /* 0x000fca000f8e18ff */
[----:B------:R-:W0:Y:S01]  /*3fb0*/  LDS.64 R12, [UR5] ;  /* 0x00000005ff0c7984 */ /* 0x000e220008000a00 */
[----:B------:R-:W-:-:S03]  /*3fc0*/  ULEA UR5, UR9, UR10, 0x3 ;  /* 0x0000000a09057291 */ /* 0x000fc6000f8e18ff */
[----:B------:R-:W2:Y:S01]  /*3fd0*/  LDS.64 R14, [UR10] ;  /* 0x0000000aff0e7984 */ /* 0x000ea20008000a00 */
[----:B------:R-:W-:-:S05]  /*3fe0*/  ULEA UR10, UR9, UR5, 0x3 ;  /* 0x00000005090a7291 */ /* 0x000fca000f8e18ff */
[----:B------:R-:W3:Y:S01]  /*3ff0*/  LDS.64 R16, [UR5] ;  /* 0x00000005ff107984 */ /* 0x000ee20008000a00 */
[----:B------:R-:W-:-:S03]  /*4000*/  ULEA UR5, UR9, UR10, 0x3 ;  /* 0x0000000a09057291 */ /* 0x000fc6000f8e18ff */
[----:B------:R-:W4:Y:S01]  /*4010*/  LDS.64 R72, [UR10] ;  /* 0x0000000aff487984 */ /* 0x000f220008000a00 */
[----:B-1---5:R-:W-:Y:S01]  /*4020*/  DFMA R10, R28, R8, RZ ;  /* 0x000000081c0a722b */ /* 0x022fe200000000ff */
[----:B------:R-:W-:-:S04]  /*4030*/  ULEA UR10, UR9, UR5, 0x3 ;  /* 0x00000005090a7291 */ /* 0x000fc8000f8e18ff */
[----:B------:R-:W1:Y:S01]  /*4040*/  LDS.64 R8, [UR5] ;  /* 0x00000005ff087984 */ /* 0x000e620008000a00 */
[----:B------:R-:W-:Y:S02]  /*4050*/  ULEA UR5, UR9, UR10, 0x3 ;  /* 0x0000000a09057291 */ /* 0x000fe4000f8e18ff */
[----:B0-----:R-:W-:Y:S02]  /*4060*/  DFMA R12, R32, R12, R10 ;  /* 0x0000000c200c722b */ /* 0x001fe4000000000a */
[----:B------:R-:W0:Y:S01]  /*4070*/  LDS.64 R10, [UR10] ;  /* 0x0000000aff0a7984 */ /* 0x000e220008000a00 */
        /* <DEDUP_REMOVED lines=10> */
[----:B-1----:R-:W-:Y:S01]  /*4120*/  DFMA R72, R42, R8, R72 ;  /* 0x000000082a48722b */ /* 0x002fe20000000048 */
[----:B------:R-:W1:Y:S01]  /*4130*/  LDS.64 R8, [UR10] ;  /* 0x0000000aff087984 */ /* 0x000e620008000a00 */
[----:B------:R-:W-:-:S06]  /*4140*/  ULEA UR10, UR9, UR5, 0x3 ;  /* 0x00000005090a7291 */ /* 0x000fcc000f8e18ff */
[----:B0-----:R-:W-:Y:S01]  /*4150*/  DFMA R72, R44, R10, R72 ;  /* 0x0000000a2c48722b */ /* 0x001fe20000000048 */
[----:B------:R-:W0:Y:S01]  /*4160*/  LDS.64 R10, [UR5] ;  /* 0x00000005ff0a7984 */ /* 0x000e220008000a00 */
        /* <DEDUP_REMOVED lines=10> */
[----:B-1----:R-:W-:Y:S01]  /*4210*/  DFMA R72, R52, R8, R72 ;  /* 0x000000083448722b */ /* 0x002fe20000000048 */
[----:B------:R-:W1:Y:S01]  /*4220*/  LDS.64 R8, [UR5] ;  /* 0x00000005ff087984 */ /* 0x000e620008000a00 */
[----:B------:R-:W-:-:S06]  /*4230*/  ULEA UR5, UR9, UR10, 0x3 ;  /* 0x0000000a09057291 */ /* 0x000fcc000f8e18ff */
[----:B0-----:R-:W-:Y:S02]  /*4240*/  DFMA R10, R58, R10, R72 ;  /* 0x0000000a3a0a722b */ /* 0x001fe40000000048 */
[----:B------:R-:W0:Y:S01]  /*4250*/  LDS.64 R72, [UR10] ;  /* 0x0000000aff487984 */ /* 0x000e220008000a00 */
[----:B------:R-:W-:-:S05]  /*4260*/  ULEA UR10, UR9, UR5, 0x3 ;  /* 0x00000005090a7291 */ /* 0x000fca000f8e18ff */
[----:B--2---:R-:W-:Y:S01]  /*4270*/  DFMA R10, R60, R12, R10 ;  /* 0x0000000c3c0a722b */ /* 0x004fe2000000000a */
[----:B------:R-:W2:Y:S01]  /*4280*/  LDS.64 R12, [UR5] ;  /* 0x00000005ff0c7984 */ /* 0x000ea20008000a00 */
[----:B------:R-:W-:-:S06]  /*4290*/  ULEA UR5, UR9, UR10, 0x3 ;  /* 0x0000000a09057291 */ /* 0x000fcc000f8e18ff */
[----:B---3--:R-:W-:Y:S01]  /*42a0*/  DFMA R10, R62, R14, R10 ;  /* 0x0000000e3e0a722b */ /* 0x008fe2000000000a */
[----:B------:R-:W3:Y:S07]  /*42b0*/  LDS.64 R14, [UR10] ;  /* 0x0000000aff0e7984 */ /* 0x000eee0008000a00 */
[----:B----4-:R-:W-:Y:S01]  /*42c0*/  DFMA R10, R64, R16, R10 ;  /* 0x00000010400a722b */ /* 0x010fe2000000000a */
[----:B------:R-:W4:Y:S01]  /*42d0*/  LDS.64 R16, [UR5] ;  /* 0x00000005ff107984 */ /* 0x000f220008000a00 */
[----:B------:R-:W-:-:S04]  /*42e0*/  UIADD3 UR5, UPT, UPT, -UR8, 0x1, URZ ;  /* 0x0000000108057890 */ /* 0x000fc8000fffe1ff */
[----:B------:R-:W-:Y:S02]  /*42f0*/  UISETP.NE.AND UP1, UPT, UR5, URZ, UPT ;  /* 0x000000ff0500728c */ /* 0x000fe4000bf25270 */
[----:B-1----:R-:W-:-:S08]  /*4300*/  DFMA R8, R66, R8, R10 ;  /* 0x000000084208722b */ /* 0x002fd0000000000a */
[----:B0-----:R-:W-:Y:S02]  /*4310*/  DFMA R72, R68, R72, R8 ;  /* 0x000000484448722b */ /* 0x001fe40000000008 */
        /* <DEDUP_REMOVED lines=9> */
[----:B------:R-:W-:Y:S01]  /*43b0*/  VIADD R7, R7, 0x1 ;  /* 0x0000000107077836 */ /* 0x000fe20000000000 */
[----:B------:R-:W-:-:S07]  /*43c0*/  UIADD3 UR10, UPT, UPT, UR4, 0x8, URZ ;  /* 0x00000008040a7890 */ /* 0x000fce000fffe0ff */
[----:B------:R-:W-:Y:S05]  /*43d0*/  BRA.U UP1, `(.L_x_494) ;  /* 0x0000001101fc7547 */ /* 0x000fea000b800000 */
[----:B------:R-:W-:Y:S01]  /*43e0*/  UIADD3 UR11, UPT, UPT, -UR5, URZ, URZ ;  /* 0x000000ff050b7290 */ /* 0x000fe2000fffe1ff */
[----:B------:R-:W-:-:S03]  /*43f0*/  PLOP3.LUT P0, PT, PT, PT, PT, 0x80, 0x8 ;  /* 0x000000000008781c */ /* 0x000fc60003f0f070 */
[----:B------:R-:W-:-:S09]  /*4400*/  UISETP.GT.AND UP1, UPT, UR11, 0x3, UPT ;  /* 0x000000030b00788c */ /* 0x000fd2000bf24270 */
[----:B------:R-:W-:Y:S05]  /*4410*/  BRA.U !UP1, `(.L_x_495) ;  /* 0x0000000d09207547 */ /* 0x000fea000b800000 */
[----:B------:R-:W-:-:S13]  /*4420*/  PLOP3.LUT P0, PT, PT, PT, PT, 0x8, 0x80 ;  /* 0x000000000080781c */ /* 0x000fda0003f0e170 */
.L_x_496:
[----:B------:R-:W-:Y:S02]  /*4430*/  ULEA UR11, UR9, UR10, 0x3 ;  /* 0x0000000a090b7291 */ /* 0x000fe4000f8e18ff */
[----:B0--3--:R-:W0:Y:S01]  /*4440*/  LDS.64 R12, [UR10] ;  /* 0x0000000aff0c7984 */ /* 0x009e220008000a00 */
        /* <DEDUP_REMOVED lines=50> */
[----:B---3--:R-:W-:-:S02]  /*4770*/  DFMA R72, R62, R72, R74 ;  /* 0x000000483e48722b */ /* 0x008fc4000000004a */
[----:B------:R-:W3:Y:S06]  /*4780*/  LDS.64 R74, [UR28] ;  /* 0x0000001cff4a7984 */ /* 0x000eec0008000a00 */
[----:B----4-:R-:W-:Y:S02]  /*4790*/  DFMA R10, R64, R10, R72 ;  /* 0x0000000a400a722b */ /* 0x010fe40000000048 */
        /* <DEDUP_REMOVED lines=20> */
[----:B--2---:R-:W-:-:S08]  /*48e0*/  DFMA R74, R34, R76, R74 ;  /* 0x0000004c224a722b */ /* 0x004fd0000000004a */
[----:B---3--:R-:W-:-:S08]  /*48f0*/  DFMA R74, R36, R78, R74 ;  /* 0x0000004e244a722b */ /* 0x008fd0000000004a */
[----:B----4-:R-:W-:Y:S01]  /*4900*/  DFMA R74, R38, R10, R74 ;  /* 0x0000000a264a722b */ /* 0x010fe2000000004a */
[----:B------:R-:W2:Y:S07]  /*4910*/  LDS.64 R10, [UR19+0x8] ;  /* 0x00000813ff0a7984 */ /* 0x000eae0008000a00 */
[----:B0-----:R-:W-:Y:S01]  /*4920*/  DFMA R74, R42, R12, R74 ;  /* 0x0000000c2a4a722b */ /* 0x001fe2000000004a */
[----:B------:R-:W0:Y:S07]  /*4930*/  LDS.64 R12, [UR20+0x8] ;  /* 0x00000814ff0c7984 */ /* 0x000e2e0008000a00 */
[----:B-1----:R-:W-:Y:S01]  /*4940*/  DFMA R74, R44, R14, R74 ;  /* 0x0000000e2c4a722b */ /* 0x002fe2000000004a */
[----:B------:R-:W1:Y:S07]  /*4950*/  LDS.64 R14, [UR21+0x8] ;  /* 0x00000815ff0e7984 */ /* 0x000e6e0008000a00 */
[----:B------:R-:W-:Y:S01]  /*4960*/  DFMA R74, R46, R16, R74 ;  /* 0x000000102e4a722b */ /* 0x000fe2000000004a */
[----:B------:R-:W3:Y:S07]  /*4970*/  LDS.64 R16, [UR22+0x8] ;  /* 0x00000816ff107984 */ /* 0x000eee0008000a00 */
[----:B------:R-:W-:Y:S01]  /*4980*/  DFMA R74, R48, R72, R74 ;  /* 0x00000048304a722b */ /* 0x000fe2000000004a */
[----:B------:R-:W4:Y:S07]  /*4990*/  LDS.64 R72, [UR23+0x8] ;  /* 0x00000817ff487984 */ /* 0x000f2e0008000a00 */
[----:B--2---:R-:W-:Y:S01]  /*49a0*/  DFMA R74, R50, R10, R74 ;  /* 0x0000000a324a722b */ /* 0x004fe2000000004a */
[----:B------:R-:W2:Y:S07]  /*49b0*/  LDS.64 R10, [UR24+0x8] ;  /* 0x00000818ff0a7984 */ /* 0x000eae0008000a00 */
[----:B0-----:R-:W-:Y:S01]  /*49c0*/  DFMA R74, R52, R12, R74 ;  /* 0x0000000c344a722b */ /* 0x001fe2000000004a */
[----:B------:R-:W0:Y:S07]  /*49d0*/  LDS.64 R12, [UR25+0x8] ;  /* 0x00000819ff0c7984 */ /* 0x000e2e0008000a00 */
[----:B-1----:R-:W-:Y:S01]  /*49e0*/  DFMA R74, R58, R14, R74 ;  /* 0x0000000e3a4a722b */ /* 0x002fe2000000004a */
[----:B------:R-:W1:Y:S07]  /*49f0*/  LDS.64 R14, [UR26+0x8] ;  /* 0x0000081aff0e7984 */ /* 0x000e6e0008000a00 */
[----:B---3--:R-:W-:Y:S01]  /*4a00*/  DFMA R74, R60, R16, R74 ;  /* 0x000000103c4a722b */ /* 0x008fe2000000004a */
[----:B------:R-:W3:Y:S07]  /*4a10*/  LDS.64 R16, [UR27+0x8] ;  /* 0x0000081bff107984 */ /* 0x000eee0008000a00 */
[----:B----4-:R-:W-:-:S02]  /*4a20*/  DFMA R72, R62, R72, R74 ;  /* 0x000000483e48722b */ /* 0x010fc4000000004a */
[----:B------:R-:W4:Y:S06]  /*4a30*/  LDS.64 R74, [UR28+0x8] ;  /* 0x0000081cff4a7984 */ /* 0x000f2c0008000a00 */
[----:B--2---:R-:W-:Y:S02]  /*4a40*/  DFMA R10, R64, R10, R72 ;  /* 0x0000000a400a722b */ /* 0x004fe40000000048 */
[----:B------:R-:W2:Y:S06]  /*4a50*/  LDS.64 R72, [UR29+0x8] ;  /* 0x0000081dff487984 */ /* 0x000eac0008000a00 */
[----:B0-----:R-:W-:-:S08]  /*4a60*/  DFMA R10, R66, R12, R10 ;  /* 0x0000000c420a722b */ /* 0x001fd0000000000a */
[----:B-1----:R-:W-:-:S08]  /*4a70*/  DFMA R10, R68, R14, R10 ;  /* 0x0000000e440a722b */ /* 0x002fd0000000000a */
[----:B---3--:R-:W-:Y:S01]  /*4a80*/  DFMA R10, R70, R16, R10 ;  /* 0x00000010460a722b */ /* 0x008fe2000000000a */
[----:B------:R-:W-:-:S05]  /*4a90*/  IADD3 R17, PT, PT, R7, 0x1, RZ ;  /* 0x0000000107117810 */ /* 0x000fca0007ffe0ff */
[----:B------:R-:W-:Y:S02]  /*4aa0*/  IMAD.WIDE.U32 R16, R17, 0x8, R8 ;  /* 0x0000000811107825 */ /* 0x000fe400078e0008 */
[----:B----4-:R-:W-:-:S08]  /*4ab0*/  DFMA R10, R56, R74, R10 ;  /* 0x0000004a380a722b */ /* 0x010fd0000000000a */
[----:B--2---:R-:W-:-:S07]  /*4ac0*/  DFMA R72, R54, R72, R10 ;  /* 0x000000483648722b */ /* 0x004fce000000000a */
        /* <DEDUP_REMOVED lines=82> */
[----:B0-----:R-:W-:Y:S01]  /*4ff0*/  DFMA R10, R66, R12, R10 ;  /* 0x0000000c420a722b */ /* 0x001fe2000000000a */
[C---:B------:R-:W-:Y:S01]  /*5000*/  IADD3 R13, PT, PT, R7.reuse, 0x3, RZ ;  /* 0x00000003070d7810 */ /* 0x040fe20007ffe0ff */
[----:B------:R-:W-:-:S04]  /*5010*/  VIADD R7, R7, 0x4 ;  /* 0x0000000407077836 */ /* 0x000fc80000000000 */
[----:B------:R-:W-:Y:S02]  /*5020*/  IMAD.WIDE.U32 R12, R13, 0x8, R8 ;  /* 0x000000080d0c7825 */ /* 0x000fe400078e0008 */
[----:B-1----:R-:W-:-:S08]  /*5030*/  DFMA R10, R68, R14, R10 ;  /* 0x0000000e440a722b */ /* 0x002fd0000000000a */
[----:B---3--:R-:W-:-:S08]  /*5040*/  DFMA R10, R70, R16, R10 ;  /* 0x00000010460a722b */ /* 0x008fd0000000000a */
[----:B----4-:R-:W-:-:S08]  /*5050*/  DFMA R10, R56, R74, R10 ;  /* 0x0000004a380a722b */ /* 0x010fd0000000000a */
[----:B--2---:R-:W-:-:S07]  /*5060*/  DFMA R10, R54, R72, R10 ;  /* 0x00000048360a722b */ /* 0x004fce000000000a */
[----:B------:R0:W-:Y:S01]  /*5070*/  STG.E.64 desc[UR6][R12.64], R10 ;  /* 0x0000000a0c007986 */ /* 0x0001e2000c101b06 */
[----:B------:R-:W-:Y:S06]  /*5080*/  BAR.SYNC.DEFER_BLOCKING 0x0 ;  /* 0x0000000000007b1d */ /* 0x000fec0000010000 */
[----:B------:R-:W-:Y:S05]  /*5090*/  BRA.U !UP1, `(.L_x_496) ;  /* 0xfffffff109e47547 */ /* 0x000fea000b83ffff */
.L_x_495:
[----:B------:R-:W-:-:S04]  /*50a0*/  UIADD3 UR11, UPT, UPT, -UR5, URZ, URZ ;  /* 0x000000ff050b7290 */ /* 0x000fc8000fffe1ff */
[----:B------:R-:W-:-:S09]  /*50b0*/  UISETP.GT.AND UP1, UPT, UR11, 0x1, UPT ;  /* 0x000000010b00788c */ /* 0x000fd2000bf24270 */
[----:B------:R-:W-:Y:S05]  /*50c0*/  BRA.U !UP1, `(.L_x_497) ;  /* 0x0000000509b87547 */ /* 0x000fea000b800000 */
[----:B------:R-:W-:Y:S02]  /*50d0*/  ULEA UR11, UR9, UR10, 0x3 ;  /* 0x0000000a090b7291 */ /* 0x000fe4000f8e18ff */
[----:B0--3--:R-:W0:Y:S01]  /*50e0*/  LDS.64 R12, [UR10] ;  /* 0x0000000aff0c7984 */ /* 0x009e220008000a00 */
        /* <DEDUP_REMOVED lines=99> */
[----:B------:R-:W-:-:S02]  /*5720*/  IADD3 R13, PT, PT, R7, 0x1, RZ ;  /* 0x00000001070d7810 */ /* 0x000fc40007ffe0ff */
[----:B------:R-:W-:-:S03]  /*5730*/  IADD3 R7, PT, PT, R7, 0x2, RZ ;  /* 0x0000000207077810 */ /* 0x000fc60007ffe0ff */
[----:B------:R-:W-:Y:S02]  /*5740*/  IMAD.WIDE.U32 R12, R13, 0x8, R8 ;  /* 0x000000080d0c7825 */ /* 0x000fe400078e0008 */
[----:B-1----:R-:W-:-:S08]  /*5750*/  DFMA R10, R68, R14, R10 ;  /* 0x0000000e440a722b */ /* 0x002fd0000000000a */
[----:B---3--:R-:W-:-:S08]  /*5760*/  DFMA R10, R70, R16, R10 ;  /* 0x00000010460a722b */ /* 0x008fd0000000000a */
[----:B----4-:R-:W-:-:S08]  /*5770*/  DFMA R10, R56, R74, R10 ;  /* 0x0000004a380a722b */ /* 0x010fd0000000000a */
[----:B--2---:R-:W-:-:S07]  /*5780*/  DFMA R10, R54, R72, R10 ;  /* 0x00000048360a722b */ /* 0x004fce000000000a */
[----:B------:R1:W-:Y:S01]  /*5790*/  STG.E.64 desc[UR6][R12.64], R10 ;  /* 0x0000000a0c007986 */ /* 0x0003e2000c101b06 */
[----:B------:R-:W-:Y:S06]  /*57a0*/  BAR.SYNC.DEFER_BLOCKING 0x0 ;  /* 0x0000000000007b1d */ /* 0x000fec0000010000 */
.L_x_497:
[----:B------:R-:W-:-:S13]  /*57b0*/  ISETP.EQ.AND P2, PT, RZ, UR5, PT ;  /* 0x00000005ff007c0c */ /* 0x000fda000bf42270 */
[----:B------:R-:W-:Y:S05]  /*57c0*/  @!P0 BRA P2, `(.L_x_493) ;  /* 0x0000001c006c8947 */ /* 0x000fea0001000000 */
.L_x_494:
        /* <DEDUP_REMOVED lines=58> */
[C---:B------:R-:W-:Y:S01]  /*5b70*/  IMAD.WIDE.U32 R12, R7.reuse, 0x8, R8 ;  /* 0x00000008070c7825 */ /* 0x040fe200078e0008 */
[----:B------:R-:W-:-:S06]  /*5b80*/  IADD3 R7, PT, PT, R7, 0x1, RZ ;  /* 0x0000000107077810 */ /* 0x000fcc0007ffe0ff */
        /* <DEDUP_REMOVED lines=8> */
.L_x_492:
[----:B-1----:R-:W0:Y:S01]  /*5c10*/  S2R R8, SR_TID.X ;  /* 0x0000000000087919 */ /* 0x002e220000002100 */
[----:B------:R-:W-:Y:S01]  /*5c20*/  IMAD.IADD R7, R0, 0x1, -R3 ;  /* 0x0000000100077824 */ /* 0x000fe200078e0a03 */
[----:B------:R-:W-:Y:S04]  /*5c30*/  BSSY.RECONVERGENT B0, `(.L_x_493) ;  /* 0x0000194000007945 */ /* 0x000fe80003800200 */
[----:B0-----:R-:W-:-:S13]  /*5c40*/  ISETP.GE.U32.OR P0, PT, R8, R7, !P1 ;  /* 0x000000070800720c */ /* 0x001fda0004f06470 */
[----:B------:R-:W-:Y:S05]  /*5c50*/  @P0 BRA `(.L_x_498) ;  /* 0x0000001800440947 */ /* 0x000fea0003800000 */
[----:B------:R-:W-:Y:S02]  /*5c60*/  UIADD3 UR5, UPT, UPT, -UR8, URZ, URZ ;  /* 0x000000ff08057290 */ /* 0x000fe4000fffe1ff */
[----:B------:R-:W-:Y:S01]  /*5c70*/  IMAD R8, R2, UR8, RZ ;  /* 0x0000000802087c24 */ /* 0x000fe2000f8e02ff */
[----:B------:R-:W-:Y:S01]  /*5c80*/  MOV R7, UR4 ;  /* 0x0000000400077c02 */ /* 0x000fe20008000f00 */
[----:B------:R-:W-:Y:S02]  /*5c90*/  UISETP.GE.AND UP1, UPT, UR5, URZ, UPT ;  /* 0x000000ff0500728c */ /* 0x000fe4000bf26270 */
[----:B------:R-:W-:-:S07]  /*5ca0*/  MOV R9, UR5 ;  /* 0x0000000500097c02 */ /* 0x000fce0008000f00 */
[----:B------:R-:W-:Y:S05]  /*5cb0*/  BRA.U UP1, `(.L_x_499) ;  /* 0x0000001501147547 */ /* 0x000fea000b800000 */
[----:B------:R-:W-:Y:S02]  /*5cc0*/  IADD3 R10, PT, PT, -R9, RZ, RZ ;  /* 0x000000ff090a7210 */ /* 0x000fe40007ffe1ff */
[----:B------:R-:W-:Y:S02]  /*5cd0*/  PLOP3.LUT P0, PT, PT, PT, PT, 0x80, 0x8 ;  /* 0x000000000008781c */ /* 0x000fe40003f0f070 */
[----:B------:R-:W-:-:S13]  /*5ce0*/  ISETP.GT.AND P2, PT, R10, 0x3, PT ;  /* 0x000000030a00780c */ /* 0x000fda0003f44270 */
[----:B------:R-:W-:Y:S05]  /*5cf0*/  @!P2 BRA `(.L_x_500) ;  /* 0x0000000c002ca947 */ /* 0x000fea0003800000 */
[----:B------:R-:W-:-:S13]  /*5d00*/  PLOP3.LUT P0, PT, PT, PT, PT, 0x8, 0x80 ;  /* 0x000000000080781c */ /* 0x000fda0003f0e170 */
.L_x_501:
[----:B0-----:R-:W0:Y:S01]  /*5d10*/  LDC R90, c[0x0][0x3ac] ;  /* 0x0000eb00ff5a7b82 */ /* 0x001e220000000800 */
[----:B------:R-:W1:Y:S01]  /*5d20*/  LDS.64 R12, [R7] ;  /* 0x00000000070c7984 */ /* 0x000e620000000a00 */
[----:B------:R-:W-:Y:S05]  /*5d30*/  WARPSYNC.ALL ;  /* 0x0000000000007948 */ /* 0x000fea0003800000 */
[----:B------:R-:W-:-:S04]  /*5d40*/  IADD3 R9, PT, PT, R9, 0x4, RZ ;  /* 0x0000000409097810 */ /* 0x000fc80007ffe0ff */
[----:B------:R-:W-:Y:S01]  /*5d50*/  ISETP.GE.AND P2, PT, R9, -0x3, PT ;  /* 0xfffffffd0900780c */ /* 0x000fe20003f46270 */
[----:B0-----:R-:W-:-:S05]  /*5d60*/  IMAD R87, R90, 0x8, R7 ;  /* 0x000000085a577824 */ /* 0x001fca00078e0207 */
[----:B------:R-:W0:Y:S01]  /*5d70*/  LDS.64 R10, [R87] ;  /* 0x00000000570a7984 */ /* 0x000e220000000a00 */
[----:B------:R-:W-:-:S04]  /*5d80*/  LEA R88, R90, R87, 0x3 ;  /* 0x000000575a587211 */ /* 0x000fc800078e18ff */
[C---:B------:R-:W-:Y:S01]  /*5d90*/  LEA R86, R90.reuse, R88, 0x3 ;  /* 0x000000585a567211 */ /* 0x040fe200078e18ff */
[----:B------:R-:W2:Y:S03]  /*5da0*/  LDS.64 R74, [R88] ;  /* 0x00000000584a7984 */ /* 0x000ea60000000a00 */
[----:B------:R-:W-:Y:S01]  /*5db0*/  LEA R84, R90, R86, 0x3 ;  /* 0x000000565a547211 */ /* 0x000fe200078e18ff */
[----:B------:R-:W3:Y:S01]  /*5dc0*/  LDS.64 R72, [R86] ;  /* 0x0000000056487984 */ /* 0x000ee20000000a00 */
[----:B-1---5:R-:W-:-:S03]  /*5dd0*/  DFMA R12, R28, R12, RZ ;  /* 0x0000000c1c0c722b */ /* 0x022fc600000000ff */
[----:B------:R-:W1:Y:S01]  /*5de0*/  LDS.64 R16, [R84] ;  /* 0x0000000054107984 */ /* 0x000e620000000a00 */
[----:B------:R-:W-:-:S05]  /*5df0*/  IMAD R85, R90, 0x8, R84 ;  /* 0x000000085a557824 */ /* 0x000fca00078e0254 */
[----:B------:R-:W4:Y:S01]  /*5e00*/  LDS.64 R14, [R85] ;  /* 0x00000000550e7984 */ /* 0x000f220000000a00 */
[----:B------:R-:W-:-:S04]  /*5e10*/  LEA R82, R90, R85, 0x3 ;  /* 0x000000555a527211 */ /* 0x000fc800078e18ff */
[----:B------:R-:W-:-:S04]  /*5e20*/  LEA R83, R90, R82, 0x3 ;  /* 0x000000525a537211 */ /* 0x000fc800078e18ff */
[----:B------:R-:W-:-:S05]  /*5e30*/  LEA R81, R90, R83, 0x3 ;  /* 0x000000535a517211 */ /* 0x000fca00078e18ff */
[----:B------:R-:W-:-:S05]  /*5e40*/  IMAD R80, R90, 0x8, R81 ;  /* 0x000000085a507824 */ /* 0x000fca00078e0251 */
[C---:B------:R-:W-:Y:S01]  /*5e50*/  LEA R79, R90.reuse, R80, 0x3 ;  /* 0x000000505a4f7211 */ /* 0x040fe200078e18ff */
[----:B0-----:R-:W-:Y:S01]  /*5e60*/  DFMA R10, R32, R10, R12 ;  /* 0x0000000a200a722b */ /* 0x001fe2000000000c */
[----:B------:R-:W0:Y:S02]  /*5e70*/  LDS.64 R12, [R82] ;  /* 0x00000000520c7984 */ /* 0x000e240000000a00 */
[----:B------:R-:W-:-:S05]  /*5e80*/  LEA R78, R90, R79, 0x3 ;  /* 0x0000004f5a4e7211 */ /* 0x000fca00078e18ff */
[----:B--2---:R-:W-:Y:S02]  /*5e90*/  DFMA R74, R34, R74, R10 ;  /* 0x0000004a224a722b */ /* 0x004fe4000000000a */
[----:B------:R-:W2:Y:S06]  /*5ea0*/  LDS.64 R10, [R83] ;  /* 0x00000000530a7984 */ /* 0x000eac0000000a00 */
[----:B---3--:R-:W-:Y:S02]  /*5eb0*/  DFMA R72, R36, R72, R74 ;  /* 0x000000482448722b */ /* 0x008fe4000000004a */
[----:B------:R-:W3:Y:S06]  /*5ec0*/  LDS.64 R74, [R81] ;  /* 0x00000000514a7984 */ /* 0x000eec0000000a00 */
[----:B-1----:R-:W-:-:S02]  /*5ed0*/  DFMA R16, R38, R16, R72 ;  /* 0x000000102610722b */ /* 0x002fc40000000048 */
[----:B------:R-:W1:Y:S06]  /*5ee0*/  LDS.64 R72, [R80] ;  /* 0x0000000050487984 */ /* 0x000e6c0000000a00 */
[----:B----4-:R-:W-:Y:S01]  /*5ef0*/  DFMA R14, R42, R14, R16 ;  /* 0x0000000e2a0e722b */ /* 0x010fe20000000010 */
[----:B------:R-:W-:-:S05]  /*5f00*/  LEA R17, R90, R78, 0x3 ;  /* 0x0000004e5a117211 */ /* 0x000fca00078e18ff */
[----:B------:R-:W-:Y:S02]  /*5f10*/  IMAD R16, R90, 0x8, R17 ;  /* 0x000000085a107824 */ /* 0x000fe400078e0211 */
[----:B0-----:R-:W-:Y:S02]  /*5f20*/  DFMA R12, R44, R12, R14 ;  /* 0x0000000c2c0c722b */ /* 0x001fe4000000000e */
[----:B------:R-:W0:Y:S06]  /*5f30*/  LDS.64 R14, [R79] ;  /* 0x000000004f0e7984 */ /* 0x000e2c0000000a00 */
[----:B--2---:R-:W-:-:S02]  /*5f40*/  DFMA R10, R46, R10, R12 ;  /* 0x0000000a2e0a722b */ /* 0x004fc4000000000c */
[----:B------:R-:W-:Y:S06]  /*5f50*/  LDS.64 R12, [R17] ;  /* 0x00000000110c7984 */ /* 0x000fec0000000a00 */
[----:B---3--:R-:W-:Y:S02]  /*5f60*/  DFMA R74, R48, R74, R10 ;  /* 0x0000004a304a722b */ /* 0x008fe4000000000a */
[----:B------:R-:W2:Y:S06]  /*5f70*/  LDS.64 R10, [R78] ;  /* 0x000000004e0a7984 */ /* 0x000eac0000000a00 */
[----:B-1----:R-:W-:-:S02]  /*5f80*/  DFMA R72, R50, R72, R74 ;  /* 0x000000483248722b */ /* 0x002fc4000000004a */
[----:B------:R-:W1:Y:S06]  /*5f90*/  LDS.64 R74, [R16] ;  /* 0x00000000104a7984 */ /* 0x000e6c0000000a00 */
[----:B0-----:R-:W-:-:S08]  /*5fa0*/  DFMA R14, R52, R14, R72 ;  /* 0x0000000e340e722b */ /* 0x001fd00000000048 */
[----:B--2---:R-:W-:Y:S01]  /*5fb0*/  DFMA R10, R58, R10, R14 ;  /* 0x0000000a3a0a722b */ /* 0x004fe2000000000e */
[----:B------:R-:W-:-:S04]  /*5fc0*/  LEA R15, R90, R16, 0x3 ;  /* 0x000000105a0f7211 */ /* 0x000fc800078e18ff */
[C---:B------:R-:W-:Y:S01]  /*5fd0*/  LEA R14, R90.reuse, R15, 0x3 ;  /* 0x0000000f5a0e7211 */ /* 0x040fe200078e18ff */
[----:B------:R-:W0:Y:S02]  /*5fe0*/  LDS.64 R72, [R15] ;  /* 0x000000000f487984 */ /* 0x000e240000000a00 */
[----:B------:R-:W-:Y:S02]  /*5ff0*/  DFMA R12, R60, R12, R10 ;  /* 0x0000000c3c0c722b */ /* 0x000fe4000000000a */
[----:B------:R-:W2:Y:S06]  /*6000*/  LDS.64 R10, [R14] ;  /* 0x000000000e0a7984 */ /* 0x000eac0000000a00 */
[----:B-1----:R-:W-:Y:S01]  /*6010*/  DFMA R74, R62, R74, R12 ;  /* 0x0000004a3e4a722b */ /* 0x002fe2000000000c */
[----:B------:R-:W-:-:S05]  /*6020*/  LEA R13, R90, R14, 0x3 ;  /* 0x0000000e5a0d7211 */ /* 0x000fca00078e18ff */
[----:B------:R-:W1:Y:S01]  /*6030*/  LDS.64 R76, [R13] ;  /* 0x000000000d4c7984 */ /* 0x000e620000000a00 */
[----:B------:R-:W-:Y:S01]  /*6040*/  IMAD R12, R90, 0x8, R13 ;  /* 0x000000085a0c7824 */ /* 0x000fe200078e020d */
[----:B0-----:R-:W-:-:S08]  /*6050*/  DFMA R72, R64, R72, R74 ;  /* 0x000000484048722b */ /* 0x001fd0000000004a */
[----:B--2---:R-:W-:Y:S02]  /*6060*/  DFMA R10, R66, R10, R72 ;  /* 0x0000000a420a722b */ /* 0x004fe40000000048 */
[----:B------:R-:W0:Y:S06]  /*6070*/  LDS.64 R72, [R12] ;  /* 0x000000000c487984 */ /* 0x000e2c0000000a00 */
[----:B-1----:R-:W-:Y:S01]  /*6080*/  DFMA R76, R68, R76, R10 ;  /* 0x0000004c444c722b */ /* 0x002fe2000000000a */
[----:B------:R-:W-:-:S04]  /*6090*/  LEA R11, R90, R12, 0x3 ;  /* 0x0000000c5a0b7211 */ /* 0x000fc800078e18ff */
[----:B------:R-:W-:Y:S01]  /*60a0*/  LEA R10, R90, R11, 0x3 ;  /* 0x0000000b5a0a7211 */ /* 0x000fe200078e18ff */
[----:B------:R-:W1:Y:S04]  /*60b0*/  LDS.64 R74, [R11] ;  /* 0x000000000b4a7984 */ /* 0x000e680000000a00 */
[----:B------:R-:W2:Y:S01]  /*60c0*/  LDS.64 R92, [R10] ;  /* 0x000000000a5c7984 */ /* 0x000ea20000000a00 */
[----:B0-----:R-:W-:-:S08]  /*60d0*/  DFMA R72, R70, R72, R76 ;  /* 0x000000484648722b */ /* 0x001fd0000000004c */
[----:B-1----:R-:W-:Y:S02]  /*60e0*/  DFMA R74, R56, R74, R72 ;  /* 0x0000004a384a722b */ /* 0x002fe40000000048 */
[----:B------:R-:W0:Y:S06]  /*60f0*/  LDC.64 R72, c[0x0][0x3a0] ;  /* 0x0000e800ff487b82 */ /* 0x000e2c0000000a00 */
[----:B--2---:R-:W-:Y:S01]  /*6100*/  DFMA R92, R54, R92, R74 ;  /* 0x0000005c365c722b */ /* 0x004fe2000000004a */
[----:B0-----:R-:W-:-:S06]  /*6110*/  IMAD.WIDE.U32 R90, R8, 0x8, R72 ;  /* 0x00000008085a7825 */ /* 0x001fcc00078e0048 */
[----:B------:R0:W-:Y:S01]  /*6120*/  STG.E.64 desc[UR6][R90.64], R92 ;  /* 0x0000005c5a007986 */ /* 0x0001e2000c101b06 */
[----:B------:R-:W-:Y:S01]  /*6130*/  BAR.SYNC.DEFER_BLOCKING 0x0 ;  /* 0x0000000000007b1d */ /* 0x000fe20000010000 */
[----:B0-----:R-:W-:-:S05]  /*6140*/  IADD3 R91, PT, PT, R8, 0x1, RZ ;  /* 0x00000001085b7810 */ /* 0x001fca0007ffe0ff */
[----:B------:R-:W-:Y:S01]  /*6150*/  IMAD.WIDE.U32 R90, R91, 0x8, R72 ;  /* 0x000000085b5a7825 */ /* 0x000fe200078e0048 */
        /* <DEDUP_REMOVED lines=39> */
[----:B------:R-:W-:-:S07]  /*63d0*/  DFMA R92, R54, R92, R74 ;  /* 0x0000005c365c722b */ /* 0x000fce000000004a */
        /* <DEDUP_REMOVED lines=43> */
[----:B------:R-:W-:-:S05]  /*6690*/  IMAD.WIDE.U32 R76, R77, 0x8, R72 ;  /* 0x000000084d4c7825 */ /* 0x000fca00078e0048 */
[----:B------:R-:W-:Y:S01]  /*66a0*/  STG.E.64 desc[UR6][R76.64], R74 ;  /* 0x0000004a4c007986 */ /* 0x000fe2000c101b06 */
[----:B------:R-:W-:Y:S06]  /*66b0*/  BAR.SYNC.DEFER_BLOCKING 0x0 ;  /* 0x0000000000007b1d */ /* 0x000fec0000010000 */
[----:B------:R0:W1:Y:S04]  /*66c0*/  LDS.64 R90, [R7+0x18] ;  /* 0x00001800075a7984 */ /* 0x0000680000000a00 */
[----:B------:R-:W2:Y:S04]  /*66d0*/  LDS.64 R92, [R87+0x18] ;  /* 0x00001800575c7984 */ /* 0x000ea80000000a00 */
[----:B------:R-:W3:Y:S01]  /*66e0*/  LDS.64 R88, [R88+0x18] ;  /* 0x0000180058587984 */ /* 0x000ee20000000a00 */
[----:B0-----:R-:W-:-:S03]  /*66f0*/  VIADD R7, R7, 0x20 ;  /* 0x0000002007077836 */ /* 0x001fc60000000000 */
[----:B------:R-:W0:Y:S04]  /*6700*/  LDS.64 R86, [R86+0x18] ;  /* 0x0000180056567984 */ /* 0x000e280000000a00 */
[----:B------:R-:W-:Y:S04]  /*6710*/  LDS.64 R74, [R82+0x18] ;  /* 0x00001800524a7984 */ /* 0x000fe80000000a00 */
[----:B------:R-:W-:Y:S04]  /*6720*/  LDS.64 R76, [R83+0x18] ;  /* 0x00001800534c7984 */ /* 0x000fe80000000a00 */
[----:B------:R-:W-:Y:S01]  /*6730*/  LDS.64 R82, [R16+0x18] ;  /* 0x0000180010527984 */ /* 0x000fe20000000a00 */
[----:B-1----:R-:W-:-:S08]  /*6740*/  DFMA R90, R28, R90, RZ ;  /* 0x0000005a1c5a722b */ /* 0x002fd000000000ff */
[----:B--2---:R-:W-:Y:S01]  /*6750*/  DFMA R90, R32, R92, R90 ;  /* 0x0000005c205a722b */ /* 0x004fe2000000005a */
[----:B------:R-:W1:Y:S04]  /*6760*/  LDS.64 R92, [R84+0x18] ;  /* 0x00001800545c7984 */ /* 0x000e680000000a00 */
[----:B------:R-:W2:Y:S03]  /*6770*/  LDS.64 R84, [R85+0x18] ;  /* 0x0000180055547984 */ /* 0x000ea60000000a00 */
[----:B---3--:R-:W-:Y:S01]  /*6780*/  DFMA R90, R34, R88, R90 ;  /* 0x00000058225a722b */ /* 0x008fe2000000005a */
[----:B------:R-:W-:Y:S07]  /*6790*/  LDS.64 R88, [R80+0x18] ;  /* 0x0000180050587984 */ /* 0x000fee0000000a00 */
[----:B0-----:R-:W-:Y:S01]  /*67a0*/  DFMA R90, R36, R86, R90 ;  /* 0x00000056245a722b */ /* 0x001fe2000000005a */
[----:B------:R-:W0:Y:S04]  /*67b0*/  LDS.64 R86, [R81+0x18] ;  /* 0x0000180051567984 */ /* 0x000e280000000a00 */
[----:B------:R-:W-:Y:S03]  /*67c0*/  LDS.64 R80, [R14+0x18] ;  /* 0x000018000e507984 */ /* 0x000fe60000000a00 */
[----:B-1----:R-:W-:Y:S01]  /*67d0*/  DFMA R90, R38, R92, R90 ;  /* 0x0000005c265a722b */ /* 0x002fe2000000005a */
[----:B------:R-:W1:Y:S07]  /*67e0*/  LDS.64 R92, [R79+0x18] ;  /* 0x000018004f5c7984 */ /* 0x000e6e0000000a00 */
[----:B--2---:R-:W-:Y:S01]  /*67f0*/  DFMA R90, R42, R84, R90 ;  /* 0x000000542a5a722b */ /* 0x004fe2000000005a */
[----:B------:R-:W2:Y:S07]  /*6800*/  LDS.64 R84, [R78+0x18] ;  /* 0x000018004e547984 */ /* 0x000eae0000000a00 */
[----:B------:R-:W-:-:S08]  /*6810*/  DFMA R74, R44, R74, R90 ;  /* 0x0000004a2c4a722b */ /* 0x000fd0000000005a */
[----:B------:R-:W-:Y:S01]  /*6820*/  DFMA R74, R46, R76, R74 ;  /* 0x0000004c2e4a722b */ /* 0x000fe2000000004a */
[----:B------:R-:W3:Y:S04]  /*6830*/  LDS.64 R76, [R17+0x18] ;  /* 0x00001800114c7984 */ /* 0x000ee80000000a00 */
[----:B------:R-:W-:Y:S03]  /*6840*/  LDS.64 R16, [R10+0x18] ;  /* 0x000018000a107984 */ /* 0x000fe60000000a00 */
[----:B0-----:R-:W-:Y:S01]  /*6850*/  DFMA R74, R48, R86, R74 ;  /* 0x00000056304a722b */ /* 0x001fe2000000004a */
[----:B------:R-:W0:Y:S07]  /*6860*/  LDS.64 R86, [R15+0x18] ;  /* 0x000018000f567984 */ /* 0x000e2e0000000a00 */
[----:B------:R-:W-:-:S08]  /*6870*/  DFMA R74, R50, R88, R74 ;  /* 0x00000058324a722b */ /* 0x000fd0000000004a */
[----:B-1----:R-:W-:-:S08]  /*6880*/  DFMA R74, R52, R92, R74 ;  /* 0x0000005c344a722b */ /* 0x002fd0000000004a */
[----:B--2---:R-:W-:Y:S01]  /*6890*/  DFMA R74, R58, R84, R74 ;  /* 0x000000543a4a722b */ /* 0x004fe2000000004a */
[----:B------:R1:W2:Y:S07]  /*68a0*/  LDS.64 R84, [R13+0x18] ;  /* 0x000018000d547984 */ /* 0x0002ae0000000a00 */
[----:B---3--:R-:W-:Y:S01]  /*68b0*/  DFMA R76, R60, R76, R74 ;  /* 0x0000004c3c4c722b */ /* 0x008fe2000000004a */
[C---:B-1----:R-:W-:Y:S01]  /*68c0*/  IADD3 R13, PT, PT, R8.reuse, 0x3, RZ ;  /* 0x00000003080d7810 */ /* 0x042fe20007ffe0ff */
[----:B------:R-:W1:Y:S01]  /*68d0*/  LDS.64 R74, [R12+0x18] ;  /* 0x000018000c4a7984 */ /* 0x000e620000000a00 */
[----:B------:R-:W-:-:S03]  /*68e0*/  IADD3 R8, PT, PT, R8, 0x4, RZ ;  /* 0x0000000408087810 */ /* 0x000fc60007ffe0ff */
[----:B------:R-:W-:Y:S02]  /*68f0*/  IMAD.WIDE.U32 R72, R13, 0x8, R72 ;  /* 0x000000080d487825 */ /* 0x000fe400078e0048 */
[----:B------:R-:W-:Y:S02]  /*6900*/  DFMA R82, R62, R82, R76 ;  /* 0x000000523e52722b */ /* 0x000fe4000000004c */
[----:B------:R-:W3:Y:S06]  /*6910*/  LDS.64 R76, [R11+0x18] ;  /* 0x000018000b4c7984 */ /* 0x000eec0000000a00 */
[----:B0-----:R-:W-:-:S08]  /*6920*/  DFMA R82, R64, R86, R82 ;  /* 0x000000564052722b */ /* 0x001fd00000000052 */
[----:B------:R-:W-:-:S08]  /*6930*/  DFMA R80, R66, R80, R82 ;  /* 0x000000504250722b */ /* 0x000fd00000000052 */
[----:B--2---:R-:W-:-:S08]  /*6940*/  DFMA R80, R68, R84, R80 ;  /* 0x000000544450722b */ /* 0x004fd00000000050 */
[----:B-1----:R-:W-:-:S08]  /*6950*/  DFMA R74, R70, R74, R80 ;  /* 0x0000004a464a722b */ /* 0x002fd00000000050 */
[----:B---3--:R-:W-:-:S08]  /*6960*/  DFMA R74, R56, R76, R74 ;  /* 0x0000004c384a722b */ /* 0x008fd0000000004a */
[----:B------:R-:W-:-:S07]  /*6970*/  DFMA R16, R54, R16, R74 ;  /* 0x000000103610722b */ /* 0x000fce000000004a */
[----:B------:R0:W-:Y:S01]  /*6980*/  STG.E.64 desc[UR6][R72.64], R16 ;  /* 0x0000001048007986 */ /* 0x0001e2000c101b06 */
[----:B------:R-:W-:Y:S06]  /*6990*/  BAR.SYNC.DEFER_BLOCKING 0x0 ;  /* 0x0000000000007b1d */ /* 0x000fec0000010000 */
[----:B------:R-:W-:Y:S05]  /*69a0*/  @!P2 BRA `(.L_x_501) ;  /* 0xfffffff000d8a947 */ /* 0x000fea000383ffff */
.L_x_500:
[----:B------:R-:W-:-:S04]  /*69b0*/  IADD3 R10, PT, PT, -R9, RZ, RZ ;  /* 0x000000ff090a7210 */ /* 0x000fc80007ffe1ff */
[----:B------:R-:W-:-:S13]  /*69c0*/  ISETP.GT.AND P2, PT, R10, 0x1, PT ;  /* 0x000000010a00780c */ /* 0x000fda0003f44270 */
[----:B------:R-:W-:Y:S05]  /*69d0*/  @!P2 BRA `(.L_x_502) ;  /* 0x0000000400c4a947 */ /* 0x000fea0003800000 */
[----:B------:R-:W1:Y:S01]  /*69e0*/  LDC R88, c[0x0][0x3ac] ;  /* 0x0000eb00ff587b82 */ /* 0x000e620000000800 */
[----:B0-----:R-:W0:Y:S01]  /*69f0*/  LDS.64 R16, [R7] ;  /* 0x0000000007107984 */ /* 0x001e220000000a00 */
[----:B------:R-:W-:Y:S05]  /*6a00*/  WARPSYNC.ALL ;  /* 0x0000000000007948 */ /* 0x000fea0003800000 */
[----:B------:R-:W-:Y:S02]  /*6a10*/  PLOP3.LUT P0, PT, PT, PT, PT, 0x8, 0x80 ;  /* 0x000000000080781c */ /* 0x000fe40003f0e170 */
[----:B------:R-:W-:Y:S02]  /*6a20*/  IADD3 R9, PT, PT, R9, 0x2, RZ ;  /* 0x0000000209097810 */ /* 0x000fe40007ffe0ff */
[----:B-1----:R-:W-:-:S04]  /*6a30*/  LEA R86, R88, R7, 0x3 ;  /* 0x0000000758567211 */ /* 0x002fc800078e18ff */
[C---:B------:R-:W-:Y:S01]  /*6a40*/  LEA R87, R88.reuse, R86, 0x3 ;  /* 0x0000005658577211 */ /* 0x040fe200078e18ff */
[----:B------:R-:W1:Y:S04]  /*6a50*/  LDS.64 R10, [R86] ;  /* 0x00000000560a7984 */ /* 0x000e680000000a00 */
[----:B------:R-:W2:Y:S01]  /*6a60*/  LDS.64 R14, [R87] ;  /* 0x00000000570e7984 */ /* 0x000ea20000000a00 */
[----:B------:R-:W-:-:S05]  /*6a70*/  IMAD R85, R88, 0x8, R87 ;  /* 0x0000000858557824 */ /* 0x000fca00078e0257 */
[----:B------:R-:W3:Y:S01]  /*6a80*/  LDS.64 R74, [R85] ;  /* 0x00000000554a7984 */ /* 0x000ee20000000a00 */
[----:B------:R-:W-:Y:S01]  /*6a90*/  LEA R83, R88, R85, 0x3 ;  /* 0x0000005558537211 */ /* 0x000fe200078e18ff */
[----:B0----5:R-:W-:-:S03]  /*6aa0*/  DFMA R16, R28, R16, RZ ;  /* 0x000000101c10722b */ /* 0x021fc600000000ff */
[C---:B------:R-:W-:Y:S01]  /*6ab0*/  LEA R84, R88.reuse, R83, 0x3 ;  /* 0x0000005358547211 */ /* 0x040fe200078e18ff */
[----:B------:R-:W0:Y:S03]  /*6ac0*/  LDS.64 R72, [R83] ;  /* 0x0000000053487984 */ /* 0x000e260000000a00 */
[C---:B------:R-:W-:Y:S01]  /*6ad0*/  LEA R81, R88.reuse, R84, 0x3 ;  /* 0x0000005458517211 */ /* 0x040fe200078e18ff */
[----:B------:R-:W4:Y:S04]  /*6ae0*/  LDS.64 R12, [R84] ;  /* 0x00000000540c7984 */ /* 0x000f280000000a00 */
[----:B------:R-:W-:-:S05]  /*6af0*/  IMAD R82, R88, 0x8, R81 ;  /* 0x0000000858527824 */ /* 0x000fca00078e0251 */
[----:B------:R-:W-:-:S04]  /*6b00*/  LEA R80, R88, R82, 0x3 ;  /* 0x0000005258507211 */ /* 0x000fc800078e18ff */
[----:B------:R-:W-:-:S04]  /*6b10*/  LEA R79, R88, R80, 0x3 ;  /* 0x00000050584f7211 */ /* 0x000fc800078e18ff */
[----:B------:R-:W-:Y:S01]  /*6b20*/  LEA R78, R88, R79, 0x3 ;  /* 0x0000004f584e7211 */ /* 0x000fe200078e18ff */
[----:B-1----:R-:W-:Y:S01]  /*6b30*/  DFMA R10, R32, R10, R16 ;  /* 0x0000000a200a722b */ /* 0x002fe20000000010 */
[----:B------:R-:W1:Y:S07]  /*6b40*/  LDS.64 R16, [R81] ;  /* 0x0000000051107984 */ /* 0x000e6e0000000a00 */
[----:B--2---:R-:W-:Y:S02]  /*6b50*/  DFMA R14, R34, R14, R10 ;  /* 0x0000000e220e722b */ /* 0x004fe4000000000a */
[----:B------:R-:W2:Y:S06]  /*6b60*/  LDS.64 R10, [R82] ;  /* 0x00000000520a7984 */ /* 0x000eac0000000a00 */
[----:B---3--:R-:W-:-:S02]  /*6b70*/  DFMA R74, R36, R74, R14 ;  /* 0x0000004a244a722b */ /* 0x008fc4000000000e */
[----:B------:R-:W3:Y:S06]  /*6b80*/  LDS.64 R14, [R80] ;  /* 0x00000000500e7984 */ /* 0x000eec0000000a00 */
[----:B0-----:R-:W-:-:S08]  /*6b90*/  DFMA R72, R38, R72, R74 ;  /* 0x000000482648722b */ /* 0x001fd0000000004a */
[----:B----4-:R-:W-:Y:S02]  /*6ba0*/  DFMA R12, R42, R12, R72 ;  /* 0x0000000c2a0c722b */ /* 0x010fe40000000048 */
[----:B------:R-:W0:Y:S06]  /*6bb0*/  LDS.64 R72, [R79] ;  /* 0x000000004f487984 */ /* 0x000e2c0000000a00 */
[----:B-1----:R-:W-:Y:S02]  /*6bc0*/  DFMA R16, R44, R16, R12 ;  /* 0x000000102c10722b */ /* 0x002fe4000000000c */
[----:B------:R-:W1:Y:S06]  /*6bd0*/  LDS.64 R12, [R78] ;  /* 0x000000004e0c7984 */ /* 0x000e6c0000000a00 */
[----:B--2---:R-:W-:Y:S01]  /*6be0*/  DFMA R10, R46, R10, R16 ;  /* 0x0000000a2e0a722b */ /* 0x004fe20000000010 */
[----:B------:R-:W-:-:S05]  /*6bf0*/  IMAD R17, R88, 0x8, R78 ;  /* 0x0000000858117824 */ /* 0x000fca00078e024e */
[C---:B------:R-:W-:Y:S02]  /*6c00*/  LEA R16, R88.reuse, R17, 0x3 ;  /* 0x0000001158107211 */ /* 0x040fe400078e18ff */
[----:B---3--:R-:W-:Y:S02]  /*6c10*/  DFMA R14, R48, R14, R10 ;  /* 0x0000000e300e722b */ /* 0x008fe4000000000a */
[----:B------:R-:W2:Y:S04]  /*6c20*/  LDS.64 R10, [R17] ;  /* 0x00000000110a7984 */ /* 0x000ea80000000a00 */
[----:B------:R-:W3:Y:S02]  /*6c30*/  LDS.64 R74, [R16] ;  /* 0x00000000104a7984 */ /* 0x000ee40000000a00 */
[----:B0-----:R-:W-:Y:S01]  /*6c40*/  DFMA R72, R50, R72, R14 ;  /* 0x000000483248722b */ /* 0x001fe2000000000e */
[----:B------:R-:W-:-:S04]  /*6c50*/  LEA R15, R88, R16, 0x3 ;  /* 0x00000010580f7211 */ /* 0x000fc800078e18ff */
[----:B------:R-:W-:-:S03]  /*6c60*/  LEA R14, R88, R15, 0x3 ;  /* 0x0000000f580e7211 */ /* 0x000fc600078e18ff */
[----:B-1----:R-:W-:Y:S02]  /*6c70*/  DFMA R12, R52, R12, R72 ;  /* 0x0000000c340c722b */ /* 0x002fe40000000048 */
[----:B------:R-:W0:Y:S06]  /*6c80*/  LDS.64 R72, [R15] ;  /* 0x000000000f487984 */ /* 0x000e2c0000000a00 */
[----:B--2---:R-:W-:Y:S01]  /*6c90*/  DFMA R10, R58, R10, R12 ;  /* 0x0000000a3a0a722b */ /* 0x004fe2000000000c */
[----:B------:R-:W-:-:S05]  /*6ca0*/  IMAD R13, R88, 0x8, R14 ;  /* 0x00000008580d7824 */ /* 0x000fca00078e020e */
[----:B------:R-:W-:Y:S02]  /*6cb0*/  LDS.64 R76, [R13] ;  /* 0x000000000d4c7984 */ /* 0x000fe40000000a00 */
[----:B---3--:R-:W-:Y:S01]  /*6cc0*/  DFMA R74, R60, R74, R10 ;  /* 0x0000004a3c4a722b */ /* 0x008fe2000000000a */
[----:B------:R-:W-:Y:S01]  /*6cd0*/  LEA R12, R88, R13, 0x3 ;  /* 0x0000000d580c7211 */ /* 0x000fe200078e18ff */
[----:B------:R-:W1:Y:S06]  /*6ce0*/  LDS.64 R10, [R14] ;  /* 0x000000000e0a7984 */ /* 0x000e6c0000000a00 */
[----:B0-----:R-:W-:-:S02]  /*6cf0*/  DFMA R72, R62, R72, R74 ;  /* 0x000000483e48722b */ /* 0x001fc4000000004a */
[----:B------:R-:W0:Y:S06]  /*6d00*/  LDS.64 R74, [R12] ;  /* 0x000000000c4a7984 */ /* 0x000e2c0000000a00 */
[----:B-1----:R-:W-:-:S08]  /*6d10*/  DFMA R10, R64, R10, R72 ;  /* 0x0000000a400a722b */ /* 0x002fd00000000048 */
[----:B------:R-:W-:Y:S01]  /*6d20*/  DFMA R76, R66, R76, R10 ;  /* 0x0000004c424c722b */ /* 0x000fe2000000000a */
[----:B------:R-:W-:-:S04]  /*6d30*/  LEA R11, R88, R12, 0x3 ;  /* 0x0000000c580b7211 */ /* 0x000fc800078e18ff */
[C---:B------:R-:W-:Y:S01]  /*6d40*/  LEA R10, R88.reuse, R11, 0x3 ;  /* 0x0000000b580a7211 */ /* 0x040fe200078e18ff */
[----:B------:R-:W1:Y:S02]  /*6d50*/  LDS.64 R72, [R11] ;  /* 0x000000000b487984 */ /* 0x000e640000000a00 */
[----:B0-----:R-:W-:Y:S02]  /*6d60*/  DFMA R74, R68, R74, R76 ;  /* 0x0000004a444a722b */ /* 0x001fe4000000004c */
[----:B------:R-:W0:Y:S01]  /*6d70*/  LDS.64 R76, [R10] ;  /* 0x000000000a4c7984 */ /* 0x000e220000000a00 */
[----:B------:R-:W-:-:S05]  /*6d80*/  IMAD R88, R88, 0x8, R10 ;  /* 0x0000000858587824 */ /* 0x000fca00078e020a */
[----:B-1----:R-:W-:Y:S02]  /*6d90*/  DFMA R72, R70, R72, R74 ;  /* 0x000000484648722b */ /* 0x002fe4000000004a */
[----:B------:R-:W1:Y:S06]  /*6da0*/  LDS.64 R74, [R88] ;  /* 0x00000000584a7984 */ /* 0x000e6c0000000a00 */
[----:B0-----:R-:W-:Y:S02]  /*6db0*/  DFMA R76, R56, R76, R72 ;  /* 0x0000004c384c722b */ /* 0x001fe40000000048 */
[----:B------:R-:W0:Y:S06]  /*6dc0*/  LDC.64 R72, c[0x0][0x3a0] ;  /* 0x0000e800ff487b82 */ /* 0x000e2c0000000a00 */
[----:B-1----:R-:W-:Y:S01]  /*6dd0*/  DFMA R74, R54, R74, R76 ;  /* 0x0000004a364a722b */ /* 0x002fe2000000004c */
[----:B0-----:R-:W-:-:S06]  /*6de0*/  IMAD.WIDE.U32 R76, R8, 0x8, R72 ;  /* 0x00000008084c7825 */ /* 0x001fcc00078e0048 */
        /* <DEDUP_REMOVED lines=16> */
[----:B0-----:R-:W-:-:S02]  /*6ef0*/  DFMA R74, R36, R74, R90 ;  /* 0x0000004a244a722b */ /* 0x001fc4000000005a */
[----:B------:R-:W0:Y:S04]  /*6f00*/  LDS.64 R90, [R80+0x8] ;  /* 0x00000800505a7984 */ /* 0x000e280000000a00 */
[----:B------:R-:W-:Y:S02]  /*6f10*/  LDS.64 R80, [R14+0x8] ;  /* 0x000008000e507984 */ /* 0x000fe40000000a00 */
[----:B-1----:R-:W-:Y:S02]  /*6f20*/  DFMA R74, R38, R92, R74 ;  /* 0x0000005c264a722b */ /* 0x002fe4000000004a */
[----:B------:R-:W1:Y:S06]  /*6f30*/  LDS.64 R92, [R78+0x8] ;  /* 0x000008004e5c7984 */ /* 0x000e6c0000000a00 */
[----:B------:R-:W-:Y:S01]  /*6f40*/  DFMA R74, R42, R84, R74 ;  /* 0x000000542a4a722b */ /* 0x000fe2000000004a */
[----:B------:R-:W-:Y:S07]  /*6f50*/  LDS.64 R84, [R16+0x8] ;  /* 0x0000080010547984 */ /* 0x000fee0000000a00 */
[----:B------:R-:W-:Y:S01]  /*6f60*/  DFMA R74, R44, R76, R74 ;  /* 0x0000004c2c4a722b */ /* 0x000fe2000000004a */
[----:B------:R-:W3:Y:S04]  /*6f70*/  LDS.64 R76, [R17+0x8] ;  /* 0x00000800114c7984 */ /* 0x000ee80000000a00 */
[----:B------:R-:W-:Y:S03]  /*6f80*/  LDS.64 R16, [R10+0x8] ;  /* 0x000008000a107984 */ /* 0x000fe60000000a00 */
[----:B--2---:R-:W-:Y:S01]  /*6f90*/  DFMA R74, R46, R82, R74 ;  /* 0x000000522e4a722b */ /* 0x004fe2000000004a */
[----:B------:R-:W2:Y:S07]  /*6fa0*/  LDS.64 R82, [R15+0x8] ;  /* 0x000008000f527984 */ /* 0x000eae0000000a00 */
[----:B0-----:R-:W-:-:S08]  /*6fb0*/  DFMA R74, R48, R90, R74 ;  /* 0x0000005a304a722b */ /* 0x001fd0000000004a */
[----:B------:R-:W-:Y:S01]  /*6fc0*/  DFMA R74, R50, R86, R74 ;  /* 0x00000056324a722b */ /* 0x000fe2000000004a */
[----:B------:R0:W4:Y:S07]  /*6fd0*/  LDS.64 R86, [R13+0x8] ;  /* 0x000008000d567984 */ /* 0x00012e0000000a00 */
[----:B-1----:R-:W-:Y:S01]  /*6fe0*/  DFMA R74, R52, R92, R74 ;  /* 0x0000005c344a722b */ /* 0x002fe2000000004a */
[C---:B0-----:R-:W-:Y:S02]  /*6ff0*/  IADD3 R13, PT, PT, R8.reuse, 0x1, RZ ;  /* 0x00000001080d7810 */ /* 0x041fe40007ffe0ff */
[----:B------:R-:W-:-:S03]  /*7000*/  IADD3 R8, PT, PT, R8, 0x2, RZ ;  /* 0x0000000208087810 */ /* 0x000fc60007ffe0ff */
[----:B------:R-:W-:Y:S02]  /*7010*/  IMAD.WIDE.U32 R72, R13, 0x8, R72 ;  /* 0x000000080d487825 */ /* 0x000fe400078e0048 */
[----:B---3--:R-:W-:Y:S01]  /*7020*/  DFMA R74, R58, R76, R74 ;  /* 0x0000004c3a4a722b */ /* 0x008fe2000000004a */
[----:B------:R-:W0:Y:S07]  /*7030*/  LDS.64 R76, [R12+0x8] ;  /* 0x000008000c4c7984 */ /* 0x000e2e0000000a00 */
[----:B------:R-:W-:-:S02]  /*7040*/  DFMA R84, R60, R84, R74 ;  /* 0x000000543c54722b */ /* 0x000fc4000000004a */
[----:B------:R-:W1:Y:S06]  /*7050*/  LDS.64 R74, [R11+0x8] ;  /* 0x000008000b4a7984 */ /* 0x000e6c0000000a00 */
[----:B--2---:R-:W-:-:S08]  /*7060*/  DFMA R82, R62, R82, R84 ;  /* 0x000000523e52722b */ /* 0x004fd00000000054 */
[----:B------:R-:W-:-:S08]  /*7070*/  DFMA R80, R64, R80, R82 ;  /* 0x000000504050722b */ /* 0x000fd00000000052 */
[----:B----4-:R-:W-:-:S08]  /*7080*/  DFMA R80, R66, R86, R80 ;  /* 0x000000564250722b */ /* 0x010fd00000000050 */
[----:B0-----:R-:W-:-:S08]  /*7090*/  DFMA R76, R68, R76, R80 ;  /* 0x0000004c444c722b */ /* 0x001fd00000000050 */
[----:B-1----:R-:W-:-:S08]  /*70a0*/  DFMA R74, R70, R74, R76 ;  /* 0x0000004a464a722b */ /* 0x002fd0000000004c */
[----:B------:R-:W-:-:S08]  /*70b0*/  DFMA R16, R56, R16, R74 ;  /* 0x000000103810722b */ /* 0x000fd0000000004a */
[----:B------:R-:W-:-:S07]  /*70c0*/  DFMA R16, R54, R88, R16 ;  /* 0x000000583610722b */ /* 0x000fce0000000010 */
[----:B------:R1:W-:Y:S01]  /*70d0*/  STG.E.64 desc[UR6][R72.64], R16 ;  /* 0x0000001048007986 */ /* 0x0003e2000c101b06 */
[----:B------:R-:W-:Y:S06]  /*70e0*/  BAR.SYNC.DEFER_BLOCKING 0x0 ;  /* 0x0000000000007b1d */ /* 0x000fec0000010000 */
.L_x_502:
[----:B------:R-:W-:-:S13]  /*70f0*/  ISETP.NE.OR P0, PT, R9, RZ, P0 ;  /* 0x000000ff0900720c */ /* 0x000fda0000705670 */
[----:B------:R-:W-:Y:S05]  /*7100*/  @!P0 BRA `(.L_x_498) ;  /* 0x0000000400188947 */ /* 0x000fea0003800000 */
.L_x_499:
[----:B--2---:R-:W2:Y:S01]  /*7110*/  LDC R10, c[0x0][0x3ac] ;  /* 0x0000eb00ff0a7b82 */ /* 0x004ea20000000800 */
[----:B------:R3:W4:Y:S01]  /*7120*/  LDS.64 R14, [R7] ;  /* 0x00000000070e7984 */ /* 0x0007220000000a00 */
[----:B------:R-:W-:Y:S01]  /*7130*/  VIADD R9, R9, 0x1 ;  /* 0x0000000109097836 */ /* 0x000fe20000000000 */
[----:B------:R-:W-:Y:S05]  /*7140*/  WARPSYNC.ALL ;  /* 0x0000000000007948 */ /* 0x000fea0003800000 */
[----:B------:R-:W-:Y:S02]  /*7150*/  ISETP.NE.AND P0, PT, R9, RZ, PT ;  /* 0x000000ff0900720c */ /* 0x000fe40003f05270 */
[----:B--2---:R-:W-:-:S02]  /*7160*/  LEA R11, R10, R7, 0x3 ;  /* 0x000000070a0b7211 */ /* 0x004fc400078e18ff */
[----:B---3--:R-:W-:Y:S02]  /*7170*/  IADD3 R7, PT, PT, R7, 0x8, RZ ;  /* 0x0000000807077810 */ /* 0x008fe40007ffe0ff */
[C---:B------:R-:W-:Y:S01]  /*7180*/  LEA R79, R10.reuse, R11, 0x3 ;  /* 0x0000000b0a4f7211 */ /* 0x040fe200078e18ff */
[----:B01----:R0:W1:Y:S03]  /*7190*/  LDS.64 R72, [R11] ;  /* 0x000000000b487984 */ /* 0x0030660000000a00 */
[C---:B------:R-:W-:Y:S01]  /*71a0*/  LEA R81, R10.reuse, R79, 0x3 ;  /* 0x0000004f0a517211 */ /* 0x040fe200078e18ff */
[----:B------:R2:W3:Y:S04]  /*71b0*/  LDS.64 R74, [R79] ;  /* 0x000000004f4a7984 */ /* 0x0004e80000000a00 */
[----:B------:R2:W3:Y:S01]  /*71c0*/  LDS.64 R16, [R81] ;  /* 0x0000000051107984 */ /* 0x0004e20000000a00 */
[----:B------:R-:W-:Y:S01]  /*71d0*/  IMAD R83, R10, 0x8, R81 ;  /* 0x000000080a537824 */ /* 0x000fe200078e0251 */
[----:B----45:R-:W-:-:S04]  /*71e0*/  DFMA R76, R28, R14, RZ ;  /* 0x0000000e1c4c722b */ /* 0x030fc800000000ff */
[----:B------:R4:W3:Y:S01]  /*71f0*/  LDS.64 R12, [R83] ;  /* 0x00000000530c7984 */ /* 0x0008e20000000a00 */
[----:B------:R-:W-:-:S04]  /*7200*/  LEA R85, R10, R83, 0x3 ;  /* 0x000000530a557211 */ /* 0x000fc800078e18ff */
[C---:B------:R-:W-:Y:S01]  /*7210*/  LEA R87, R10.reuse, R85, 0x3 ;  /* 0x000000550a577211 */ /* 0x040fe200078e18ff */
[----:B------:R1:W3:Y:S03]  /*7220*/  LDS.64 R14, [R85] ;  /* 0x00000000550e7984 */ /* 0x0002e60000000a00 */
[----:B0-----:R-:W-:-:S05]  /*7230*/  LEA R11, R10, R87, 0x3 ;  /* 0x000000570a0b7211 */ /* 0x001fca00078e18ff */
[----:B--2---:R-:W-:-:S05]  /*7240*/  IMAD R79, R10, 0x8, R11 ;  /* 0x000000080a4f7824 */ /* 0x004fca00078e020b */
[----:B------:R-:W-:-:S04]  /*7250*/  LEA R81, R10, R79, 0x3 ;  /* 0x0000004f0a517211 */ /* 0x000fc800078e18ff */
[----:B----4-:R-:W-:Y:S01]  /*7260*/  LEA R83, R10, R81, 0x3 ;  /* 0x000000510a537211 */ /* 0x010fe200078e18ff */
[----:B-1----:R-:W-:-:S03]  /*7270*/  DFMA R76, R32, R72, R76 ;  /* 0x00000048204c722b */ /* 0x002fc6000000004c */
[C---:B------:R-:W-:Y:S01]  /*7280*/  LEA R85, R10.reuse, R83, 0x3 ;  /* 0x000000530a557211 */ /* 0x040fe200078e18ff */
[----:B------:R-:W0:Y:S04]  /*7290*/  LDS.64 R72, [R87] ;  /* 0x0000000057487984 */ /* 0x000e280000000a00 */
[----:B---3--:R-:W-:Y:S01]  /*72a0*/  DFMA R76, R34, R74, R76 ;  /* 0x0000004a224c722b */ /* 0x008fe2000000004c */
[----:B------:R1:W2:Y:S07]  /*72b0*/  LDS.64 R74, [R11] ;  /* 0x000000000b4a7984 */ /* 0x0002ae0000000a00 */
[----:B------:R-:W-:Y:S01]  /*72c0*/  DFMA R76, R36, R16, R76 ;  /* 0x00000010244c722b */ /* 0x000fe2000000004c */
[----:B------:R3:W4:Y:S01]  /*72d0*/  LDS.64 R16, [R79] ;  /* 0x000000004f107984 */ /* 0x0007220000000a00 */
[----:B-1----:R-:W-:-:S06]  /*72e0*/  IMAD R11, R10, 0x8, R85 ;  /* 0x000000080a0b7824 */ /* 0x002fcc00078e0255 */
[----:B------:R-:W-:Y:S01]  /*72f0*/  DFMA R76, R38, R12, R76 ;  /* 0x0000000c264c722b */ /* 0x000fe2000000004c */
[----:B------:R1:W4:Y:S01]  /*7300*/  LDS.64 R12, [R81] ;  /* 0x00000000510c7984 */ /* 0x0003220000000a00 */
[----:B---3--:R-:W-:-:S06]  /*7310*/  LEA R79, R10, R11, 0x3 ;  /* 0x0000000b0a4f7211 */ /* 0x008fcc00078e18ff */
[----:B------:R-:W-:Y:S01]  /*7320*/  DFMA R76, R42, R14, R76 ;  /* 0x0000000e2a4c722b */ /* 0x000fe2000000004c */
[----:B------:R3:W4:Y:S01]  /*7330*/  LDS.64 R14, [R83] ;  /* 0x00000000530e7984 */ /* 0x0007220000000a00 */
[----:B-1----:R-:W-:-:S06]  /*7340*/  LEA R81, R10, R79, 0x3 ;  /* 0x0000004f0a517211 */ /* 0x002fcc00078e18ff */
[----:B0-----:R-:W-:Y:S01]  /*7350*/  DFMA R76, R44, R72, R76 ;  /* 0x000000482c4c722b */ /* 0x001fe2000000004c */
[C---:B---3--:R-:W-:Y:S01]  /*7360*/  LEA R83, R10.reuse, R81, 0x3 ;  /* 0x000000510a537211 */ /* 0x048fe200078e18ff */
[----:B------:R0:W1:Y:S06]  /*7370*/  LDS.64 R72, [R85] ;  /* 0x0000000055487984 */ /* 0x00006c0000000a00 */
[----:B--2---:R-:W-:Y:S01]  /*7380*/  DFMA R76, R46, R74, R76 ;  /* 0x0000004a2e4c722b */ /* 0x004fe2000000004c */
[----:B------:R-:W2:Y:S01]  /*7390*/  LDS.64 R74, [R11] ;  /* 0x000000000b4a7984 */ /* 0x000ea20000000a00 */
[----:B0-----:R-:W-:-:S06]  /*73a0*/  IMAD R85, R10, 0x8, R83 ;  /* 0x000000080a557824 */ /* 0x001fcc00078e0253 */
[----:B----4-:R-:W-:Y:S01]  /*73b0*/  DFMA R76, R48, R16, R76 ;  /* 0x00000010304c722b */ /* 0x010fe2000000004c */
[C---:B------:R-:W-:Y:S01]  /*73c0*/  LEA R87, R10.reuse, R85, 0x3 ;  /* 0x000000550a577211 */ /* 0x040fe200078e18ff */
[----:B------:R0:W3:Y:S06]  /*73d0*/  LDS.64 R16, [R79] ;  /* 0x000000004f107984 */ /* 0x0000ec0000000a00 */
[----:B------:R-:W-:Y:S01]  /*73e0*/  DFMA R76, R50, R12, R76 ;  /* 0x0000000c324c722b */ /* 0x000fe2000000004c */
[----:B------:R-:W4:Y:S01]  /*73f0*/  LDS.64 R12, [R81] ;  /* 0x00000000510c7984 */ /* 0x000f220000000a00 */
[----:B0-----:R-:W-:-:S04]  /*7400*/  LEA R79, R10, R87, 0x3 ;  /* 0x000000570a4f7211 */ /* 0x001fc800078e18ff */
[----:B------:R-:W-:Y:S02]  /*7410*/  LEA R78, R10, R79, 0x3 ;  /* 0x0000004f0a4e7211 */ /* 0x000fe400078e18ff */
[----:B------:R-:W-:Y:S01]  /*7420*/  DFMA R76, R52, R14, R76 ;  /* 0x0000000e344c722b */ /* 0x000fe2000000004c */
[----:B------:R-:W0:Y:S04]  /*7430*/  LDS.64 R14, [R83] ;  /* 0x00000000530e7984 */ /* 0x000e280000000a00 */
[----:B------:R-:W-:Y:S03]  /*7440*/  LDS.64 R10, [R78] ;  /* 0x000000004e0a7984 */ /* 0x000fe60000000a00 */
[----:B-1----:R-:W-:Y:S01]  /*7450*/  DFMA R76, R58, R72, R76 ;  /* 0x000000483a4c722b */ /* 0x002fe2000000004c */
[----:B------:R-:W1:Y:S07]  /*7460*/  LDS.64 R72, [R85] ;  /* 0x0000000055487984 */ /* 0x000e6e0000000a00 */
[----:B--2---:R-:W-:Y:S01]  /*7470*/  DFMA R76, R60, R74, R76 ;  /* 0x0000004a3c4c722b */ /* 0x004fe2000000004c */
[----:B------:R-:W2:Y:S07]  /*7480*/  LDS.64 R74, [R87] ;  /* 0x00000000574a7984 */ /* 0x000eae0000000a00 */
[----:B---3--:R-:W-:Y:S01]  /*7490*/  DFMA R76, R62, R16, R76 ;  /* 0x000000103e4c722b */ /* 0x008fe2000000004c */
[----:B------:R-:W3:Y:S07]  /*74a0*/  LDS.64 R16, [R79] ;  /* 0x000000004f107984 */ /* 0x000eee0000000a00 */
[----:B----4-:R-:W-:-:S08]  /*74b0*/  DFMA R12, R64, R12, R76 ;  /* 0x0000000c400c722b */ /* 0x010fd0000000004c */
[----:B0-----:R-:W-:Y:S01]  /*74c0*/  DFMA R12, R66, R14, R12 ;  /* 0x0000000e420c722b */ /* 0x001fe2000000000c */
[----:B------:R-:W0:Y:S07]  /*74d0*/  LDC.64 R14, c[0x0][0x3a0] ;  /* 0x0000e800ff0e7b82 */ /* 0x000e2e0000000a00 */
[----:B-1----:R-:W-:-:S08]  /*74e0*/  DFMA R12, R68, R72, R12 ;  /* 0x00000048440c722b */ /* 0x002fd0000000000c */
[----:B--2---:R-:W-:-:S08]  /*74f0*/  DFMA R12, R70, R74, R12 ;  /* 0x0000004a460c722b */ /* 0x004fd0000000000c */
[----:B---3--:R-:W-:Y:S01]  /*7500*/  DFMA R12, R56, R16, R12 ;  /* 0x00000010380c722b */ /* 0x008fe2000000000c */
[C---:B0-----:R-:W-:Y:S01]  /*7510*/  IMAD.WIDE.U32 R14, R8.reuse, 0x8, R14 ;  /* 0x00000008080e7825 */ /* 0x041fe200078e000e */
[----:B------:R-:W-:-:S06]  /*7520*/  IADD3 R8, PT, PT, R8, 0x1, RZ ;  /* 0x0000000108087810 */ /* 0x000fcc0007ffe0ff */
[----:B------:R-:W-:-:S07]  /*7530*/  DFMA R10, R54, R10, R12 ;  /* 0x0000000a360a722b */ /* 0x000fce000000000c */
[----:B------:R2:W-:Y:S01]  /*7540*/  STG.E.64 desc[UR6][R14.64], R10 ;  /* 0x0000000a0e007986 */ /* 0x0005e2000c101b06 */
[----:B------:R-:W-:Y:S06]  /*7550*/  BAR.SYNC.DEFER_BLOCKING 0x0 ;  /* 0x0000000000007b1d */ /* 0x000fec0000010000 */
[----:B------:R-:W-:Y:S05]  /*7560*/  @P0 BRA `(.L_x_499) ;  /* 0xfffffff800e80947 */ /* 0x000fea000383ffff */
.L_x_498:
[----:B------:R-:W-:Y:S05]  /*7570*/  BSYNC.RECONVERGENT B0 ;  /* 0x0000000000007941 */ /* 0x000fea0003800200 */
.L_x_493:
[----:B-1----:R-:W1:Y:S01]  /*7580*/  LDC.64 R8, c[0x0][0x380] ;  /* 0x0000e000ff087b82 */ /* 0x002e620000000a00 */
[----:B------:R-:W4:Y:S01]  /*7590*/  S2R R7, SR_TID.X ;  /* 0x0000000000077919 */ /* 0x000f220000002100 */
[----:B------:R-:W-:Y:S05]  /*75a0*/  WARPSYNC.ALL ;  /* 0x0000000000007948 */ /* 0x000fea0003800000 */
[----:B-1----:R-:W-:-:S04]  /*75b0*/  IMAD.WIDE R8, R2, 0x8, R8 ;  /* 0x0000000802087825 */ /* 0x002fc800078e0208 */
[----:B0-23--:R-:W-:-:S04]  /*75c0*/  IMAD.WIDE R10, R0, 0x8, R8 ;  /* 0x00000008000a7825 */ /* 0x00dfc800078e0208 */
[----:B------:R-:W-:-:S04]  /*75d0*/  IMAD.WIDE R12, R0, 0x8, R10 ;  /* 0x00000008000c7825 */ /* 0x000fc800078e020a */
[----:B------:R-:W-:-:S04]  /*75e0*/  IMAD.WIDE R14, R0, 0x8, R12 ;  /* 0x00000008000e7825 */ /* 0x000fc800078e020c */
[----:B------:R-:W-:-:S04]  /*75f0*/  IMAD.WIDE R16, R0, 0x8, R14 ;  /* 0x0000000800107825 */ /* 0x000fc800078e020e */
        /* <DEDUP_REMOVED lines=16> */
[----:B------:R-:W-:Y:S08]  /*7700*/  BAR.SYNC.DEFER_BLOCKING 0x0 ;  /* 0x0000000000007b1d */ /* 0x000ff00000010000 */
[----:B------:R-:W4:Y:S08]  /*7710*/  LDC.64 R50, c[0x0][0x390] ;  /* 0x0000e400ff327b82 */ /* 0x000f300000000a00 */
[----:B------:R-:W0:Y:S01]  /*7720*/  LDC R48, c[0x0][0x360] ;  /* 0x0000d800ff307b82 */ /* 0x000e220000000800 */
[----:B------:R-:W5:Y:S04]  /*7730*/  LDG.E.64 R8, desc[UR6][R8.64] ;  /* 0x0000000608087981 */ /* 0x000f68000c1e1b00 */
        /* <DEDUP_REMOVED lines=14> */
[----:B------:R-:W5:Y:S04]  /*7820*/  LDG.E.64 R22, desc[UR6][R22.64] ;  /* 0x0000000616167981 */ /* 0x000f68000c1e1b00 */
[----:B------:R-:W5:Y:S01]  /*7830*/  LDG.E.64 R24, desc[UR6][R24.64] ;  /* 0x0000000618187981 */ /* 0x000f62000c1e1b00 */
[----:B------:R-:W-:-:S03]  /*7840*/  IMAD.WIDE R54, R48, 0x8, R52 ;  /* 0x0000000830367825 */ /* 0x000fc600078e0234 */
[----:B------:R-:W5:Y:S04]  /*7850*/  LDG.E.64 R26, desc[UR6][R26.64] ;  /* 0x000000061a1a7981 */ /* 0x000f68000c1e1b00 */
[----:B------:R-:W5:Y:S04]  /*7860*/  LDG.E.64 R30, desc[UR6][R30.64] ;  /* 0x000000061e1e7981 */ /* 0x000f68000c1e1b00 */
[----:B------:R-:W5:Y:S04]  /*7870*/  LDG.E.64 R40, desc[UR6][R40.64] ;  /* 0x0000000628287981 */ /* 0x000f68000c1e1b00 */
[----:B------:R-:W5:Y:S04]  /*7880*/  LDG.E.64 R44, desc[UR6][R44.64] ;  /* 0x000000062c2c7981 */ /* 0x000f68000c1e1b00 */
[----:B------:R-:W5:Y:S01]  /*7890*/  LDG.E.64 R46, desc[UR6][R46.64] ;  /* 0x000000062e2e7981 */ /* 0x000f62000c1e1b00 */
        /* <DEDUP_REMOVED lines=10> */
[----:B------:R-:W-:-:S04]  /*7940*/  UMOV UR4, UR5 ;  /* 0x0000000500047c82 */ /* 0x000fc80008000000 */
[----:B--2---:R0:W-:Y:S04]  /*7950*/  STS.64 [R57], R50 ;  /* 0x0000003239007388 */ /* 0x0041e80000000a00 */
[----:B---3--:R0:W-:Y:S04]  /*7960*/  STS.64 [R4], R52 ;  /* 0x0000003404007388 */ /* 0x0081e80000000a00 */
[----:B----4-:R0:W-:Y:S04]  /*7970*/  STS.64 [R5], R54 ;  /* 0x0000003605007388 */ /* 0x0101e80000000a00 */
[----:B------:R0:W-:Y:S01]  /*7980*/  STS.64 [R6], R48 ;  /* 0x0000003006007388 */ /* 0x0001e20000000a00 */
[----:B------:R-:W-:Y:S06]  /*7990*/  BAR.SYNC.DEFER_BLOCKING 0x0 ;  /* 0x0000000000007b1d */ /* 0x000fec0000010000 */
[----:B------:R-:W-:Y:S05]  /*79a0*/  BRA.U UP0, `(.L_x_503) ;  /* 0x0000000500247547 */ /* 0x000fea000b800000 */
[----:B------:R-:W-:Y:S05]  /*79b0*/  @!P1 EXIT ;  /* 0x000000000000994d */ /* 0x000fea0003800000 */
[----:B------:R-:W-:Y:S01]  /*79c0*/  IMAD R2, R2, UR8, RZ ;  /* 0x0000000802027c24 */ /* 0x000fe2000f8e02ff */
[----:B------:R-:W1:Y:S01]  /*79d0*/  LDCU UR10, c[0x0][0x3ac] ;  /* 0x00007580ff0a77ac */ /* 0x000e620008000800 */
[----:B------:R-:W-:-:S12]  /*79e0*/  UIADD3 UR4, UPT, UPT, -UR8, URZ, URZ ;  /* 0x000000ff08047290 */ /* 0x000fd8000fffe1ff */
.L_x_504:
        /* <DEDUP_REMOVED lines=16> */
[----:B-1----:R-:W-:Y:S01]  /*7af0*/  DFMA R4, R10, R6, R4 ;  /* 0x000000060a04722b */ /* 0x002fe20000000004 */
[----:B------:R-:W0:Y:S01]  /*7b00*/  LDS.64 R6, [UR9] ;  /* 0x00000009ff067984 */ /* 0x000e220008000a00 */
[----:B------:R-:W-:-:S06]  /*7b10*/  ULEA UR9, UR10, UR8, 0x3 ;  /* 0x000000080a097291 */ /* 0x000fcc000f8e18ff */
        /* <DEDUP_REMOVED lines=34> */
[----:B------:R-:W2:Y:S07]  /*7d40*/  LDS.64 R50, [UR9] ;  /* 0x00000009ff327984 */ /* 0x000eae0008000a00 */
[----:B---3--:R-:W-:Y:S01]  /*7d50*/  DFMA R4, R24, R52, R4 ;  /* 0x000000341804722b */ /* 0x008fe20000000004 */
[----:B------:R-:W3:Y:S07]  /*7d60*/  LDS.64 R52, [UR8] ;  /* 0x00000008ff347984 */ /* 0x000eee0008000a00 */
[----:B----4-:R-:W-:-:S08]  /*7d70*/  DFMA R4, R26, R54, R4 ;  /* 0x000000361a04722b */ /* 0x010fd00000000004 */
[----:B0-----:R-:W-:Y:S01]  /*7d80*/  DFMA R4, R30, R6, R4 ;  /* 0x000000061e04722b */ /* 0x001fe20000000004 */
[----:B------:R-:W0:Y:S07]  /*7d90*/  LDC.64 R6, c[0x0][0x3a0] ;  /* 0x0000e800ff067b82 */ /* 0x000e2e0000000a00 */
[----:B-1----:R-:W-:-:S08]  /*7da0*/  DFMA R4, R40, R48, R4 ;  /* 0x000000302804722b */ /* 0x002fd00000000004 */
[----:B--2---:R-:W-:-:S08]  /*7db0*/  DFMA R4, R44, R50, R4 ;  /* 0x000000322c04722b */ /* 0x004fd00000000004 */
[----:B---3--:R-:W-:Y:S01]  /*7dc0*/  DFMA R4, R46, R52, R4 ;  /* 0x000000342e04722b */ /* 0x008fe20000000004 */
[----:B0-----:R-:W-:-:S06]  /*7dd0*/  IMAD.WIDE.U32 R6, R2, 0x8, R6 ;  /* 0x0000000802067825 */ /* 0x001fcc00078e0006 */
[----:B------:R0:W-:Y:S01]  /*7de0*/  STG.E.64 desc[UR6][R6.64], R4 ;  /* 0x0000000406007986 */ /* 0x0001e2000c101b06 */
[----:B------:R-:W-:Y:S06]  /*7df0*/  BAR.SYNC.DEFER_BLOCKING 0x0 ;  /* 0x0000000000007b1d */ /* 0x000fec0000010000 */
[----:B------:R-:W-:Y:S05]  /*7e00*/  @!P0 EXIT ;  /* 0x000000000000894d */ /* 0x000fea0003800000 */
[----:B------:R-:W-:Y:S01]  /*7e10*/  IADD3 R2, PT, PT, R2, 0x1, RZ ;  /* 0x0000000102027810 */ /* 0x000fe20007ffe0ff */
[----:B------:R-:W-:Y:S01]  /*7e20*/  UIADD3 UR5, UPT, UPT, UR5, 0x8, URZ ;  /* 0x0000000805057890 */ /* 0x000fe2000fffe0ff */
[----:B------:R-:W-:Y:S11]  /*7e30*/  BRA `(.L_x_504) ;  /* 0xfffffff800ec7947 */ /* 0x000ff6000383ffff */
.L_x_503:
[----:B------:R-:W-:-:S05]  /*7e40*/  IMAD.IADD R0, R0, 0x1, -R3 ;  /* 0x0000000100007824 */ /* 0x000fca00078e0a03 */
        /* <DEDUP_REMOVED lines=13> */
.L_x_507:
[----:B--2---:R-:W-:Y:S02]  /*7f20*/  ULEA UR5, UR27, UR4, 0x3 ;  /* 0x000000041b057291 */ /* 0x004fe4000f8e18ff */
[----:B0--3--:R-:W0:Y:S01]  /*7f30*/  LDS.64 R4, [UR4] ;  /* 0x00000004ff047984 */ /* 0x009e220008000a00 */
[----:B------:R-:W-:Y:S01]  /*7f40*/  IADD3 R3, PT, PT, R2, 0x3, RZ ;  /* 0x0000000302037810 */ /* 0x000fe20007ffe0ff */
[----:B------:R-:W-:Y:S02]  /*7f50*/  UIADD3 UR9, UPT, UPT, UR9, 0x4, URZ ;  /* 0x0000000409097890 */ /* 0x000fe4000fffe0ff */
[----:B------:R-:W-:Y:S02]  /*7f60*/  ULEA UR8, UR27, UR5, 0x3 ;  /* 0x000000051b087291 */ /* 0x000fe4000f8e18ff */
[----:B------:R-:W-:Y:S01]  /*7f70*/  UISETP.GE.AND UP0, UPT, UR9, -0x3, UPT ;  /* 0xfffffffd0900788c */ /* 0x000fe2000bf06270 */
[----:B------:R-:W2:Y:S01]  /*7f80*/  LDS.64 R6, [UR5] ;  /* 0x00000005ff067984 */ /* 0x000ea20008000a00 */
[----:B------:R-:W-:-:S05]  /*7f90*/  ULEA UR10, UR27, UR8, 0x3 ;  /* 0x000000081b0a7291 */ /* 0x000fca000f8e18ff */
[----:B------:R-:W3:Y:S01]  /*7fa0*/  LDS.64 R48, [UR8] ;  /* 0x00000008ff307984 */ /* 0x000ee20008000a00 */
[----:B------:R-:W-:-:S03]  /*7fb0*/  ULEA UR11, UR27, UR10, 0x3 ;  /* 0x0000000a1b0b7291 */ /* 0x000fc6000f8e18ff */
[----:B------:R-:W4:Y:S01]  /*7fc0*/  LDS.64 R50, [UR10] ;  /* 0x0000000aff327984 */ /* 0x000f220008000a00 */
[----:B------:R-:W-:-:S05]  /*7fd0*/  ULEA UR12, UR27, UR11, 0x3 ;  /* 0x0000000b1b0c7291 */ /* 0x000fca000f8e18ff */
[----:B------:R-:W1:Y:S01]  /*7fe0*/  LDS.64 R52, [UR11] ;  /* 0x0000000bff347984 */ /* 0x000e620008000a00 */
[----:B------:R-:W-:-:S03]  /*7ff0*/  ULEA UR13, UR27, UR12, 0x3 ;  /* 0x0000000c1b0d7291 */ /* 0x000fc6000f8e18ff */
[----:B------:R-:W1:Y:S01]  /*8000*/  LDS.64 R54, [UR12] ;  /* 0x0000000cff367984 */ /* 0x000e620008000a00 */
[----:B------:R-:W-:-:S04]  /*8010*/  ULEA UR14, UR27, UR13, 0x3 ;  /* 0x0000000d1b0e7291 */ /* 0x000fc8000f8e18ff */
[----:B------:R-:W-:-:S04]  /*8020*/  ULEA UR15, UR27, UR14, 0x3 ;  /* 0x0000000e1b0f7291 */ /* 0x000fc8000f8e18ff */
[----:B------:R-:W-:Y:S01]  /*8030*/  ULEA UR16, UR27, UR15, 0x3 ;  /* 0x0000000f1b107291 */ /* 0x000fe2000f8e18ff */
[----:B0----5:R-:W-:-:S03]  /*8040*/  DFMA R4, R8, R4, RZ ;  /* 0x000000040804722b */ /* 0x021fc600000000ff */
[----:B------:R-:W-:-:S04]  /*8050*/  ULEA UR17, UR27, UR16, 0x3 ;  /* 0x000000101b117291 */ /* 0x000fc8000f8e18ff */
[----:B------:R-:W-:Y:S01]  /*8060*/  ULEA UR18, UR27, UR17, 0x3 ;  /* 0x000000111b127291 */ /* 0x000fe2000f8e18ff */
[----:B--2---:R-:W-:-:S03]  /*8070*/  DFMA R4, R10, R6, R4 ;  /* 0x000000060a04722b */ /* 0x004fc60000000004 */
[----:B------:R-:W-:Y:S01]  /*8080*/  ULEA UR19, UR27, UR18, 0x3 ;  /* 0x000000121b137291 */ /* 0x000fe2000f8e18ff */
[----:B------:R-:W0:Y:S03]  /*8090*/  LDS.64 R6, [UR13] ;  /* 0x0000000dff067984 */ /* 0x000e260008000a00 */
[----:B------:R-:W-:Y:S01]  /*80a0*/  ULEA UR20, UR27, UR19, 0x3 ;  /* 0x000000131b147291 */ /* 0x000fe2000f8e18ff */
[----:B---3--:R-:W-:-:S03]  /*80b0*/  DFMA R4, R12, R48, R4 ;  /* 0x000000300c04722b */ /* 0x008fc60000000004 */
[----:B------:R-:W-:Y:S01]  /*80c0*/  ULEA UR21, UR27, UR20, 0x3 ;  /* 0x000000141b157291 */ /* 0x000fe2000f8e18ff */
[----:B------:R-:W2:Y:S03]  /*80d0*/  LDS.64 R48, [UR14] ;  /* 0x0000000eff307984 */ /* 0x000ea60008000a00 */
[----:B------:R-:W-:Y:S01]  /*80e0*/  ULEA UR22, UR27, UR21, 0x3 ;  /* 0x000000151b167291 */ /* 0x000fe2000f8e18ff */
[----:B----4-:R-:W-:-:S03]  /*80f0*/  DFMA R4, R14, R50, R4 ;  /* 0x000000320e04722b */ /* 0x010fc60000000004 */
[----:B------:R-:W-:Y:S01]  /*8100*/  ULEA UR23, UR27, UR22, 0x3 ;  /* 0x000000161b177291 */ /* 0x000fe2000f8e18ff */
[----:B------:R-:W3:Y:S03]  /*8110*/  LDS.64 R50, [UR15] ;  /* 0x0000000fff327984 */ /* 0x000ee60008000a00 */
[----:B------:R-:W-:Y:S01]  /*8120*/  ULEA UR24, UR27, UR23, 0x3 ;  /* 0x000000171b187291 */ /* 0x000fe2000f8e18ff */
[----:B-1----:R-:W-:-:S03]  /*8130*/  DFMA R4, R16, R52, R4 ;  /* 0x000000341004722b */ /* 0x002fc60000000004 */
[----:B------:R-:W-:Y:S01]  /*8140*/  ULEA UR25, UR27, UR24, 0x3 ;  /* 0x000000181b197291 */ /* 0x000fe2000f8e18ff */
[----:B------:R-:W1:Y:S03]  /*8150*/  LDS.64 R52, [UR16] ;  /* 0x00000010ff347984 */ /* 0x000e660008000a00 */
        /* <DEDUP_REMOVED lines=21> */
[----:B----4-:R-:W-:-:S08]  /*82b0*/  DFMA R4, R26, R54, R4 ;  /* 0x000000361a04722b */ /* 0x010fd00000000004 */
[----:B0-----:R-:W-:Y:S02]  /*82c0*/  DFMA R6, R30, R6, R4 ;  /* 0x000000061e06722b */ /* 0x001fe40000000004 */
[----:B------:R-:W0:Y:S06]  /*82d0*/  LDC.64 R4, c[0x0][0x3a0] ;  /* 0x0000e800ff047b82 */ /* 0x000e2c0000000a00 */
[----:B--2---:R-:W-:-:S08]  /*82e0*/  DFMA R6, R40, R48, R6 ;  /* 0x000000302806722b */ /* 0x004fd00000000006 */
[----:B---3--:R-:W-:-:S08]  /*82f0*/  DFMA R6, R44, R50, R6 ;  /* 0x000000322c06722b */ /* 0x008fd00000000006 */
[----:B-1----:R-:W-:Y:S01]  /*8300*/  DFMA R6, R46, R52, R6 ;  /* 0x000000342e06722b */ /* 0x002fe20000000006 */
[----:B0-----:R-:W-:-:S06]  /*8310*/  IMAD.WIDE.U32 R48, R2, 0x8, R4 ;  /* 0x0000000802307825 */ /* 0x001fcc00078e0004 */
[----:B------:R-:W-:Y:S01]  /*8320*/  STG.E.64 desc[UR6][R48.64], R6 ;  /* 0x0000000630007986 */ /* 0x000fe2000c101b06 */
[----:B------:R-:W-:Y:S06]  /*8330*/  BAR.SYNC.DEFER_BLOCKING 0x0 ;  /* 0x0000000000007b1d */ /* 0x000fec0000010000 */
[----:B------:R-:W0:Y:S04]  /*8340*/  LDS.64 R50, [UR4+0x8] ;  /* 0x00000804ff327984 */ /* 0x000e280008000a00 */
[----:B------:R-:W1:Y:S04]  /*8350*/  LDS.64 R52, [UR5+0x8] ;  /* 0x00000805ff347984 */ /* 0x000e680008000a00 */
[----:B------:R-:W2:Y:S04]  /*8360*/  LDS.64 R54, [UR8+0x8] ;  /* 0x00000808ff367984 */ /* 0x000ea80008000a00 */
[----:B------:R-:W3:Y:S04]  /*8370*/  LDS.64 R56, [UR10+0x8] ;  /* 0x0000080aff387984 */ /* 0x000ee80008000a00 */
[----:B------:R-:W4:Y:S04]  /*8380*/  LDS.64 R58, [UR11+0x8] ;  /* 0x0000080bff3a7984 */ /* 0x000f280008000a00 */
[----:B------:R-:W4:Y:S04]  /*8390*/  LDS.64 R60, [UR12+0x8] ;  /* 0x0000080cff3c7984 */ /* 0x000f280008000a00 */
[----:B------:R-:W-:Y:S04]  /*83a0*/  LDS.64 R6, [UR14+0x8] ;  /* 0x0000080eff067984 */ /* 0x000fe80008000a00 */
[----:B------:R-:W-:Y:S01]  /*83b0*/  LDS.64 R48, [UR15+0x8] ;  /* 0x0000080fff307984 */ /* 0x000fe20008000a00 */
[----:B0-----:R-:W-:-:S08]  /*83c0*/  DFMA R50, R8, R50, RZ ;  /* 0x000000320832722b */ /* 0x001fd000000000ff */
[----:B-1----:R-:W-:Y:S01]  /*83d0*/  DFMA R50, R10, R52, R50 ;  /* 0x000000340a32722b */ /* 0x002fe20000000032 */
[----:B------:R-:W0:Y:S07]  /*83e0*/  LDS.64 R52, [UR13+0x8] ;  /* 0x0000080dff347984 */ /* 0x000e2e0008000a00 */
[----:B--2---:R-:W-:Y:S01]  /*83f0*/  DFMA R50, R12, R54, R50 ;  /* 0x000000360c32722b */ /* 0x004fe20000000032 */
[----:B------:R-:W1:Y:S07]  /*8400*/  LDS.64 R54, [UR16+0x8] ;  /* 0x00000810ff367984 */ /* 0x000e6e0008000a00 */
[----:B---3--:R-:W-:Y:S01]  /*8410*/  DFMA R50, R14, R56, R50 ;  /* 0x000000380e32722b */ /* 0x008fe20000000032 */
[----:B------:R-:W2:Y:S07]  /*8420*/  LDS.64 R56, [UR17+0x8] ;  /* 0x00000811ff387984 */ /* 0x000eae0008000a00 */
[----:B----4-:R-:W-:-:S08]  /*8430*/  DFMA R50, R16, R58, R50 ;  /* 0x0000003a1032722b */ /* 0x010fd00000000032 */
[----:B------:R-:W-:-:S08]  /*8440*/  DFMA R50, R28, R60, R50 ;  /* 0x0000003c1c32722b */ /* 0x000fd00000000032 */
[----:B0-----:R-:W-:Y:S01]  /*8450*/  DFMA R50, R32, R52, R50 ;  /* 0x000000342032722b */ /* 0x001fe20000000032 */
[----:B------:R-:W0:Y:S07]  /*8460*/  LDS.64 R52, [UR18+0x8] ;  /* 0x00000812ff347984 */ /* 0x000e2e0008000a00 */
[----:B------:R-:W-:Y:S02]  /*8470*/  DFMA R6, R34, R6, R50 ;  /* 0x000000062206722b */ /* 0x000fe40000000032 */
[----:B------:R-:W3:Y:S06]  /*8480*/  LDS.64 R50, [UR19+0x8] ;  /* 0x00000813ff327984 */ /* 0x000eec0008000a00 */
[----:B------:R-:W-:Y:S01]  /*8490*/  DFMA R6, R36, R48, R6 ;  /* 0x000000302406722b */ /* 0x000fe20000000006 */
[----:B------:R-:W4:Y:S07]  /*84a0*/  LDS.64 R48, [UR20+0x8] ;  /* 0x00000814ff307984 */ /* 0x000f2e0008000a00 */
[----:B-1----:R-:W-:Y:S01]  /*84b0*/  DFMA R6, R38, R54, R6 ;  /* 0x000000362606722b */ /* 0x002fe20000000006 */
[----:B------:R-:W1:Y:S07]  /*84c0*/  LDS.64 R54, [UR21+0x8] ;  /* 0x00000815ff367984 */ /* 0x000e6e0008000a00 */
[----:B--2---:R-:W-:Y:S01]  /*84d0*/  DFMA R6, R42, R56, R6 ;  /* 0x000000382a06722b */ /* 0x004fe20000000006 */
[----:B------:R-:W2:Y:S07]  /*84e0*/  LDS.64 R56, [UR22+0x8] ;  /* 0x00000816ff387984 */ /* 0x000eae0008000a00 */
[----:B0-----:R-:W-:Y:S01]  /*84f0*/  DFMA R6, R18, R52, R6 ;  /* 0x000000341206722b */ /* 0x001fe20000000006 */
[----:B------:R-:W0:Y:S07]  /*8500*/  LDS.64 R52, [UR23+0x8] ;  /* 0x00000817ff347984 */ /* 0x000e2e0008000a00 */
[----:B---3--:R-:W-:Y:S01]  /*8510*/  DFMA R6, R20, R50, R6 ;  /* 0x000000321406722b */ /* 0x008fe20000000006 */
[----:B------:R-:W3:Y:S07]  /*8520*/  LDS.64 R50, [UR24+0x8] ;  /* 0x00000818ff327984 */ /* 0x000eee0008000a00 */
[----:B----4-:R-:W-:Y:S01]  /*8530*/  DFMA R6, R22, R48, R6 ;  /* 0x000000301606722b */ /* 0x010fe20000000006 */
[----:B------:R-:W4:Y:S07]  /*8540*/  LDS.64 R48, [UR25+0x8] ;  /* 0x00000819ff307984 */ /* 0x000f2e0008000a00 */
[----:B-1----:R-:W-:Y:S01]  /*8550*/  DFMA R6, R24, R54, R6 ;  /* 0x000000361806722b */ /* 0x002fe20000000006 */
[----:B------:R-:W1:Y:S07]  /*8560*/  LDS.64 R54, [UR26+0x8] ;  /* 0x0000081aff367984 */ /* 0x000e6e0008000a00 */
[----:B--2---:R-:W-:-:S08]  /*8570*/  DFMA R6, R26, R56, R6 ;  /* 0x000000381a06722b */ /* 0x004fd00000000006 */
[----:B0-----:R-:W-:-:S08]  /*8580*/  DFMA R6, R30, R52, R6 ;  /* 0x000000341e06722b */ /* 0x001fd00000000006 */
[----:B---3--:R-:W-:-:S08]  /*8590*/  DFMA R6, R40, R50, R6 ;  /* 0x000000322806722b */ /* 0x008fd00000000006 */
[----:B----4-:R-:W-:Y:S01]  /*85a0*/  DFMA R6, R44, R48, R6 ;  /* 0x000000302c06722b */ /* 0x010fe20000000006 */
[----:B------:R-:W-:-:S05]  /*85b0*/  IADD3 R49, PT, PT, R2, 0x1, RZ ;  /* 0x0000000102317810 */ /* 0x000fca0007ffe0ff */
[----:B------:R-:W-:Y:S02]  /*85c0*/  IMAD.WIDE.U32 R48, R49, 0x8, R4 ;  /* 0x0000000831307825 */ /* 0x000fe400078e0004 */
[----:B-1----:R-:W-:-:S07]  /*85d0*/  DFMA R6, R46, R54, R6 ;  /* 0x000000362e06722b */ /* 0x002fce0000000006 */
        /* <DEDUP_REMOVED lines=41> */
[C---:B------:R-:W-:Y:S01]  /*8870*/  IADD3 R49, PT, PT, R2.reuse, 0x2, RZ ;  /* 0x0000000202317810 */ /* 0x040fe20007ffe0ff */
[----:B------:R-:W-:-:S04]  /*8880*/  VIADD R2, R2, 0x4 ;  /* 0x0000000402027836 */ /* 0x000fc80000000000 */
[--C-:B------:R-:W-:Y:S02]  /*8890*/  IMAD.WIDE.U32 R48, R49, 0x8, R4.reuse ;  /* 0x0000000831307825 */ /* 0x100fe400078e0004 */
[----:B-1----:R-:W-:Y:S02]  /*88a0*/  DFMA R6, R46, R54, R6 ;  /* 0x000000362e06722b */ /* 0x002fe40000000006 */
[----:B------:R-:W-:-:S05]  /*88b0*/  IMAD.WIDE.U32 R4, R3, 0x8, R4 ;  /* 0x0000000803047825 */ /* 0x000fca00078e0004 */
        /* <DEDUP_REMOVED lines=41> */
[----:B----4-:R-:W-:-:S08]  /*8b50*/  DFMA R6, R44, R48, R6 ;  /* 0x000000302c06722b */ /* 0x010fd00000000006 */
[----:B-1----:R-:W-:-:S07]  /*8b60*/  DFMA R6, R46, R54, R6 ;  /* 0x000000362e06722b */ /* 0x002fce0000000006 */
[----:B------:R3:W-:Y:S01]  /*8b70*/  STG.E.64 desc[UR6][R4.64], R6 ;  /* 0x0000000604007986 */ /* 0x0007e2000c101b06 */
[----:B------:R-:W-:Y:S06]  /*8b80*/  BAR.SYNC.DEFER_BLOCKING 0x0 ;  /* 0x0000000000007b1d */ /* 0x000fec0000010000 */
[----:B------:R-:W-:Y:S05]  /*8b90*/  BRA.U !UP0, `(.L_x_507) ;  /* 0xfffffff108e07547 */ /* 0x000fea000b83ffff */
.L_x_506:
[----:B------:R-:W-:-:S04]  /*8ba0*/  UIADD3 UR5, UPT, UPT, -UR9, URZ, URZ ;  /* 0x000000ff09057290 */ /* 0x000fc8000fffe1ff */
[----:B------:R-:W-:-:S09]  /*8bb0*/  UISETP.GT.AND UP0, UPT, UR5, 0x1, UPT ;  /* 0x000000010500788c */ /* 0x000fd2000bf04270 */
[----:B------:R-:W-:Y:S05]  /*8bc0*/  BRA.U !UP0, `(.L_x_508) ;  /* 0x0000000508c07547 */ /* 0x000fea000b800000 */
[----:B------:R-:W2:Y:S01]  /*8bd0*/  LDCU UR5, c[0x0][0x3ac] ;  /* 0x00007580ff0577ac */ /* 0x000ea20008000800 */
[----:B0--3--:R-:W0:Y:S01]  /*8be0*/  LDS.64 R4, [UR4] ;  /* 0x00000004ff047984 */ /* 0x009e220008000a00 */
[----:B------:R-:W-:Y:S02]  /*8bf0*/  IADD3 R3, PT, PT, R2, 0x1, RZ ;  /* 0x0000000102037810 */ /* 0x000fe40007ffe0ff */
        /* <DEDUP_REMOVED lines=55> */
[----:B0-----:R-:W-:-:S08]  /*8f70*/  DFMA R4, R26, R54, R4 ;  /* 0x000000361a04722b */ /* 0x001fd00000000004 */
[----:B--2---:R-:W-:Y:S02]  /*8f80*/  DFMA R6, R30, R6, R4 ;  /* 0x000000061e06722b */ /* 0x004fe40000000004 */
[----:B------:R-:W0:Y:S06]  /*8f90*/  LDC.64 R4, c[0x0][0x3a0] ;  /* 0x0000e800ff047b82 */ /* 0x000e2c0000000a00 */
[----:B---3--:R-:W-:-:S08]  /*8fa0*/  DFMA R6, R40, R48, R6 ;  /* 0x000000302806722b */ /* 0x008fd00000000006 */
[----:B----4-:R-:W-:-:S08]  /*8fb0*/  DFMA R6, R44, R50, R6 ;  /* 0x000000322c06722b */ /* 0x010fd00000000006 */
[----:B-1----:R-:W-:Y:S01]  /*8fc0*/  DFMA R6, R46, R52, R6 ;  /* 0x000000342e06722b */ /* 0x002fe20000000006 */
[C---:B0-----:R-:W-:Y:S01]  /*8fd0*/  IMAD.WIDE.U32 R48, R2.reuse, 0x8, R4 ;  /* 0x0000000802307825 */ /* 0x041fe200078e0004 */
[----:B------:R-:W-:-:S03]  /*8fe0*/  IADD3 R2, PT, PT, R2, 0x2, RZ ;  /* 0x0000000202027810 */ /* 0x000fc60007ffe0ff */
[----:B------:R-:W-:Y:S02]  /*8ff0*/  IMAD.WIDE.U32 R4, R3, 0x8, R4 ;  /* 0x0000000803047825 */ /* 0x000fe400078e0004 */
        /* <DEDUP_REMOVED lines=45> */
.L_x_508:
[----:B------:R-:W-:-:S13]  /*92d0*/  ISETP.NE.OR P0, PT, RZ, UR9, P0 ;  /* 0x00000009ff007c0c */ /* 0x000fda0008705670 */
[----:B-1----:R-:W-:Y:S05]  /*92e0*/  @!P0 EXIT ;  /* 0x000000000000894d */ /* 0x002fea0003800000 */
.L_x_505:
        /* <DEDUP_REMOVED lines=63> */
[C---:B0-----:R-:W-:Y:S01]  /*96e0*/  IMAD.WIDE.U32 R6, R2.reuse, 0x8, R6 ;  /* 0x0000000802067825 */ /* 0x041fe200078e0006 */
[----:B------:R-:W-:-:S05]  /*96f0*/  IADD3 R2, PT, PT, R2, 0x1, RZ ;  /* 0x0000000102027810 */ /* 0x000fca0007ffe0ff */
[----:B------:R4:W-:Y:S01]  /*9700*/  STG.E.64 desc[UR6][R6.64], R4 ;  /* 0x0000000406007986 */ /* 0x0009e2000c101b06 */
[----:B------:R-:W-:Y:S06]  /*9710*/  BAR.SYNC.DEFER_BLOCKING 0x0 ;  /* 0x0000000000007b1d */ /* 0x000fec0000010000 */
[----:B------:R-:W-:Y:S05]  /*9720*/  BRA.U UP0, `(.L_x_505) ;  /* 0xfffffff900f07547 */ /* 0x000fea000b83ffff */
[----:B------:R-:W-:Y:S05]  /*9730*/  EXIT ;  /* 0x000000000000794d */ /* 0x000fea0003800000 */
.L_x_509:
        /* <DEDUP_REMOVED lines=12> */
.L_x_698:


//--------------------- .text._Z27cu_mtxmq_integral_20twotaskPKdiS0_iPdiidd --------------------------
	.section	.text._Z27cu_mtxmq_integral_20twotaskPKdiS0_iPdiidd,"ax",@progbits
	.align	128
        .global         _Z27cu_mtxmq_integral_20twotaskPKdiS0_iPdiidd
        .type           _Z27cu_mtxmq_integral_20twotaskPKdiS0_iPdiidd,@function
        .size           _Z27cu_mtxmq_integral_20twotaskPKdiS0_iPdiidd,(.L_x_699 - _Z27cu_mtxmq_integral_20twotaskPKdiS0_iPdiidd)
        .other          _Z27cu_mtxmq_integral_20twotaskPKdiS0_iPdiidd,@"STO_CUDA_ENTRY STV_DEFAULT"
_Z27cu_mtxmq_integral_20twotaskPKdiS0_iPdiidd:
.text._Z27cu_mtxmq_integral_20twotaskPKdiS0_iPdiidd:
        /* <DEDUP_REMOVED lines=51> */
[----:B------:R-:W-:-:S06]  /*0330*/  IMAD.WIDE R70, R0, 0x8, R50 ;  /* 0x0000000800467825 */ /* 0x000fcc00078e0232 */
[----:B------:R-:W5:Y:S01]  /*0340*/  LDG.E.64 R70, desc[UR8][R70.64] ;  /* 0x0000000846467981 */ /* 0x000f62000c1e1b00 */
[----:B------:R-:W-:Y:S01]  /*0350*/  BAR.SYNC.DEFER_BLOCKING 0x0 ;  /* 0x0000000000007b1d */ /* 0x000fe20000010000 */
[----:B------:R-:W-:-:S05]  /*0360*/  IMAD.WIDE R12, R15, 0x8, R10 ;  /* 0x000000080f0c7825 */ /* 0x000fca00078e020a */
[----:B------:R0:W2:Y:S04]  /*0370*/  LDG.E.64 R72, desc[UR8][R6.64] ;  /* 0x0000000806487981 */ /* 0x0000a8000c1e1b00 */
[----:B------:R1:W3:Y:S04]  /*0380*/  LDG.E.64 R74, desc[UR8][R8.64] ;  /* 0x00000008084a7981 */ /* 0x0002e8000c1e1b00 */
        /* <DEDUP_REMOVED lines=8> */
[----:B------:R-:W-:-:S05]  /*0410*/  LEA R5, R15, R4, 0x3 ;  /* 0x000000040f057211 */ /* 0x000fca00078e18ff */
[----:B------:R-:W-:Y:S01]  /*0420*/  IMAD R6, R15, 0x8, R5 ;  /* 0x000000080f067824 */ /* 0x000fe200078e0205 */
[----:B0-----:R-:W-:-:S04]  /*0430*/  UIADD3 UR5, UPT, UPT, UR5, -0x1, URZ ;  /* 0xffffffff05057890 */ /* 0x001fc8000fffe0ff */
[----:B------:R-:W-:Y:S01]  /*0440*/  UISETP.GE.U32.AND UP0, UPT, UR6, UR5, UPT ;  /* 0x000000050600728c */ /* 0x000fe2000bf06070 */
[----:B-1----:R-:W-:Y:S01]  /*0450*/  MOV R8, UR4 ;  /* 0x0000000400087c02 */ /* 0x002fe20008000f00 */
        /* <DEDUP_REMOVED lines=11> */
[----:B------:R-:W2:Y:S01]  /*0510*/  LDS.64 R8, [UR4] ;  /* 0x00000004ff087984 */ /* 0x000ea20008000a00 */
[----:B------:R-:W-:Y:S01]  /*0520*/  IMAD R7, R2, UR7, RZ ;  /* 0x0000000702077c24 */ /* 0x000fe2000f8e02ff */
[----:B-1----:R-:W-:-:S04]  /*0530*/  ULEA UR5, UR10, UR4, 0x3 ;  /* 0x000000040a057291 */ /* 0x002fc8000f8e18ff */
[----:B------:R-:W-:-:S05]  /*0540*/  ULEA UR6, UR10, UR5, 0x3 ;  /* 0x000000050a067291 */ /* 0x000fca000f8e18ff */
[----:B0-----:R-:W0:Y:S01]  /*0550*/  LDS.64 R14, [UR5] ;  /* 0x00000005ff0e7984 */ /* 0x001e220008000a00 */
[----:B------:R-:W-:-:S03]  /*0560*/  ULEA UR5, UR10, UR6, 0x3 ;  /* 0x000000060a057291 */ /* 0x000fc6000f8e18ff */
[----:B------:R-:W1:Y:S01]  /*0570*/  LDS.64 R72, [UR6] ;  /* 0x00000006ff487984 */ /* 0x000e620008000a00 */
[----:B------:R-:W-:-:S05]  /*0580*/  ULEA UR6, UR10, UR5, 0x3 ;  /* 0x000000050a067291 */ /* 0x000fca000f8e18ff */
[----:B------:R-:W3:Y:S01]  /*0590*/  LDS.64 R74, [UR5] ;  /* 0x00000005ff4a7984 */ /* 0x000ee20008000a00 */
[----:B------:R-:W-:-:S03]  /*05a0*/  ULEA UR5, UR10, UR6, 0x3 ;  /* 0x000000060a057291 */ /* 0x000fc6000f8e18ff */
[----:B------:R-:W4:Y:S01]  /*05b0*/  LDS.64 R10, [UR6] ;  /* 0x00000006ff0a7984 */ /* 0x000f220008000a00 */
[----:B--2--5:R-:W-:Y:S01]  /*05c0*/  DFMA R12, R26, R8, RZ ;  /* 0x000000081a0c722b */ /* 0x024fe200000000ff */
[----:B------:R-:W-:-:S04]  /*05d0*/  ULEA UR6, UR10, UR5, 0x3 ;  /* 0x000000050a067291 */ /* 0x000fc8000f8e18ff */
[----:B------:R-:W2:Y:S01]  /*05e0*/  LDS.64 R8, [UR5] ;  /* 0x00000005ff087984 */ /* 0x000ea20008000a00 */
[----:B------:R-:W-:Y:S02]  /*05f0*/  ULEA UR5, UR10, UR6, 0x3 ;  /* 0x000000060a057291 */ /* 0x000fe4000f8e18ff */
[----:B0-----:R-:W-:Y:S02]  /*0600*/  DFMA R14, R30, R14, R12 ;  /* 0x0000000e1e0e722b */ /* 0x001fe4000000000c */
[----:B------:R-:W0:Y:S01]  /*0610*/  LDS.64 R12, [UR6] ;  /* 0x00000006ff0c7984 */ /* 0x000e220008000a00 */
[----:B------:R-:W-:-:S05]  /*0620*/  ULEA UR6, UR10, UR5, 0x3 ;  /* 0x000000050a067291 */ /* 0x000fca000f8e18ff */
[----:B-1----:R-:W-:Y:S02]  /*0630*/  DFMA R72, R32, R72, R14 ;  /* 0x000000482048722b */ /* 0x002fe4000000000e */
[----:B------:R-:W1:Y:S01]  /*0640*/  LDS.64 R14, [UR5] ;  /* 0x00000005ff0e7984 */ /* 0x000e620008000a00 */
[----:B------:R-:W-:-:S05]  /*0650*/  ULEA UR5, UR10, UR6, 0x3 ;  /* 0x000000060a057291 */ /* 0x000fca000f8e18ff */
[----:B---3--:R-:W-:Y:S02]  /*0660*/  DFMA R74, R34, R74, R72 ;  /* 0x0000004a224a722b */ /* 0x008fe40000000048 */
[----:B------:R-:W3:Y:S01]  /*0670*/  LDS.64 R72, [UR6] ;  /* 0x00000006ff487984 */ /* 0x000ee20008000a00 */
[----:B------:R-:W-:-:S05]  /*0680*/  ULEA UR6, UR10, UR5, 0x3 ;  /* 0x000000050a067291 */ /* 0x000fca000f8e18ff */
[----:B----4-:R-:W-:Y:S01]  /*0690*/  DFMA R74, R36, R10, R74 ;  /* 0x0000000a244a722b */ /* 0x010fe2000000004a */
[----:B------:R-:W4:Y:S01]  /*06a0*/  LDS.64 R10, [UR5] ;  /* 0x00000005ff0a7984 */ /* 0x000f220008000a00 */
[----:B------:R-:W-:-:S06]  /*06b0*/  ULEA UR5, UR10, UR6, 0x3 ;  /* 0x000000060a057291 */ /* 0x000fcc000f8e18ff */
[----:B--2---:R-:W-:Y:S01]  /*06c0*/  DFMA R74, R40, R8, R74 ;  /* 0x00000008284a722b */ /* 0x004fe2000000004a */
[----:B------:R-:W2:Y:S01]  /*06d0*/  LDS.64 R8, [UR6] ;  /* 0x00000006ff087984 */ /* 0x000ea20008000a00 */
[----:B------:R-:W-:-:S06]  /*06e0*/  ULEA UR6, UR10, UR5, 0x3 ;  /* 0x000000050a067291 */ /* 0x000fcc000f8e18ff */
[----:B0-----:R-:W-:Y:S01]  /*06f0*/  DFMA R74, R42, R12, R74 ;  /* 0x0000000c2a4a722b */ /* 0x001fe2000000004a */
[----:B------:R-:W0:Y:S01]  /*0700*/  LDS.64 R12, [UR5] ;  /* 0x00000005ff0c7984 */ /* 0x000e220008000a00 */
[----:B------:R-:W-:-:S06]  /*0710*/  ULEA UR5, UR10, UR6, 0x3 ;  /* 0x000000060a057291 */ /* 0x000fcc000f8e18ff */
[----:B-1----:R-:W-:Y:S01]  /*0720*/  DFMA R74, R44, R14, R74 ;  /* 0x0000000e2c4a722b */ /* 0x002fe2000000004a */
[----:B------:R-:W1:Y:S01]  /*0730*/  LDS.64 R14, [UR6] ;  /* 0x00000006ff0e7984 */ /* 0x000e620008000a00 */
[----:B------:R-:W-:-:S06]  /*0740*/  ULEA UR6, UR10, UR5, 0x3 ;  /* 0x000000050a067291 */ /* 0x000fcc000f8e18ff */
[----:B---3--:R-:W-:Y:S01]  /*0750*/  DFMA R74, R46, R72, R74 ;  /* 0x000000482e4a722b */ /* 0x008fe2000000004a */
[----:B------:R-:W3:Y:S01]  /*0760*/  LDS.64 R72, [UR5] ;  /* 0x00000005ff487984 */ /* 0x000ee20008000a00 */
[----:B------:R-:W-:-:S06]  /*0770*/  ULEA UR5, UR10, UR6, 0x3 ;  /* 0x000000060a057291 */ /* 0x000fcc000f8e18ff */
[----:B----4-:R-:W-:Y:S01]  /*0780*/  DFMA R74, R48, R10, R74 ;  /* 0x0000000a304a722b */ /* 0x010fe2000000004a */
[----:B------:R-:W4:Y:S01]  /*0790*/  LDS.64 R10, [UR6] ;  /* 0x00000006ff0a7984 */ /* 0x000f220008000a00 */
[----:B------:R-:W-:-:S06]  /*07a0*/  ULEA UR6, UR10, UR5, 0x3 ;  /* 0x000000050a067291 */ /* 0x000fcc000f8e18ff */
[----:B--2---:R-:W-:Y:S01]  /*07b0*/  DFMA R74, R52, R8, R74 ;  /* 0x00000008344a722b */ /* 0x004fe2000000004a */
[----:B------:R-:W2:Y:S01]  /*07c0*/  LDS.64 R8, [UR5] ;  /* 0x00000005ff087984 */ /* 0x000ea20008000a00 */
[----:B------:R-:W-:-:S06]  /*07d0*/  ULEA UR5, UR10, UR6, 0x3 ;  /* 0x000000060a057291 */ /* 0x000fcc000f8e18ff */
[----:B0-----:R-:W-:Y:S02]  /*07e0*/  DFMA R12, R54, R12, R74 ;  /* 0x0000000c360c722b */ /* 0x001fe4000000004a */
[----:B------:R-:W0:Y:S01]  /*07f0*/  LDS.64 R74, [UR6] ;  /* 0x00000006ff4a7984 */ /* 0x000e220008000a00 */
[----:B------:R-:W-:-:S05]  /*0800*/  ULEA UR6, UR10, UR5, 0x3 ;  /* 0x000000050a067291 */ /* 0x000fca000f8e18ff */
[----:B-1----:R-:W-:Y:S02]  /*0810*/  DFMA R14, R56, R14, R12 ;  /* 0x0000000e380e722b */ /* 0x002fe4000000000c */
[----:B------:R-:W1:Y:S01]  /*0820*/  LDS.64 R12, [UR5] ;  /* 0x00000005ff0c7984 */ /* 0x000e620008000a00 */
[----:B------:R-:W-:-:S05]  /*0830*/  ULEA UR5, UR10, UR6, 0x3 ;  /* 0x000000060a057291 */ /* 0x000fca000f8e18ff */
[----:B---3--:R-:W-:Y:S01]  /*0840*/  DFMA R14, R58, R72, R14 ;  /* 0x000000483a0e722b */ /* 0x008fe2000000000e */
[----:B------:R-:W3:Y:S01]  /*0850*/  LDS.64 R72, [UR6] ;  /* 0x00000006ff487984 */ /* 0x000ee20008000a00 */
[----:B------:R-:W-:-:S04]  /*0860*/  UIADD3 UR6, UPT, UPT, -UR7, 0x1, URZ ;  /* 0x0000000107067890 */ /* 0x000fc8000fffe1ff */
[----:B------:R-:W-:Y:S02]  /*0870*/  UISETP.NE.AND UP1, UPT, UR6, URZ, UPT ;  /* 0x000000ff0600728c */ /* 0x000fe4000bf25270 */
[----:B----4-:R-:W-:Y:S02]  /*0880*/  DFMA R10, R60, R10, R14 ;  /* 0x0000000a3c0a722b */ /* 0x010fe4000000000e */
[----:B------:R-:W4:Y:S06]  /*0890*/  LDS.64 R14, [UR5] ;  /* 0x00000005ff0e7984 */ /* 0x000f2c0008000a00 */
[----:B--2---:R-:W-:-:S08]  /*08a0*/  DFMA R8, R62, R8, R10 ;  /* 0x000000083e08722b */ /* 0x004fd0000000000a */
[----:B0-----:R-:W-:Y:S02]  /*08b0*/  DFMA R74, R64, R74, R8 ;  /* 0x0000004a404a722b */ /* 0x001fe40000000008 */
[----:B------:R-:W0:Y:S06]  /*08c0*/  LDC.64 R8, c[0x0][0x3a0] ;  /* 0x0000e800ff087b82 */ /* 0x000e2c0000000a00 */
[----:B-1----:R-:W-:-:S08]  /*08d0*/  DFMA R12, R66, R12, R74 ;  /* 0x0000000c420c722b */ /* 0x002fd0000000004a */
[----:B---3--:R-:W-:-:S08]  /*08e0*/  DFMA R12, R68, R72, R12 ;  /* 0x00000048440c722b */ /* 0x008fd0000000000c */
[----:B----4-:R-:W-:Y:S01]  /*08f0*/  DFMA R12, R70, R14, R12 ;  /* 0x0000000e460c722b */ /* 0x010fe2000000000c */
[----:B0-----:R-:W-:-:S06]  /*0900*/  IMAD.WIDE.U32 R10, R7, 0x8, R8 ;  /* 0x00000008070a7825 */ /* 0x001fcc00078e0008 */
[----:B------:R1:W-:Y:S01]  /*0910*/  STG.E.64 desc[UR8][R10.64], R12 ;  /* 0x0000000c0a007986 */ /* 0x0003e2000c101b08 */
[----:B------:R-:W-:Y:S06]  /*0920*/  BAR.SYNC.DEFER_BLOCKING 0x0 ;  /* 0x0000000000007b1d */ /* 0x000fec0000010000 */
[----:B------:R-:W-:Y:S05]  /*0930*/  BRA.U !UP1, `(.L_x_511) ;  /* 0x0000003109847547 */ /* 0x000fea000b800000 */
[----:B------:R-:W-:Y:S01]  /*0940*/  UIADD3 UR5, UPT, UPT, UR4, 0x8, URZ ;  /* 0x0000000804057890 */ /* 0x000fe2000fffe0ff */
[----:B------:R-:W-:Y:S02]  /*0950*/  IADD3 R7, PT, PT, R7, 0x1, RZ ;  /* 0x0000000107077810 */ /* 0x000fe40007ffe0ff */
[----:B------:R-:W-:Y:S02]  /*0960*/  UMOV UR4, UR6 ;  /* 0x0000000600047c82 */ /* 0x000fe40008000000 */
[----:B------:R-:W-:-:S09]  /*0970*/  UISETP.GE.AND UP1, UPT, UR4, URZ, UPT ;  /* 0x000000ff0400728c */ /* 0x000fd2000bf26270 */
[----:B------:R-:W-:Y:S05]  /*0980*/  BRA.U UP1, `(.L_x_512) ;  /* 0x0000001101fc7547 */ /* 0x000fea000b800000 */
[----:B------:R-:W-:Y:S01]  /*0990*/  UIADD3 UR6, UPT, UPT, -UR4, URZ, URZ ;  /* 0x000000ff04067290 */ /* 0x000fe2000fffe1ff */
[----:B------:R-:W-:-:S03]  /*09a0*/  PLOP3.LUT P0, PT, PT, PT, PT, 0x80, 0x8 ;  /* 0x000000000008781c */ /* 0x000fc60003f0f070 */
[----:B------:R-:W-:-:S09]  /*09b0*/  UISETP.GT.AND UP1, UPT, UR6, 0x3, UPT ;  /* 0x000000030600788c */ /* 0x000fd2000bf24270 */
[----:B------:R-:W-:Y:S05]  /*09c0*/  BRA.U !UP1, `(.L_x_513) ;  /* 0x0000000d09207547 */ /* 0x000fea000b800000 */
[----:B------:R-:W-:-:S13]  /*09d0*/  PLOP3.LUT P0, PT, PT, PT, PT, 0x8, 0x80 ;  /* 0x000000000080781c */ /* 0x000fda0003f0e170 */
.L_x_514:
        /* <DEDUP_REMOVED lines=198> */
[----:B------:R-:W-:Y:S05]  /*1640*/  BRA.U !UP1, `(.L_x_514) ;  /* 0xfffffff109e47547 */ /* 0x000fea000b83ffff */
.L_x_513:
        /* <DEDUP_REMOVED lines=113> */
.L_x_515:
[----:B------:R-:W-:-:S13]  /*1d60*/  ISETP.EQ.AND P2, PT, RZ, UR4, PT ;  /* 0x00000004ff007c0c */ /* 0x000fda000bf42270 */
[----:B------:R-:W-:Y:S05]  /*1d70*/  @!P0 BRA P2, `(.L_x_511) ;  /* 0x0000001c00748947 */ /* 0x000fea0001000000 */
.L_x_512:
        /* <DEDUP_REMOVED lines=68> */
.L_x_510:
        /* <DEDUP_REMOVED lines=9> */
[----:B------:R-:W-:Y:S02]  /*2250*/  IMAD R7, R2, UR7, RZ ;  /* 0x0000000702077c24 */ /* 0x000fe4000f8e02ff */
[----:B------:R-:W-:Y:S02]  /*2260*/  UISETP.GE.AND UP1, UPT, UR4, URZ, UPT ;  /* 0x000000ff0400728c */ /* 0x000fe4000bf26270 */
[----:B------:R-:W-:-:S07]  /*2270*/  MOV R9, UR4 ;  /* 0x0000000400097c02 */ /* 0x000fce0008000f00 */
[----:B------:R-:W-:Y:S05]  /*2280*/  BRA.U UP1, `(.L_x_517) ;  /* 0x0000001501147547 */ /* 0x000fea000b800000 */
[----:B------:R-:W-:Y:S01]  /*2290*/  IMAD.MOV R10, RZ, RZ, -R9 ;  /* 0x000000ffff0a7224 */ /* 0x000fe200078e0a09 */
[----:B------:R-:W-:-:S04]  /*22a0*/  PLOP3.LUT P0, PT, PT, PT, PT, 0x80, 0x8 ;  /* 0x000000000008781c */ /* 0x000fc80003f0f070 */
[----:B------:R-:W-:-:S13]  /*22b0*/  ISETP.GT.AND P2, PT, R10, 0x3, PT ;  /* 0x000000030a00780c */ /* 0x000fda0003f44270 */
[----:B------:R-:W-:Y:S05]  /*22c0*/  @!P2 BRA `(.L_x_518) ;  /* 0x0000000c002ca947 */ /* 0x000fea0003800000 */
[----:B------:R-:W-:-:S13]  /*22d0*/  PLOP3.LUT P0, PT, PT, PT, PT, 0x8, 0x80 ;  /* 0x000000000080781c */ /* 0x000fda0003f0e170 */
.L_x_519:
        /* <DEDUP_REMOVED lines=15> */
[----:B------:R-:W-:-:S04]  /*23d0*/  LEA R84, R77, R87, 0x3 ;  /* 0x000000574d547211 */ /* 0x000fc800078e18ff */
[----:B------:R-:W-:-:S05]  /*23e0*/  LEA R85, R77, R84, 0x3 ;  /* 0x000000544d557211 */ /* 0x000fca00078e18ff */
[----:B------:R-:W-:-:S05]  /*23f0*/  IMAD R82, R77, 0x8, R85 ;  /* 0x000000084d527824 */ /* 0x000fca00078e0255 */
[----:B------:R-:W-:Y:S01]  /*2400*/  LDS.64 R72, [R82] ;  /* 0x0000000052487984 */ /* 0x000fe20000000a00 */
[----:B------:R-:W-:-:S04]  /*2410*/  LEA R83, R77, R82, 0x3 ;  /* 0x000000524d537211 */ /* 0x000fc800078e18ff */
        /* <DEDUP_REMOVED lines=8> */
[----:B-1----:R-:W-:Y:S01]  /*24a0*/  DFMA R74, R36, R74, R78 ;  /* 0x0000004a244a722b */ /* 0x002fe2000000004e */
[----:B------:R-:W-:-:S05]  /*24b0*/  IMAD R79, R77, 0x8, R80 ;  /* 0x000000084d4f7824 */ /* 0x000fca00078e0250 */
[----:B------:R-:W-:Y:S02]  /*24c0*/  LEA R78, R77, R79, 0x3 ;  /* 0x0000004f4d4e7211 */ /* 0x000fe400078e18ff */
[----:B0-----:R-:W-:Y:S02]  /*24d0*/  DFMA R14, R40, R14, R74 ;  /* 0x0000000e280e722b */ /* 0x001fe4000000004a */
[----:B------:R-:W-:Y:S06]  /*24e0*/  LDS.64 R74, [R79] ;  /* 0x000000004f4a7984 */ /* 0x000fec0000000a00 */
[----:B--2---:R-:W-:-:S02]  /*24f0*/  DFMA R12, R42, R12, R14 ;  /* 0x0000000c2a0c722b */ /* 0x004fc4000000000e */
[----:B------:R-:W0:Y:S06]  /*2500*/  LDS.64 R14, [R83] ;  /* 0x00000000530e7984 */ /* 0x000e2c0000000a00 */
[----:B---3--:R-:W-:Y:S02]  /*2510*/  DFMA R10, R44, R10, R12 ;  /* 0x0000000a2c0a722b */ /* 0x008fe4000000000c */
[----:B------:R-:W1:Y:S06]  /*2520*/  LDS.64 R12, [R81] ;  /* 0x00000000510c7984 */ /* 0x000e6c0000000a00 */
[----:B------:R-:W-:-:S02]  /*2530*/  DFMA R72, R46, R72, R10 ;  /* 0x000000482e48722b */ /* 0x000fc4000000000a */
        /* <DEDUP_REMOVED lines=164> */
.L_x_518:
[----:B------:R-:W-:-:S04]  /*2f80*/  IADD3 R10, PT, PT, -R9, RZ, RZ ;  /* 0x000000ff090a7210 */ /* 0x000fc80007ffe1ff */
[----:B------:R-:W-:-:S13]  /*2f90*/  ISETP.GT.AND P2, PT, R10, 0x1, PT ;  /* 0x000000010a00780c */ /* 0x000fda0003f44270 */
[----:B------:R-:W-:Y:S05]  /*2fa0*/  @!P2 BRA `(.L_x_520) ;  /* 0x0000000400c4a947 */ /* 0x000fea0003800000 */
[----:B0-----:R-:W0:Y:S01]  /*2fb0*/  LDC R75, c[0x0][0x3ac] ;  /* 0x0000eb00ff4b7b82 */ /* 0x001e220000000800 */
        /* <DEDUP_REMOVED lines=40> */
[----:B------:R-:W-:-:S05]  /*3240*/  LEA R15, R75, R78, 0x3 ;  /* 0x0000004e4b0f7211 */ /* 0x000fca00078e18ff */
[----:B------:R-:W-:Y:S02]  /*3250*/  IMAD R14, R75, 0x8, R15 ;  /* 0x000000084b0e7824 */ /* 0x000fe400078e020f */
        /* <DEDUP_REMOVED lines=14> */
[----:B------:R-:W-:-:S04]  /*3340*/  LEA R11, R75, R12, 0x3 ;  /* 0x0000000c4b0b7211 */ /* 0x000fc800078e18ff */
[----:B------:R-:W-:Y:S01]  /*3350*/  LEA R10, R75, R11, 0x3 ;  /* 0x0000000b4b0a7211 */ /* 0x000fe200078e18ff */
[----:B------:R-:W0:Y:S04]  /*3360*/  LDS.64 R72, [R11] ;  /* 0x000000000b487984 */ /* 0x000e280000000a00 */
        /* <DEDUP_REMOVED lines=37> */
[C---:B-1----:R-:W-:Y:S01]  /*35c0*/  VIADD R13, R7.reuse, 0x1 ;  /* 0x00000001070d7836 */ /* 0x042fe20000000000 */
[----:B------:R-:W-:-:S03]  /*35d0*/  IADD3 R7, PT, PT, R7, 0x2, RZ ;  /* 0x0000000207077810 */ /* 0x000fc60007ffe0ff */
[----:B------:R-:W-:Y:S02]  /*35e0*/  IMAD.WIDE.U32 R72, R13, 0x8, R72 ;  /* 0x000000080d487825 */ /* 0x000fe400078e0048 */
[----:B------:R-:W-:-:S08]  /*35f0*/  DFMA R74, R54, R90, R74 ;  /* 0x0000005a364a722b */ /* 0x000fd0000000004a */
        /* <DEDUP_REMOVED lines=12> */
.L_x_520:
[----:B------:R-:W-:-:S13]  /*36c0*/  ISETP.NE.OR P0, PT, R9, RZ, P0 ;  /* 0x000000ff0900720c */ /* 0x000fda0000705670 */
[----:B------:R-:W-:Y:S05]  /*36d0*/  @!P0 BRA `(.L_x_516) ;  /* 0x0000000400188947 */ /* 0x000fea0003800000 */
.L_x_517:
[----:B--2---:R-:W2:Y:S01]  /*36e0*/  LDC R77, c[0x0][0x3ac] ;  /* 0x0000eb00ff4d7b82 */ /* 0x004ea20000000800 */
[----:B------:R3:W4:Y:S01]  /*36f0*/  LDS.64 R10, [R8] ;  /* 0x00000000080a7984 */ /* 0x0007220000000a00 */
[----:B------:R-:W-:Y:S01]  /*3700*/  IADD3 R9, PT, PT, R9, 0x1, RZ ;  /* 0x0000000109097810 */ /* 0x000fe20007ffe0ff */
[----:B------:R-:W-:Y:S05]  /*3710*/  WARPSYNC.ALL ;  /* 0x0000000000007948 */ /* 0x000fea0003800000 */
[----:B------:R-:W-:Y:S02]  /*3720*/  ISETP.NE.AND P0, PT, R9, RZ, PT ;  /* 0x000000ff0900720c */ /* 0x000fe40003f05270 */
[----:B--2---:R-:W-:-:S02]  /*3730*/  LEA R76, R77, R8, 0x3 ;  /* 0x000000084d4c7211 */ /* 0x004fc400078e18ff */
[----:B---3--:R-:W-:-:S03]  /*3740*/  IADD3 R8, PT, PT, R8, 0x8, RZ ;  /* 0x0000000808087810 */ /* 0x008fc60007ffe0ff */
[----:B------:R2:W3:Y:S01]  /*3750*/  LDS.64 R12, [R76] ;  /* 0x000000004c0c7984 */ /* 0x0004e20000000a00 */
[----:B------:R-:W-:-:S05]  /*3760*/  IMAD R80, R77, 0x8, R76 ;  /* 0x000000084d507824 */ /* 0x000fca00078e024c */
[----:B01----:R0:W1:Y:S01]  /*3770*/  LDS.64 R74, [R80] ;  /* 0x00000000504a7984 */ /* 0x0030620000000a00 */
[----:B------:R-:W-:-:S04]  /*3780*/  LEA R82, R77, R80, 0x3 ;  /* 0x000000504d527211 */ /* 0x000fc800078e18ff */
[C---:B------:R-:W-:Y:S01]  /*3790*/  LEA R84, R77.reuse, R82, 0x3 ;  /* 0x000000524d547211 */ /* 0x040fe200078e18ff */
[----:B------:R0:W1:Y:S01]  /*37a0*/  LDS.64 R72, [R82] ;  /* 0x0000000052487984 */ /* 0x0000620000000a00 */
[----:B----45:R-:W-:Y:S02]  /*37b0*/  DFMA R78, R26, R10, RZ ;  /* 0x0000000a1a4e722b */ /* 0x030fe400000000ff */
[C---:B------:R-:W-:Y:S01]  /*37c0*/  LEA R86, R77.reuse, R84, 0x3 ;  /* 0x000000544d567211 */ /* 0x040fe200078e18ff */
[----:B------:R4:W1:Y:S03]  /*37d0*/  LDS.64 R14, [R84] ;  /* 0x00000000540e7984 */ /* 0x0008660000000a00 */
[C---:B------:R-:W-:Y:S01]  /*37e0*/  LEA R88, R77.reuse, R86, 0x3 ;  /* 0x000000564d587211 */ /* 0x040fe200078e18ff */
[----:B------:R3:W1:Y:S04]  /*37f0*/  LDS.64 R10, [R86] ;  /* 0x00000000560a7984 */ /* 0x0006680000000a00 */
[----:B--2---:R-:W-:-:S05]  /*3800*/  IMAD R76, R77, 0x8, R88 ;  /* 0x000000084d4c7824 */ /* 0x004fca00078e0258 */
[----:B0-----:R-:W-:-:S04]  /*3810*/  LEA R80, R77, R76, 0x3 ;  /* 0x0000004c4d507211 */ /* 0x001fc800078e18ff */
[----:B------:R-:W-:-:S04]  /*3820*/  LEA R82, R77, R80, 0x3 ;  /* 0x000000504d527211 */ /* 0x000fc800078e18ff */
[----:B----4-:R-:W-:Y:S01]  /*3830*/  LEA R84, R77, R82, 0x3 ;  /* 0x000000524d547211 */ /* 0x010fe200078e18ff */
[----:B---3--:R-:W-:-:S03]  /*3840*/  DFMA R78, R30, R12, R78 ;  /* 0x0000000c1e4e722b */ /* 0x008fc6000000004e */
[C---:B------:R-:W-:Y:S01]  /*3850*/  LEA R86, R77.reuse, R84, 0x3 ;  /* 0x000000544d567211 */ /* 0x040fe200078e18ff */
[----:B------:R-:W0:Y:S04]  /*3860*/  LDS.64 R12, [R88] ;  /* 0x00000000580c7984 */ /* 0x000e280000000a00 */
[----:B-1----:R-:W-:Y:S01]  /*3870*/  DFMA R78, R32, R74, R78 ;  /* 0x0000004a204e722b */ /* 0x002fe2000000004e */
        /* <DEDUP_REMOVED lines=20> */
[----:B------:R-:W2:Y:S01]  /*39c0*/  LDS.64 R14, [R82] ;  /* 0x00000000520e7984 */ /* 0x000ea20000000a00 */
[----:B0-----:R-:W-:-:S04]  /*39d0*/  LEA R80, R77, R76, 0x3 ;  /* 0x0000004c4d507211 */ /* 0x001fc800078e18ff */
[----:B------:R-:W-:Y:S02]  /*39e0*/  LEA R77, R77, R80, 0x3 ;  /* 0x000000504d4d7211 */ /* 0x000fe400078e18ff */
[----:B------:R-:W-:Y:S01]  /*39f0*/  DFMA R78, R52, R10, R78 ;  /* 0x0000000a344e722b */ /* 0x000fe2000000004e */
[----:B------:R-:W0:Y:S07]  /*3a00*/  LDS.64 R10, [R84] ;  /* 0x00000000540a7984 */ /* 0x000e2e0000000a00 */
        /* <DEDUP_REMOVED lines=14> */
[----:B0-----:R-:W-:-:S04]  /*3af0*/  IMAD.WIDE.U32 R12, R7, 0x8, R12 ;  /* 0x00000008070c7825 */ /* 0x001fc800078e000c */
[----:B------:R-:W-:Y:S02]  /*3b00*/  VIADD R7, R7, 0x1 ;  /* 0x0000000107077836 */ /* 0x000fe40000000000 */
[----:B------:R2:W-:Y:S01]  /*3b10*/  STG.E.64 desc[UR8][R12.64], R10 ;  /* 0x0000000a0c007986 */ /* 0x0005e2000c101b08 */
[----:B------:R-:W-:Y:S06]  /*3b20*/  BAR.SYNC.DEFER_BLOCKING 0x0 ;  /* 0x0000000000007b1d */ /* 0x000fec0000010000 */
[----:B------:R-:W-:Y:S05]  /*3b30*/  @P0 BRA `(.L_x_517) ;  /* 0xfffffff800e80947 */ /* 0x000fea000383ffff */
.L_x_516:
[----:B------:R-:W-:Y:S05]  /*3b40*/  BSYNC.RECONVERGENT B0 ;  /* 0x0000000000007941 */ /* 0x000fea0003800200 */
.L_x_511:
[----:B------:R-:W-:Y:S01]  /*3b50*/  IMAD.WIDE R8, R2, 0x8, R16 ;  /* 0x0000000802087825 */ /* 0x000fe200078e0210 */
[----:B------:R-:W5:Y:S04]  /*3b60*/  LDG.E.64 R18, desc[UR8][R18.64] ;  /* 0x0000000812127981 */ /* 0x000f68000c1e1b00 */
[----:B------:R-:W5:Y:S01]  /*3b70*/  LDG.E.64 R20, desc[UR8][R20.64] ;  /* 0x0000000814147981 */ /* 0x000f62000c1e1b00 */
[----:B0123--:R-:W-:-:S03]  /*3b80*/  IMAD.WIDE R10, R0, 0x8, R8 ;  /* 0x00000008000a7825 */ /* 0x00ffc600078e0208 */
[----:B------:R-:W5:Y:S01]  /*3b90*/  LDG.E.64 R22, desc[UR8][R22.64] ;  /* 0x0000000816167981 */ /* 0x000f62000c1e1b00 */
[----:B------:R-:W-:-:S03]  /*3ba0*/  IMAD.WIDE R12, R0, 0x8, R10 ;  /* 0x00000008000c7825 */ /* 0x000fc600078e020a */
[----:B------:R-:W5:Y:S04]  /*3bb0*/  LDG.E.64 R24, desc[UR8][R24.64] ;  /* 0x0000000818187981 */ /* 0x000f68000c1e1b00 */
[----:B------:R-:W5:Y:S01]  /*3bc0*/  LDG.E.64 R28, desc[UR8][R28.64] ;  /* 0x000000081c1c7981 */ /* 0x000f62000c1e1b00 */
[----:B------:R-:W-:-:S03]  /*3bd0*/  IMAD.WIDE R14, R0, 0x8, R12 ;  /* 0x00000008000e7825 */ /* 0x000fc600078e020c */
[----:B------:R-:W5:Y:S01]  /*3be0*/  LDG.E.64 R38, desc[UR8][R38.64] ;  /* 0x0000000826267981 */ /* 0x000f62000c1e1b00 */
[----:B------:R-:W-:-:S03]  /*3bf0*/  IMAD.WIDE R16, R0, 0x8, R14 ;  /* 0x0000000800107825 */ /* 0x000fc600078e020e */
[----:B------:R-:W5:Y:S04]  /*3c00*/  LDG.E.64 R50, desc[UR8][R50.64] ;  /* 0x0000000832327981 */ /* 0x000f68000c1e1b00 */
[----:B------:R-:W5:Y:S02]  /*3c10*/  LDG.E.64 R8, desc[UR8][R8.64] ;  /* 0x0000000808087981 */ /* 0x000f64000c1e1b00 */
[C---:B-----5:R-:W-:Y:S02]  /*3c20*/  IMAD.WIDE R26, R0.reuse, 0x8, R16 ;  /* 0x00000008001a7825 */ /* 0x060fe400078e0210 */
[----:B------:R-:W5:Y:S02]  /*3c30*/  LDG.E.64 R10, desc[UR8][R10.64] ;  /* 0x000000080a0a7981 */ /* 0x000f64000c1e1b00 */
[----:B------:R-:W-:-:S02]  /*3c40*/  IMAD.WIDE R30, R0, 0x8, R26 ;  /* 0x00000008001e7825 */ /* 0x000fc400078e021a */
[----:B------:R-:W5:Y:S04]  /*3c50*/  LDG.E.64 R12, desc[UR8][R12.64] ;  /* 0x000000080c0c7981 */ /* 0x000f68000c1e1b00 */
[----:B------:R-:W5:Y:S01]  /*3c60*/  LDG.E.64 R14, desc[UR8][R14.64] ;  /* 0x000000080e0e7981 */ /* 0x000f62000c1e1b00 */
[----:B------:R-:W-:-:S03]  /*3c70*/  IMAD.WIDE R32, R0, 0x8, R30 ;  /* 0x0000000800207825 */ /* 0x000fc600078e021e */
        /* <DEDUP_REMOVED lines=12> */
[----:B------:R-:W5:Y:S01]  /*3d40*/  LDG.E.64 R42, desc[UR8][R42.64] ;  /* 0x000000082a2a7981 */ /* 0x000f62000c1e1b00 */
[----:B------:R-:W-:-:S04]  /*3d50*/  IMAD.WIDE R44, R0, 0x8, R44 ;  /* 0x00000008002c7825 */ /* 0x000fc800078e022c */
[----:B------:R-:W-:-:S04]  /*3d60*/  IMAD.WIDE R44, R0, 0x8, R44 ;  /* 0x00000008002c7825 */ /* 0x000fc800078e022c */
[----:B------:R-:W-:-:S04]  /*3d70*/  IMAD.WIDE R44, R0, 0x8, R44 ;  /* 0x00000008002c7825 */ /* 0x000fc800078e022c */
[----:B------:R-:W-:-:S04]  /*3d80*/  IMAD.WIDE R44, R0, 0x8, R44 ;  /* 0x00000008002c7825 */ /* 0x000fc800078e022c */
[----:B------:R-:W-:-:S04]  /*3d90*/  IMAD.WIDE R44, R0, 0x8, R44 ;  /* 0x00000008002c7825 */ /* 0x000fc800078e022c */
[----:B------:R-:W-:-:S04]  /*3da0*/  IMAD.WIDE R44, R0, 0x8, R44 ;  /* 0x00000008002c7825 */ /* 0x000fc800078e022c */
[----:B------:R-:W-:-:S06]  /*3db0*/  IMAD.WIDE R44, R0, 0x8, R44 ;  /* 0x00000008002c7825 */ /* 0x000fcc00078e022c */
[----:B------:R-:W5:Y:S01]  /*3dc0*/  LDG.E.64 R44, desc[UR8][R44.64] ;  /* 0x000000082c2c7981 */ /* 0x000f62000c1e1b00 */
[----:B------:R-:W0:Y:S01]  /*3dd0*/  S2R R57, SR_TID.X ;  /* 0x0000000000397919 */ /* 0x000e220000002100 */
[----:B------:R-:W-:Y:S05]  /*3de0*/  WARPSYNC.ALL ;  /* 0x0000000000007948 */ /* 0x000fea0003800000 */
[----:B------:R-:W0:Y:S08]  /*3df0*/  LDC.64 R46, c[0x0][0x390] ;  /* 0x0000e400ff2e7b82 */ /* 0x000e300000000a00 */
[----:B------:R-:W1:Y:S01]  /*3e00*/  LDC R55, c[0x0][0x360] ;  /* 0x0000d800ff377b82 */ /* 0x000e620000000800 */
[----:B0-----:R-:W-:-:S04]  /*3e10*/  IMAD.WIDE.U32 R46, R57, 0x8, R46 ;  /* 0x00000008392e7825 */ /* 0x001fc800078e002e */
[----:B-1----:R-:W-:-:S03]  /*3e20*/  IMAD.WIDE R48, R55, 0x8, R46 ;  /* 0x0000000837307825 */ /* 0x002fc600078e022e */
        /* <DEDUP_REMOVED lines=22> */
.L_x_522:
        /* <DEDUP_REMOVED lines=15> */
[----:B0-----:R-:W-:-:S08]  /*4080*/  DFMA R4, R8, R4, RZ ;  /* 0x000000040804722b */ /* 0x001fd000000000ff */
[----:B-1---5:R-:W-:Y:S01]  /*4090*/  DFMA R4, R10, R6, R4 ;  /* 0x000000060a04722b */ /* 0x022fe20000000004 */
        /* <DEDUP_REMOVED lines=52> */
.L_x_521:
[----:B------:R-:W-:-:S04]  /*43e0*/  IADD3 R0, PT, PT, -R3, R0, RZ ;  /* 0x0000000003007210 */ /* 0x000fc80007ffe1ff */
        /* <DEDUP_REMOVED lines=13> */
.L_x_525:
[----:B--2---:R-:W-:Y:S02]  /*44c0*/  ULEA UR5, UR27, UR4, 0x3 ;  /* 0x000000041b057291 */ /* 0x004fe4000f8e18ff */
[----:B0--3--:R-:W0:Y:S01]  /*44d0*/  LDS.64 R4, [UR4] ;  /* 0x00000004ff047984 */ /* 0x009e220008000a00 */
[----:B------:R-:W-:Y:S01]  /*44e0*/  VIADD R3, R2, 0x3 ;  /* 0x0000000302037836 */ /* 0x000fe20000000000 */
        /* <DEDUP_REMOVED lines=15> */
[----:B0-----:R-:W-:-:S03]  /*45e0*/  DFMA R4, R8, R4, RZ ;  /* 0x000000040804722b */ /* 0x001fc600000000ff */
[----:B------:R-:W-:-:S04]  /*45f0*/  ULEA UR17, UR27, UR16, 0x3 ;  /* 0x000000101b117291 */ /* 0x000fc8000f8e18ff */
[----:B------:R-:W-:Y:S01]  /*4600*/  ULEA UR18, UR27, UR17, 0x3 ;  /* 0x000000111b127291 */ /* 0x000fe2000f8e18ff */
[----:B--2--5:R-:W-:-:S03]  /*4610*/  DFMA R4, R10, R6, R4 ;  /* 0x000000060a04722b */ /* 0x024fc60000000004 */
        /* <DEDUP_REMOVED lines=127> */
[C---:B------:R-:W-:Y:S02]  /*4e10*/  IADD3 R47, PT, PT, R2.reuse, 0x2, RZ ;  /* 0x00000002022f7810 */ /* 0x040fe40007ffe0ff */
[----:B------:R-:W-:-:S03]  /*4e20*/  IADD3 R2, PT, PT, R2, 0x4, RZ ;  /* 0x0000000402027810 */ /* 0x000fc60007ffe0ff */
        /* <DEDUP_REMOVED lines=49> */
.L_x_524:
        /* <DEDUP_REMOVED lines=18> */
[----:B0-----:R-:W-:-:S02]  /*5260*/  DFMA R4, R8, R4, RZ ;  /* 0x000000040804722b */ /* 0x001fc400000000ff */
        /* <DEDUP_REMOVED lines=8> */
[----:B--2--5:R-:W-:Y:S01]  /*52f0*/  DFMA R4, R10, R6, R4 ;  /* 0x000000060a04722b */ /* 0x024fe20000000004 */
        /* <DEDUP_REMOVED lines=87> */
.L_x_526:
[----:B------:R-:W-:-:S13]  /*5870*/  ISETP.NE.OR P0, PT, RZ, UR6, P0 ;  /* 0x00000006ff007c0c */ /* 0x000fda0008705670 */
[----:B-1----:R-:W-:Y:S05]  /*5880*/  @!P0 EXIT ;  /* 0x000000000000894d */ /* 0x002fea0003800000 */
.L_x_523:
        /* <DEDUP_REMOVED lines=69> */
.L_x_527:
        /* <DEDUP_REMOVED lines=10> */
.L_x_699:


//--------------------- .text._Z23cu_mtxmq_integralbatch3PKdiS0_iPdiS0_S0_S1_S0_S0_S1_idd --------------------------
	.section	.text._Z23cu_mtxmq_integralbatch3PKdiS0_iPdiS0_S0_S1_S0_S0_S1_idd,"ax",@progbits
	.align	128
        .global         _Z23cu_mtxmq_integralbatch3PKdiS0_iPdiS0_S0_S1_S0_S0_S1_idd
        .type           _Z23cu_mtxmq_integralbatch3PKdiS0_iPdiS0_S0_S1_S0_S0_S1_idd,@function
        .size           _Z23cu_mtxmq_integralbatch3PKdiS0_iPdiS0_S0_S1_S0_S0_S1_idd,(.L_x_700 - _Z23cu_mtxmq_integralbatch3PKdiS0_iPdiS0_S0_S1_S0_S0_S1_idd)
        .other          _Z23cu_mtxmq_integralbatch3PKdiS0_iPdiS0_S0_S1_S0_S0_S1_idd,@"STO_CUDA_ENTRY STV_DEFAULT"
_Z23cu_mtxmq_integralbatch3PKdiS0_iPdiS0_S0_S1_S0_S0_S1_idd:
.text._Z23cu_mtxmq_integralbatch3PKdiS0_iPdiS0_S0_S1_S0_S0_S1_idd:
        /* <DEDUP_REMOVED lines=132> */
[----:B------:R-:W-:-:S04]  /*0840*/  UIADD3 UR6, UPT, UPT, -UR7, 0x1, URZ ;  /* 0x0000000107067890 */ /* 0x000fc8000fffe1ff */
[----:B------:R-:W-:Y:S02]  /*0850*/  UISETP.NE.AND UP1, UPT, UR6, URZ, UPT ;  /* 0x000000ff0600728c */ /* 0x000fe4000bf25270 */
[----:B----4-:R-:W-:Y:S01]  /*0860*/  DFMA R4, R44, R12, R4 ;  /* 0x0000000c2c04722b */ /* 0x010fe20000000004 */
[----:B------:R-:W4:Y:S07]  /*0870*/  LDS.64 R12, [UR5] ;  /* 0x00000005ff0c7984 */ /* 0x000f2e0008000a00 */
[----:B0-----:R-:W-:-:S08]  /*0880*/  DFMA R4, R46, R14, R4 ;  /* 0x0000000e2e04722b */ /* 0x001fd00000000004 */
[----:B-1----:R-:W-:Y:S02]  /*0890*/  DFMA R6, R48, R6, R4 ;  /* 0x000000063006722b */ /* 0x002fe40000000004 */
[----:B------:R-:W0:Y:S06]  /*08a0*/  LDC.64 R4, c[0x0][0x3a0] ;  /* 0x0000e800ff047b82 */ /* 0x000e2c0000000a00 */
[----:B--2---:R-:W-:-:S08]  /*08b0*/  DFMA R6, R50, R8, R6 ;  /* 0x000000083206722b */ /* 0x004fd00000000006 */
[----:B---3--:R-:W-:Y:S01]  /*08c0*/  DFMA R6, R52, R10, R6 ;  /* 0x0000000a3406722b */ /* 0x008fe20000000006 */
[----:B------:R-:W-:-:S07]  /*08d0*/  IMAD R11, R3, UR7, RZ ;  /* 0x00000007030b7c24 */ /* 0x000fce000f8e02ff */
[----:B----4-:R-:W-:Y:S01]  /*08e0*/  DFMA R6, R54, R12, R6 ;  /* 0x0000000c3606722b */ /* 0x010fe20000000006 */
[----:B0-----:R-:W-:-:S06]  /*08f0*/  IMAD.WIDE.U32 R8, R11, 0x8, R4 ;  /* 0x000000080b087825 */ /* 0x001fcc00078e0004 */
[----:B------:R1:W-:Y:S01]  /*0900*/  STG.E.64 desc[UR8][R8.64], R6 ;  /* 0x0000000608007986 */ /* 0x0003e2000c101b08 */
[----:B------:R-:W-:Y:S06]  /*0910*/  BAR.SYNC.DEFER_BLOCKING 0x0 ;  /* 0x0000000000007b1d */ /* 0x000fec0000010000 */
[----:B------:R-:W-:Y:S05]  /*0920*/  BRA.U !UP1, `(.L_x_529) ;  /* 0x0000003109bc7547 */ /* 0x000fea000b800000 */
[----:B------:R-:W-:Y:S01]  /*0930*/  UIADD3 UR5, UPT, UPT, UR4, 0x8, URZ ;  /* 0x0000000804057890 */ /* 0x000fe2000fffe0ff */
[----:B-1----:R-:W-:Y:S02]  /*0940*/  IADD3 R7, PT, PT, R11, 0x1, RZ ;  /* 0x000000010b077810 */ /* 0x002fe40007ffe0ff */
        /* <DEDUP_REMOVED lines=8> */
.L_x_532:
[----:B------:R-:W-:Y:S02]  /*09d0*/  ULEA UR11, UR10, UR5, 0x3 ;  /* 0x000000050a0b7291 */ /* 0x000fe4000f8e18ff */
[----:B0-----:R-:W0:Y:S01]  /*09e0*/  LDS.64 R8, [UR5] ;  /* 0x00000005ff087984 */ /* 0x001e220008000a00 */
[----:B------:R-:W-:Y:S02]  /*09f0*/  UIADD3 UR4, UPT, UPT, UR4, 0x4, URZ ;  /* 0x0000000404047890 */ /* 0x000fe4000fffe0ff */
[----:B------:R-:W-:Y:S02]  /*0a00*/  ULEA UR6, UR10, UR11, 0x3 ;  /* 0x0000000b0a067291 */ /* 0x000fe4000f8e18ff */
[----:B------:R-:W-:Y:S02]  /*0a10*/  UISETP.GE.AND UP1, UPT, UR4, -0x3, UPT ;  /* 0xfffffffd0400788c */ /* 0x000fe4000bf26270 */
[----:B------:R-:W-:Y:S01]  /*0a20*/  ULEA UR12, UR10, UR6, 0x3 ;  /* 0x000000060a0c7291 */ /* 0x000fe2000f8e18ff */
[----:B------:R-:W1:Y:S03]  /*0a30*/  LDS.64 R12, [UR11] ;  /* 0x0000000bff0c7984 */ /* 0x000e660008000a00 */
[----:B------:R-:W-:Y:S01]  /*0a40*/  ULEA UR13, UR10, UR12, 0x3 ;  /* 0x0000000c0a0d7291 */ /* 0x000fe2000f8e18ff */
[----:B------:R-:W2:Y:S01]  /*0a50*/  LDS.64 R14, [UR6] ;  /* 0x00000006ff0e7984 */ /* 0x000ea20008000a00 */
[----:B------:R-:W-:-:S03]  /*0a60*/  ULEA UR6, UR10, UR5, 0x3 ;  /* 0x000000050a067291 */ /* 0x000fc6000f8e18ff */
[----:B------:R-:W3:Y:S01]  /*0a70*/  LDS.64 R56, [UR12] ;  /* 0x0000000cff387984 */ /* 0x000ee20008000a00 */
[----:B------:R-:W-:Y:S02]  /*0a80*/  ULEA UR12, UR10, UR13, 0x3 ;  /* 0x0000000d0a0c7291 */ /* 0x000fe4000f8e18ff */
[----:B------:R-:W-:Y:S01]  /*0a90*/  ULEA UR6, UR10, UR6, 0x3 ;  /* 0x000000060a067291 */ /* 0x000fe2000f8e18ff */
[----:B------:R-:W4:Y:S01]  /*0aa0*/  LDS.64 R58, [UR13] ;  /* 0x0000000dff3a7984 */ /* 0x000f220008000a00 */
[----:B------:R-:W-:Y:S02]  /*0ab0*/  ULEA UR14, UR10, UR12, 0x3 ;  /* 0x0000000c0a0e7291 */ /* 0x000fe4000f8e18ff */
[----:B------:R-:W-:Y:S02]  /*0ac0*/  ULEA UR28, UR10, UR6, 0x3 ;  /* 0x000000060a1c7291 */ /* 0x000fe4000f8e18ff */
        /* <DEDUP_REMOVED lines=22> */
[----:B------:R-:W4:Y:S04]  /*0c30*/  LDS.64 R56, [UR17] ;  /* 0x00000011ff387984 */ /* 0x000f280008000a00 */
        /* <DEDUP_REMOVED lines=20> */
[----:B0-----:R-:W-:Y:S01]  /*0d80*/  DFMA R8, R46, R8, R10 ;  /* 0x000000082e08722b */ /* 0x001fe2000000000a */
[----:B------:R-:W-:-:S07]  /*0d90*/  IMAD.WIDE.U32 R10, R7, 0x8, R4 ;  /* 0x00000008070a7825 */ /* 0x000fce00078e0004 */
[----:B-1----:R-:W-:-:S08]  /*0da0*/  DFMA R8, R48, R58, R8 ;  /* 0x0000003a3008722b */ /* 0x002fd00000000008 */
[----:B--2---:R-:W-:-:S08]  /*0db0*/  DFMA R8, R50, R12, R8 ;  /* 0x0000000c3208722b */ /* 0x004fd00000000008 */
        /* <DEDUP_REMOVED lines=9> */
[----:B------:R-:W5:Y:S04]  /*0e50*/  LDS.64 R8, [UR12+0x8] ;  /* 0x0000080cff087984 */ /* 0x000f680008000a00 */
[----:B------:R-:W5:Y:S01]  /*0e60*/  LDS.64 R10, [UR14+0x8] ;  /* 0x0000080eff0a7984 */ /* 0x000f620008000a00 */
[----:B0-----:R-:W-:-:S08]  /*0e70*/  DFMA R12, R16, R12, RZ ;  /* 0x0000000c100c722b */ /* 0x001fd000000000ff */
[----:B-1----:R-:W-:Y:S01]  /*0e80*/  DFMA R12, R18, R14, R12 ;  /* 0x0000000e120c722b */ /* 0x002fe2000000000c */
[----:B------:R-:W-:Y:S07]  /*0e90*/  LDS.64 R14, [UR16+0x8] ;  /* 0x00000810ff0e7984 */ /* 0x000fee0008000a00 */
[----:B--2---:R-:W-:Y:S02]  /*0ea0*/  DFMA R56, R20, R56, R12 ;  /* 0x000000381438722b */ /* 0x004fe4000000000c */
[----:B------:R-:W0:Y:S06]  /*0eb0*/  LDS.64 R12, [UR15+0x8] ;  /* 0x0000080fff0c7984 */ /* 0x000e2c0008000a00 */
[----:B---3--:R-:W-:Y:S01]  /*0ec0*/  DFMA R56, R22, R58, R56 ;  /* 0x0000003a1638722b */ /* 0x008fe20000000038 */
[----:B------:R-:W-:Y:S07]  /*0ed0*/  LDS.64 R58, [UR24+0x8] ;  /* 0x00000818ff3a7984 */ /* 0x000fee0008000a00 */
[----:B----4-:R-:W-:-:S02]  /*0ee0*/  DFMA R60, R24, R60, R56 ;  /* 0x0000003c183c722b */ /* 0x010fc40000000038 */
[----:B------:R-:W1:Y:S06]  /*0ef0*/  LDS.64 R56, [UR17+0x8] ;  /* 0x00000811ff387984 */ /* 0x000e6c0008000a00 */
[----:B-----5:R-:W-:Y:S01]  /*0f00*/  DFMA R60, R26, R8, R60 ;  /* 0x000000081a3c722b */ /* 0x020fe2000000003c */
[----:B------:R-:W2:Y:S07]  /*0f10*/  LDS.64 R8, [UR18+0x8] ;  /* 0x00000812ff087984 */ /* 0x000eae0008000a00 */
[----:B------:R-:W-:Y:S01]  /*0f20*/  DFMA R60, R28, R10, R60 ;  /* 0x0000000a1c3c722b */ /* 0x000fe2000000003c */
[----:B------:R-:W3:Y:S07]  /*0f30*/  LDS.64 R10, [UR19+0x8] ;  /* 0x00000813ff0a7984 */ /* 0x000eee0008000a00 */
[----:B0-----:R-:W-:Y:S01]  /*0f40*/  DFMA R60, R30, R12, R60 ;  /* 0x0000000c1e3c722b */ /* 0x001fe2000000003c */
[----:B------:R-:W0:Y:S07]  /*0f50*/  LDS.64 R12, [UR20+0x8] ;  /* 0x00000814ff0c7984 */ /* 0x000e2e0008000a00 */
[----:B------:R-:W-:Y:S01]  /*0f60*/  DFMA R60, R32, R14, R60 ;  /* 0x0000000e203c722b */ /* 0x000fe2000000003c */
[----:B------:R-:W4:Y:S07]  /*0f70*/  LDS.64 R14, [UR21+0x8] ;  /* 0x00000815ff0e7984 */ /* 0x000f2e0008000a00 */
[----:B-1----:R-:W-:Y:S01]  /*0f80*/  DFMA R60, R34, R56, R60 ;  /* 0x00000038223c722b */ /* 0x002fe2000000003c */
[----:B------:R-:W1:Y:S07]  /*0f90*/  LDS.64 R56, [UR22+0x8] ;  /* 0x00000816ff387984 */ /* 0x000e6e0008000a00 */
[----:B--2---:R-:W-:Y:S01]  /*0fa0*/  DFMA R60, R36, R8, R60 ;  /* 0x00000008243c722b */ /* 0x004fe2000000003c */
[----:B------:R-:W2:Y:S07]  /*0fb0*/  LDS.64 R8, [UR23+0x8] ;  /* 0x00000817ff087984 */ /* 0x000eae0008000a00 */
[----:B---3--:R-:W-:-:S08]  /*0fc0*/  DFMA R10, R38, R10, R60 ;  /* 0x0000000a260a722b */ /* 0x008fd0000000003c */
[----:B0-----:R-:W-:Y:S01]  /*0fd0*/  DFMA R10, R40, R12, R10 ;  /* 0x0000000c280a722b */ /* 0x001fe2000000000a */
[----:B------:R-:W0:Y:S07]  /*0fe0*/  LDS.64 R12, [UR25+0x8] ;  /* 0x00000819ff0c7984 */ /* 0x000e2e0008000a00 */
[----:B----4-:R-:W-:Y:S01]  /*0ff0*/  DFMA R10, R42, R14, R10 ;  /* 0x0000000e2a0a722b */ /* 0x010fe2000000000a */
[----:B------:R-:W3:Y:S07]  /*1000*/  LDS.64 R14, [UR26+0x8] ;  /* 0x0000081aff0e7984 */ /* 0x000eee0008000a00 */
[----:B-1----:R-:W-:Y:S01]  /*1010*/  DFMA R10, R44, R56, R10 ;  /* 0x000000382c0a722b */ /* 0x002fe2000000000a */
[----:B------:R-:W1:Y:S07]  /*1020*/  LDS.64 R56, [UR27+0x8] ;  /* 0x0000081bff387984 */ /* 0x000e6e0008000a00 */
[----:B--2---:R-:W-:-:S08]  /*1030*/  DFMA R8, R46, R8, R10 ;  /* 0x000000082e08722b */ /* 0x004fd0000000000a */
[----:B------:R-:W-:-:S08]  /*1040*/  DFMA R8, R48, R58, R8 ;  /* 0x0000003a3008722b */ /* 0x000fd00000000008 */
[----:B0-----:R-:W-:Y:S01]  /*1050*/  DFMA R8, R50, R12, R8 ;  /* 0x0000000c3208722b */ /* 0x001fe20000000008 */
[----:B------:R-:W-:-:S04]  /*1060*/  VIADD R13, R7, 0x1 ;  /* 0x00000001070d7836 */ /* 0x000fc80000000000 */
[----:B------:R-:W-:-:S03]  /*1070*/  IMAD.WIDE.U32 R12, R13, 0x8, R4 ;  /* 0x000000080d0c7825 */ /* 0x000fc600078e0004 */
[----:B---3--:R-:W-:-:S08]  /*1080*/  DFMA R8, R52, R14, R8 ;  /* 0x0000000e3408722b */ /* 0x008fd00000000008 */
        /* <DEDUP_REMOVED lines=41> */
[----:B------:R-:W-:-:S05]  /*1320*/  IADD3 R13, PT, PT, R7, 0x2, RZ ;  /* 0x00000002070d7810 */ /* 0x000fca0007ffe0ff */
[----:B------:R-:W-:Y:S02]  /*1330*/  IMAD.WIDE.U32 R12, R13, 0x8, R4 ;  /* 0x000000080d0c7825 */ /* 0x000fe400078e0004 */
        /* <DEDUP_REMOVED lines=41> */
[C---:B------:R-:W-:Y:S01]  /*15d0*/  IADD3 R11, PT, PT, R7.reuse, 0x3, RZ ;  /* 0x00000003070b7810 */ /* 0x040fe20007ffe0ff */
[----:B------:R-:W-:-:S04]  /*15e0*/  VIADD R7, R7, 0x4 ;  /* 0x0000000407077836 */ /* 0x000fc80000000000 */
[----:B------:R-:W-:Y:S02]  /*15f0*/  IMAD.WIDE.U32 R10, R11, 0x8, R4 ;  /* 0x000000080b0a7825 */ /* 0x000fe400078e0004 */
[----:B------:R-:W-:-:S08]  /*1600*/  DFMA R8, R48, R58, R8 ;  /* 0x0000003a3008722b */ /* 0x000fd00000000008 */
[----:B-1----:R-:W-:-:S08]  /*1610*/  DFMA R8, R50, R12, R8 ;  /* 0x0000000c3208722b */ /* 0x002fd00000000008 */
[----:B--2---:R-:W-:-:S08]  /*1620*/  DFMA R8, R52, R14, R8 ;  /* 0x0000000e3408722b */ /* 0x004fd00000000008 */
[----:B---3--:R-:W-:-:S07]  /*1630*/  DFMA R8, R54, R56, R8 ;  /* 0x000000383608722b */ /* 0x008fce0000000008 */
[----:B------:R0:W-:Y:S01]  /*1640*/  STG.E.64 desc[UR8][R10.64], R8 ;  /* 0x000000080a007986 */ /* 0x0001e2000c101b08 */
[----:B------:R-:W-:Y:S06]  /*1650*/  BAR.SYNC.DEFER_BLOCKING 0x0 ;  /* 0x0000000000007b1d */ /* 0x000fec0000010000 */
[----:B------:R-:W-:Y:S05]  /*1660*/  BRA.U !UP1, `(.L_x_532) ;  /* 0xfffffff109d87547 */ /* 0x000fea000b83ffff */
.L_x_531:
[----:B------:R-:W-:-:S04]  /*1670*/  UIADD3 UR6, UPT, UPT, -UR4, URZ, URZ ;  /* 0x000000ff04067290 */ /* 0x000fc8000fffe1ff */
[----:B------:R-:W-:-:S09]  /*1680*/  UISETP.GT.AND UP1, UPT, UR6, 0x1, UPT ;  /* 0x000000010600788c */ /* 0x000fd2000bf24270 */
[----:B------:R-:W-:Y:S05]  /*1690*/  BRA.U !UP1, `(.L_x_533) ;  /* 0x0000000509cc7547 */ /* 0x000fea000b800000 */
[----:B------:R-:W-:Y:S02]  /*16a0*/  ULEA UR6, UR10, UR5, 0x3 ;  /* 0x000000050a067291 */ /* 0x000fe4000f8e18ff */
[----:B0-----:R-:W0:Y:S01]  /*16b0*/  LDS.64 R8, [UR5] ;  /* 0x00000005ff087984 */ /* 0x001e220008000a00 */
        /* <DEDUP_REMOVED lines=26> */
[----:B----4-:R-:W-:Y:S02]  /*1860*/  DFMA R58, R24, R58, R56 ;  /* 0x0000003a183a722b */ /* 0x010fe40000000038 */
[----:B------:R-:W4:Y:S01]  /*1870*/  LDS.64 R56, [UR14] ;  /* 0x0000000eff387984 */ /* 0x000f220008000a00 */
        /* <DEDUP_REMOVED lines=34> */
[----:B------:R-:W0:Y:S01]  /*1aa0*/  LDS.64 R12, [UR5+0x8] ;  /* 0x00000805ff0c7984 */ /* 0x000e220008000a00 */
[----:B------:R-:W-:-:S03]  /*1ab0*/  UIADD3 UR5, UPT, UPT, UR5, 0x10, URZ ;  /* 0x0000001005057890 */ /* 0x000fc6000fffe0ff */
[----:B------:R-:W1:Y:S01]  /*1ac0*/  LDS.64 R14, [UR6+0x8] ;  /* 0x00000806ff0e7984 */ /* 0x000e620008000a00 */
[----:B------:R-:W-:-:S03]  /*1ad0*/  ULEA UR6, UR10, UR6, 0x3 ;  /* 0x000000060a067291 */ /* 0x000fc6000f8e18ff */
[----:B------:R-:W2:Y:S01]  /*1ae0*/  LDS.64 R56, [UR11+0x8] ;  /* 0x0000080bff387984 */ /* 0x000ea20008000a00 */
[----:B------:R-:W-:-:S04]  /*1af0*/  ULEA UR6, UR10, UR6, 0x3 ;  /* 0x000000060a067291 */ /* 0x000fc8000f8e18ff */
[----:B------:R-:W-:-:S05]  /*1b00*/  ULEA UR11, UR10, UR6, 0x3 ;  /* 0x000000060a0b7291 */ /* 0x000fca000f8e18ff */
[----:B------:R-:W3:Y:S01]  /*1b10*/  LDS.64 R58, [UR6+0x8] ;  /* 0x00000806ff3a7984 */ /* 0x000ee20008000a00 */
[----:B------:R-:W-:-:S03]  /*1b20*/  ULEA UR6, UR10, UR11, 0x3 ;  /* 0x0000000b0a067291 */ /* 0x000fc6000f8e18ff */
[----:B------:R-:W4:Y:S01]  /*1b30*/  LDS.64 R60, [UR11+0x8] ;  /* 0x0000080bff3c7984 */ /* 0x000f220008000a00 */
[----:B------:R-:W-:-:S05]  /*1b40*/  ULEA UR11, UR10, UR6, 0x3 ;  /* 0x000000060a0b7291 */ /* 0x000fca000f8e18ff */
        /* <DEDUP_REMOVED lines=30> */
[----:B--2---:R-:W-:Y:S01]  /*1d30*/  DFMA R8, R46, R8, R10 ;  /* 0x000000082e08722b */ /* 0x004fe2000000000a */
[----:B------:R-:W-:-:S02]  /*1d40*/  IADD3 R11, PT, PT, R7, 0x1, RZ ;  /* 0x00000001070b7810 */ /* 0x000fc40007ffe0ff */
[----:B------:R-:W-:-:S03]  /*1d50*/  IADD3 R7, PT, PT, R7, 0x2, RZ ;  /* 0x0000000207077810 */ /* 0x000fc60007ffe0ff */
[----:B------:R-:W-:Y:S02]  /*1d60*/  IMAD.WIDE.U32 R10, R11, 0x8, R4 ;  /* 0x000000080b0a7825 */ /* 0x000fe400078e0004 */
[----:B------:R-:W-:-:S08]  /*1d70*/  DFMA R8, R48, R58, R8 ;  /* 0x0000003a3008722b */ /* 0x000fd00000000008 */
[----:B0-----:R-:W-:-:S08]  /*1d80*/  DFMA R8, R50, R12, R8 ;  /* 0x0000000c3208722b */ /* 0x001fd00000000008 */
[----:B---3--:R-:W-:-:S08]  /*1d90*/  DFMA R8, R52, R14, R8 ;  /* 0x0000000e3408722b */ /* 0x008fd00000000008 */
[----:B-1----:R-:W-:-:S07]  /*1da0*/  DFMA R8, R54, R56, R8 ;  /* 0x000000383608722b */ /* 0x002fce0000000008 */
[----:B------:R1:W-:Y:S01]  /*1db0*/  STG.E.64 desc[UR8][R10.64], R8 ;  /* 0x000000080a007986 */ /* 0x0003e2000c101b08 */
[----:B------:R-:W-:Y:S06]  /*1dc0*/  BAR.SYNC.DEFER_BLOCKING 0x0 ;  /* 0x0000000000007b1d */ /* 0x000fec0000010000 */
.L_x_533:
[----:B------:R-:W-:-:S13]  /*1dd0*/  ISETP.EQ.AND P2, PT, RZ, UR4, PT ;  /* 0x00000004ff007c0c */ /* 0x000fda000bf42270 */
[----:B------:R-:W-:Y:S05]  /*1de0*/  @!P0 BRA P2, `(.L_x_529) ;  /* 0x0000001c008c8947 */ /* 0x000fea0001000000 */
.L_x_530:
[----:B------:R-:W-:Y:S02]  /*1df0*/  ULEA UR6, UR10, UR5, 0x3 ;  /* 0x000000050a067291 */ /* 0x000fe4000f8e18ff */
[----:B012---:R-:W0:Y:S01]  /*1e00*/  LDS.64 R8, [UR5] ;  /* 0x00000005ff087984 */ /* 0x007e220008000a00 */
        /* <DEDUP_REMOVED lines=66> */
.L_x_528:
        /* <DEDUP_REMOVED lines=8> */
[----:B------:R-:W0:Y:S01]  /*22b0*/  S2UR UR5, SR_CgaCtaId ;  /* 0x00000000000579c3 */ /* 0x000e220000008800 */
[----:B------:R-:W-:Y:S02]  /*22c0*/  UIADD3 UR6, UPT, UPT, -UR7, URZ, URZ ;  /* 0x000000ff07067290 */ /* 0x000fe4000fffe1ff */
[----:B------:R-:W-:Y:S01]  /*22d0*/  IMAD R5, R3, UR7, RZ ;  /* 0x0000000703057c24 */ /* 0x000fe2000f8e02ff */
[----:B------:R-:W-:Y:S01]  /*22e0*/  UMOV UR4, 0x400 ;  /* 0x0000040000047882 */ /* 0x000fe20000000000 */
[----:B------:R-:W-:Y:S02]  /*22f0*/  UISETP.GE.AND UP1, UPT, UR6, URZ, UPT ;  /* 0x000000ff0600728c */ /* 0x000fe4000bf26270 */
[----:B------:R-:W-:Y:S01]  /*2300*/  MOV R6, UR6 ;  /* 0x0000000600067c02 */ /* 0x000fe20008000f00 */
[----:B0-----:R-:W-:-:S06]  /*2310*/  ULEA UR4, UR5, UR4, 0x18 ;  /* 0x0000000405047291 */ /* 0x001fcc000f8ec0ff */
[----:B------:R-:W-:Y:S01]  /*2320*/  IMAD.U32 R4, RZ, RZ, UR4 ;  /* 0x00000004ff047e24 */ /* 0x000fe2000f8e00ff */
[----:B------:R-:W-:Y:S06]  /*2330*/  BRA.U UP1, `(.L_x_535) ;  /* 0x00000015011c7547 */ /* 0x000fec000b800000 */
[----:B------:R-:W-:Y:S02]  /*2340*/  IADD3 R7, PT, PT, -R6, RZ, RZ ;  /* 0x000000ff06077210 */ /* 0x000fe40007ffe1ff */
[----:B------:R-:W-:Y:S02]  /*2350*/  PLOP3.LUT P0, PT, PT, PT, PT, 0x80, 0x8 ;  /* 0x000000000008781c */ /* 0x000fe40003f0f070 */
[----:B------:R-:W-:-:S13]  /*2360*/  ISETP.GT.AND P2, PT, R7, 0x3, PT ;  /* 0x000000030700780c */ /* 0x000fda0003f44270 */
[----:B------:R-:W-:Y:S05]  /*2370*/  @!P2 BRA `(.L_x_536) ;  /* 0x0000000c002ca947 */ /* 0x000fea0003800000 */
[----:B------:R-:W-:-:S13]  /*2380*/  PLOP3.LUT P0, PT, PT, PT, PT, 0x8, 0x80 ;  /* 0x000000000080781c */ /* 0x000fda0003f0e170 */
.L_x_537:
        /* <DEDUP_REMOVED lines=15> */
[----:B------:R-:W4:Y:S01]  /*2480*/  LDS.64 R8, [R68] ;  /* 0x0000000044087984 */ /* 0x000f220000000a00 */
[----:B------:R-:W-:-:S04]  /*2490*/  LEA R69, R7, R68, 0x3 ;  /* 0x0000004407457211 */ /* 0x000fc800078e18ff */
[----:B------:R-:W-:-:S05]  /*24a0*/  LEA R67, R7, R69, 0x3 ;  /* 0x0000004507437211 */ /* 0x000fca00078e18ff */
[----:B------:R-:W-:-:S05]  /*24b0*/  IMAD R66, R7, 0x8, R67 ;  /* 0x0000000807427824 */ /* 0x000fca00078e0243 */
[----:B------:R-:W-:Y:S01]  /*24c0*/  LEA R65, R7, R66, 0x3 ;  /* 0x0000004207417211 */ /* 0x000fe200078e18ff */
[----:B0-----:R-:W-:-:S03]  /*24d0*/  DFMA R58, R18, R58, R56 ;  /* 0x0000003a123a722b */ /* 0x001fc60000000038 */
[C---:B------:R-:W-:Y:S01]  /*24e0*/  LEA R64, R7.reuse, R65, 0x3 ;  /* 0x0000004107407211 */ /* 0x040fe200078e18ff */
[----:B------:R-:W0:Y:S04]  /*24f0*/  LDS.64 R56, [R69] ;  /* 0x0000000045387984 */ /* 0x000e280000000a00 */
[----:B--2---:R-:W-:Y:S02]  /*2500*/  DFMA R14, R20, R14, R58 ;  /* 0x0000000e140e722b */ /* 0x004fe4000000003a */
[----:B------:R-:W2:Y:S06]  /*2510*/  LDS.64 R58, [R67] ;  /* 0x00000000433a7984 */ /* 0x000eac0000000a00 */
[----:B---3--:R-:W-:Y:S01]  /*2520*/  DFMA R12, R22, R12, R14 ;  /* 0x0000000c160c722b */ /* 0x008fe2000000000e */
[----:B------:R-:W-:-:S05]  /*2530*/  IMAD R15, R7, 0x8, R64 ;  /* 0x00000008070f7824 */ /* 0x000fca00078e0240 */
[----:B------:R-:W-:Y:S02]  /*2540*/  LEA R14, R7, R15, 0x3 ;  /* 0x0000000f070e7211 */ /* 0x000fe400078e18ff */
[----:B-1----:R-:W-:Y:S02]  /*2550*/  DFMA R10, R24, R10, R12 ;  /* 0x0000000a180a722b */ /* 0x002fe4000000000c */
[----:B------:R-:W1:Y:S04]  /*2560*/  LDS.64 R12, [R66] ;  /* 0x00000000420c7984 */ /* 0x000e680000000a00 */
[----:B------:R-:W-:Y:S02]  /*2570*/  LDS.64 R62, [R14] ;  /* 0x000000000e3e7984 */ /* 0x000fe40000000a00 */
[----:B----4-:R-:W-:-:S02]  /*2580*/  DFMA R8, R26, R8, R10 ;  /* 0x000000081a08722b */ /* 0x010fc4000000000a */
[----:B------:R-:W3:Y:S06]  /*2590*/  LDS.64 R10, [R65] ;  /* 0x00000000410a7984 */ /* 0x000eec0000000a00 */
[----:B0-----:R-:W-:Y:S02]  /*25a0*/  DFMA R56, R28, R56, R8 ;  /* 0x000000381c38722b */ /* 0x001fe40000000008 */
[----:B------:R-:W0:Y:S06]  /*25b0*/  LDS.64 R8, [R64] ;  /* 0x0000000040087984 */ /* 0x000e2c0000000a00 */
[----:B--2---:R-:W-:-:S02]  /*25c0*/  DFMA R58, R30, R58, R56 ;  /* 0x0000003a1e3a722b */ /* 0x004fc40000000038 */
[----:B------:R-:W2:Y:S06]  /*25d0*/  LDS.64 R56, [R15] ;  /* 0x000000000f387984 */ /* 0x000eac0000000a00 */
[----:B-1----:R-:W-:-:S08]  /*25e0*/  DFMA R12, R32, R12, R58 ;  /* 0x0000000c200c722b */ /* 0x002fd0000000003a */
[----:B---3--:R-:W-:Y:S01]  /*25f0*/  DFMA R10, R34, R10, R12 ;  /* 0x0000000a220a722b */ /* 0x008fe2000000000c */
[----:B------:R-:W-:-:S05]  /*2600*/  LEA R13, R7, R14, 0x3 ;  /* 0x0000000e070d7211 */ /* 0x000fca00078e18ff */
[----:B------:R-:W1:Y:S01]  /*2610*/  LDS.64 R60, [R13] ;  /* 0x000000000d3c7984 */ /* 0x000e620000000a00 */
[----:B------:R-:W-:Y:S01]  /*2620*/  IMAD R12, R7, 0x8, R13 ;  /* 0x00000008070c7824 */ /* 0x000fe200078e020d */
[----:B0-----:R-:W-:-:S04]  /*2630*/  DFMA R8, R36, R8, R10 ;  /* 0x000000082408722b */ /* 0x001fc8000000000a */
[----:B------:R-:W-:-:S04]  /*2640*/  LEA R11, R7, R12, 0x3 ;  /* 0x0000000c070b7211 */ /* 0x000fc800078e18ff */
[----:B------:R-:W-:Y:S01]  /*2650*/  LEA R10, R7, R11, 0x3 ;  /* 0x0000000b070a7211 */ /* 0x000fe200078e18ff */
[----:B--2---:R-:W-:Y:S01]  /*2660*/  DFMA R56, R38, R56, R8 ;  /* 0x000000382638722b */ /* 0x004fe20000000008 */
[----:B------:R-:W-:Y:S04]  /*2670*/  LDS.64 R58, [R11] ;  /* 0x000000000b3a7984 */ /* 0x000fe80000000a00 */
[----:B------:R-:W0:Y:S03]  /*2680*/  LDS.64 R8, [R12] ;  /* 0x000000000c087984 */ /* 0x000e260000000a00 */
[----:B------:R-:W-:Y:S02]  /*2690*/  DFMA R62, R40, R62, R56 ;  /* 0x0000003e283e722b */ /* 0x000fe40000000038 */
[----:B------:R-:W2:Y:S06]  /*26a0*/  LDS.64 R56, [R10] ;  /* 0x000000000a387984 */ /* 0x000eac0000000a00 */
[----:B-1----:R-:W-:-:S08]  /*26b0*/  DFMA R60, R42, R60, R62 ;  /* 0x0000003c2a3c722b */ /* 0x002fd0000000003e */
[----:B0-----:R-:W-:Y:S01]  /*26c0*/  DFMA R60, R44, R8, R60 ;  /* 0x000000082c3c722b */ /* 0x001fe2000000003c */
[----:B------:R-:W-:-:S05]  /*26d0*/  IMAD R9, R7, 0x8, R10 ;  /* 0x0000000807097824 */ /* 0x000fca00078e020a */
[----:B------:R-:W0:Y:S01]  /*26e0*/  LDS.64 R62, [R9] ;  /* 0x00000000093e7984 */ /* 0x000e220000000a00 */
[----:B------:R-:W-:Y:S01]  /*26f0*/  LEA R8, R7, R9, 0x3 ;  /* 0x0000000907087211 */ /* 0x000fe200078e18ff */
[----:B------:R-:W-:-:S03]  /*2700*/  DFMA R58, R46, R58, R60 ;  /* 0x0000003a2e3a722b */ /* 0x000fc6000000003c */
[----:B------:R-:W-:Y:S01]  /*2710*/  LEA R7, R7, R8, 0x3 ;  /* 0x0000000807077211 */ /* 0x000fe200078e18ff */
[----:B------:R-:W1:Y:S04]  /*2720*/  LDS.64 R60, [R8] ;  /* 0x00000000083c7984 */ /* 0x000e680000000a00 */
[----:B--2---:R-:W-:Y:S02]  /*2730*/  DFMA R56, R48, R56, R58 ;  /* 0x000000383038722b */ /* 0x004fe4000000003a */
[----:B------:R-:W2:Y:S06]  /*2740*/  LDS.64 R58, [R7] ;  /* 0x00000000073a7984 */ /* 0x000eac0000000a00 */
[----:B0-----:R-:W-:-:S02]  /*2750*/  DFMA R62, R50, R62, R56 ;  /* 0x0000003e323e722b */ /* 0x001fc40000000038 */
[----:B------:R-:W0:Y:S06]  /*2760*/  LDC.64 R56, c[0x0][0x3a0] ;  /* 0x0000e800ff387b82 */ /* 0x000e2c0000000a00 */
[----:B-1----:R-:W-:-:S08]  /*2770*/  DFMA R60, R52, R60, R62 ;  /* 0x0000003c343c722b */ /* 0x002fd0000000003e */
[----:B--2---:R-:W-:Y:S01]  /*2780*/  DFMA R76, R54, R58, R60 ;  /* 0x0000003a364c722b */ /* 0x004fe2000000003c */
[----:B0-----:R-:W-:-:S06]  /*2790*/  IMAD.WIDE.U32 R74, R5, 0x8, R56 ;  /* 0x00000008054a7825 */ /* 0x001fcc00078e0038 */
[----:B------:R0:W-:Y:S01]  /*27a0*/  STG.E.64 desc[UR8][R74.64], R76 ;  /* 0x0000004c4a007986 */ /* 0x0001e2000c101b08 */
[----:B------:R-:W-:Y:S01]  /*27b0*/  BAR.SYNC.DEFER_BLOCKING 0x0 ;  /* 0x0000000000007b1d */ /* 0x000fe20000010000 */
[----:B0-----:R-:W-:-:S04]  /*27c0*/  VIADD R75, R5, 0x1 ;  /* 0x00000001054b7836 */ /* 0x001fc80000000000 */
        /* <DEDUP_REMOVED lines=8> */
[----:B------:R-:W-:Y:S06]  /*2850*/  LDS.64 R62, [R68+0x8] ;  /* 0x00000800443e7984 */ /* 0x000fec0000000a00 */
[----:B------:R-:W-:-:S02]  /*2860*/  DFMA R60, R22, R60, R58 ;  /* 0x0000003c163c722b */ /* 0x000fc4000000003a */
        /* <DEDUP_REMOVED lines=26> */
[----:B------:R-:W0:Y:S06]  /*2a10*/  LDS.64 R60, [R8+0x8] ;  /* 0x00000800083c7984 */ /* 0x000e2c0000000a00 */
[----:B------:R-:W-:-:S02]  /*2a20*/  DFMA R62, R50, R62, R58 ;  /* 0x0000003e323e722b */ /* 0x000fc4000000003a */
[----:B------:R-:W1:Y:S06]  /*2a30*/  LDS.64 R58, [R7+0x8] ;  /* 0x00000800073a7984 */ /* 0x000e6c0000000a00 */
[----:B0-----:R-:W-:-:S08]  /*2a40*/  DFMA R60, R52, R60, R62 ;  /* 0x0000003c343c722b */ /* 0x001fd0000000003e */
[----:B-1----:R-:W-:-:S07]  /*2a50*/  DFMA R76, R54, R58, R60 ;  /* 0x0000003a364c722b */ /* 0x002fce000000003c */
        /* <DEDUP_REMOVED lines=38> */
[----:B------:R-:W-:Y:S01]  /*2cc0*/  DFMA R58, R50, R60, R58 ;  /* 0x0000003c323a722b */ /* 0x000fe2000000003a */
[----:B------:R-:W0:Y:S07]  /*2cd0*/  LDS.64 R60, [R8+0x10] ;  /* 0x00001000083c7984 */ /* 0x000e2e0000000a00 */
[----:B0-----:R-:W-:-:S08]  /*2ce0*/  DFMA R58, R52, R60, R58 ;  /* 0x0000003c343a722b */ /* 0x001fd0000000003a */
[----:B------:R-:W-:Y:S01]  /*2cf0*/  DFMA R62, R54, R62, R58 ;  /* 0x0000003e363e722b */ /* 0x000fe2000000003a */
        /* <DEDUP_REMOVED lines=8> */
[----:B------:R-:W0:Y:S04]  /*2d80*/  LDS.64 R72, [R72+0x18] ;  /* 0x0000180048487984 */ /* 0x000e280000000a00 */
[----:B------:R-:W4:Y:S04]  /*2d90*/  LDS.64 R70, [R70+0x18] ;  /* 0x0000180046467984 */ /* 0x000f280000000a00 */
[----:B------:R-:W-:Y:S04]  /*2da0*/  LDS.64 R58, [R67+0x18] ;  /* 0x00001800433a7984 */ /* 0x000fe80000000a00 */
[----:B------:R-:W-:Y:S04]  /*2db0*/  LDS.64 R62, [R66+0x18] ;  /* 0x00001800423e7984 */ /* 0x000fe80000000a00 */
[----:B------:R-:W-:Y:S01]  /*2dc0*/  LDS.64 R66, [R12+0x18] ;  /* 0x000018000c427984 */ /* 0x000fe20000000a00 */
[----:B-1----:R-:W-:-:S08]  /*2dd0*/  DFMA R60, R16, R60, RZ ;  /* 0x0000003c103c722b */ /* 0x002fd000000000ff */
[----:B--2---:R-:W-:Y:S01]  /*2de0*/  DFMA R60, R18, R74, R60 ;  /* 0x0000004a123c722b */ /* 0x004fe2000000003c */
[----:B------:R-:W1:Y:S04]  /*2df0*/  LDS.64 R74, [R68+0x18] ;  /* 0x00001800444a7984 */ /* 0x000e680000000a00 */
[----:B------:R-:W2:Y:S03]  /*2e00*/  LDS.64 R68, [R69+0x18] ;  /* 0x0000180045447984 */ /* 0x000ea60000000a00 */
[----:B---3--:R-:W-:-:S08]  /*2e10*/  DFMA R60, R20, R76, R60 ;  /* 0x0000004c143c722b */ /* 0x008fd0000000003c */
[----:B0-----:R-:W-:Y:S01]  /*2e20*/  DFMA R60, R22, R72, R60 ;  /* 0x00000048163c722b */ /* 0x001fe2000000003c */
[----:B------:R-:W0:Y:S07]  /*2e30*/  LDS.64 R72, [R65+0x18] ;  /* 0x0000180041487984 */ /* 0x000e2e0000000a00 */
[----:B----4-:R-:W-:Y:S01]  /*2e40*/  DFMA R60, R24, R70, R60 ;  /* 0x00000046183c722b */ /* 0x010fe2000000003c */
[----:B------:R-:W3:Y:S04]  /*2e50*/  LDS.64 R70, [R64+0x18] ;  /* 0x0000180040467984 */ /* 0x000ee80000000a00 */
[----:B------:R-:W-:Y:S03]  /*2e60*/  LDS.64 R64, [R10+0x18] ;  /* 0x000018000a407984 */ /* 0x000fe60000000a00 */
[----:B-1----:R-:W-:Y:S01]  /*2e70*/  DFMA R60, R26, R74, R60 ;  /* 0x0000004a1a3c722b */ /* 0x002fe2000000003c */
[----:B------:R-:W1:Y:S07]  /*2e80*/  LDS.64 R74, [R15+0x18] ;  /* 0x000018000f4a7984 */ /* 0x000e6e0000000a00 */
[----:B--2---:R-:W-:-:S08]  /*2e90*/  DFMA R60, R28, R68, R60 ;  /* 0x000000441c3c722b */ /* 0x004fd0000000003c */
[----:B------:R-:W-:Y:S02]  /*2ea0*/  DFMA R58, R30, R58, R60 ;  /* 0x0000003a1e3a722b */ /* 0x000fe4000000003c */
[----:B------:R-:W2:Y:S04]  /*2eb0*/  LDS.64 R60, [R14+0x18] ;  /* 0x000018000e3c7984 */ /* 0x000ea80000000a00 */
[----:B------:R-:W-:Y:S02]  /*2ec0*/  LDS.64 R14, [R8+0x18] ;  /* 0x00001800080e7984 */ /* 0x000fe40000000a00 */
[----:B------:R-:W-:Y:S02]  /*2ed0*/  DFMA R58, R32, R62, R58 ;  /* 0x0000003e203a722b */ /* 0x000fe4000000003a */
[----:B------:R-:W4:Y:S06]  /*2ee0*/  LDS.64 R62, [R13+0x18] ;  /* 0x000018000d3e7984 */ /* 0x000f2c0000000a00 */
[----:B0-----:R-:W-:-:S08]  /*2ef0*/  DFMA R58, R34, R72, R58 ;  /* 0x00000048223a722b */ /* 0x001fd0000000003a */
[----:B---3--:R-:W-:Y:S02]  /*2f00*/  DFMA R70, R36, R70, R58 ;  /* 0x000000462446722b */ /* 0x008fe4000000003a */
[----:B------:R0:W3:Y:S06]  /*2f10*/  LDS.64 R58, [R11+0x18] ;  /* 0x000018000b3a7984 */ /* 0x0000ec0000000a00 */
[----:B-1----:R-:W-:Y:S01]  /*2f20*/  DFMA R70, R38, R74, R70 ;  /* 0x0000004a2646722b */ /* 0x002fe20000000046 */
[C---:B0-----:R-:W-:Y:S02]  /*2f30*/  IADD3 R11, PT, PT, R5.reuse, 0x3, RZ ;  /* 0x00000003050b7810 */ /* 0x041fe40007ffe0ff */
[----:B------:R-:W-:-:S03]  /*2f40*/  IADD3 R5, PT, PT, R5, 0x4, RZ ;  /* 0x0000000405057810 */ /* 0x000fc60007ffe0ff */
[----:B------:R-:W-:Y:S02]  /*2f50*/  IMAD.WIDE.U32 R56, R11, 0x8, R56 ;  /* 0x000000080b387825 */ /* 0x000fe400078e0038 */
[----:B--2---:R-:W-:Y:S01]  /*2f60*/  DFMA R70, R40, R60, R70 ;  /* 0x0000003c2846722b */ /* 0x004fe20000000046 */
[----:B------:R-:W0:Y:S07]  /*2f70*/  LDS.64 R60, [R9+0x18] ;  /* 0x00001800093c7984 */ /* 0x000e2e0000000a00 */
[----:B----4-:R-:W-:-:S08]  /*2f80*/  DFMA R62, R42, R62, R70 ;  /* 0x0000003e2a3e722b */ /* 0x010fd00000000046 */
[----:B------:R-:W-:Y:S01]  /*2f90*/  DFMA R62, R44, R66, R62 ;  /* 0x000000422c3e722b */ /* 0x000fe2000000003e */
[----:B------:R-:W1:Y:S07]  /*2fa0*/  LDS.64 R66, [R7+0x18] ;  /* 0x0000180007427984 */ /* 0x000e6e0000000a00 */
        /* <DEDUP_REMOVED lines=8> */
.L_x_536:
[----:B------:R-:W-:-:S05]  /*3030*/  IMAD.MOV R7, RZ, RZ, -R6 ;  /* 0x000000ffff077224 */ /* 0x000fca00078e0a06 */
[----:B------:R-:W-:-:S13]  /*3040*/  ISETP.GT.AND P2, PT, R7, 0x1, PT ;  /* 0x000000010700780c */ /* 0x000fda0003f44270 */
[----:B------:R-:W-:Y:S05]  /*3050*/  @!P2 BRA `(.L_x_538) ;  /* 0x0000000400cca947 */ /* 0x000fea0003800000 */
[----:B------:R-:W1:Y:S01]  /*3060*/  LDC R72, c[0x0][0x3e0] ;  /* 0x0000f800ff487b82 */ /* 0x000e620000000800 */
[----:B------:R-:W2:Y:S01]  /*3070*/  LDS.64 R12, [R4] ;  /* 0x00000000040c7984 */ /* 0x000ea20000000a00 */
[----:B------:R-:W-:Y:S05]  /*3080*/  WARPSYNC.ALL ;  /* 0x0000000000007948 */ /* 0x000fea0003800000 */
[----:B------:R-:W-:Y:S01]  /*3090*/  PLOP3.LUT P0, PT, PT, PT, PT, 0x8, 0x80 ;  /* 0x000000000080781c */ /* 0x000fe20003f0e170 */
[----:B------:R-:W3:Y:S01]  /*30a0*/  LDC R74, c[0x0][0x3e0] ;  /* 0x0000f800ff4a7b82 */ /* 0x000ee20000000800 */
[----:B------:R-:W-:Y:S02]  /*30b0*/  IADD3 R6, PT, PT, R6, 0x2, RZ ;  /* 0x0000000206067810 */ /* 0x000fe40007ffe0ff */
[----:B-1----:R-:W-:-:S04]  /*30c0*/  LEA R69, R72, R4, 0x3 ;  /* 0x0000000448457211 */ /* 0x002fc800078e18ff */
[-C--:B------:R-:W-:Y:S01]  /*30d0*/  LEA R61, R72, R69.reuse, 0x3 ;  /* 0x00000045483d7211 */ /* 0x080fe200078e18ff */
[----:B------:R-:W1:Y:S01]  /*30e0*/  LDS.64 R10, [R69] ;  /* 0x00000000450a7984 */ /* 0x000e620000000a00 */
[----:B---3--:R-:W-:-:S03]  /*30f0*/  LEA R73, R74, R69, 0x3 ;  /* 0x000000454a497211 */ /* 0x008fc600078e18ff */
[----:B0-----:R-:W0:Y:S01]  /*3100*/  LDS.64 R14, [R61] ;  /* 0x000000003d0e7984 */ /* 0x001e220000000a00 */
[----:B------:R-:W-:-:S05]  /*3110*/  IMAD R7, R72, 0x8, R61 ;  /* 0x0000000848077824 */ /* 0x000fca00078e023d */
[----:B------:R-:W3:Y:S01]  /*3120*/  LDS.64 R56, [R7] ;  /* 0x0000000007387984 */ /* 0x000ee20000000a00 */
[----:B------:R-:W-:Y:S01]  /*3130*/  LEA R68, R72, R7, 0x3 ;  /* 0x0000000748447211 */ /* 0x000fe200078e18ff */
[----:B--2--5:R-:W-:-:S03]  /*3140*/  DFMA R58, R16, R12, RZ ;  /* 0x0000000c103a722b */ /* 0x024fc600000000ff */
[C---:B------:R-:W-:Y:S01]  /*3150*/  LEA R66, R72.reuse, R68, 0x3 ;  /* 0x0000004448427211 */ /* 0x040fe200078e18ff */
[----:B------:R-:W2:Y:S04]  /*3160*/  LDS.64 R8, [R68] ;  /* 0x0000000044087984 */ /* 0x000ea80000000a00 */
[----:B------:R-:W4:Y:S01]  /*3170*/  LDS.64 R12, [R66] ;  /* 0x00000000420c7984 */ /* 0x000f220000000a00 */
[----:B------:R-:W-:-:S05]  /*3180*/  IMAD R67, R72, 0x8, R66 ;  /* 0x0000000848437824 */ /* 0x000fca00078e0242 */
[----:B------:R-:W4:Y:S01]  /*3190*/  LDS.64 R62, [R67] ;  /* 0x00000000433e7984 */ /* 0x000f220000000a00 */
[----:B------:R-:W-:-:S04]  /*31a0*/  LEA R65, R72, R67, 0x3 ;  /* 0x0000004348417211 */ /* 0x000fc800078e18ff */
[----:B------:R-:W-:-:S05]  /*31b0*/  LEA R64, R72, R65, 0x3 ;  /* 0x0000004148407211 */ /* 0x000fca00078e18ff */
[----:B------:R-:W-:Y:S01]  /*31c0*/  LDS.64 R60, [R64] ;  /* 0x00000000403c7984 */ /* 0x000fe20000000a00 */
[----:B-1----:R-:W-:-:S08]  /*31d0*/  DFMA R10, R18, R10, R58 ;  /* 0x0000000a120a722b */ /* 0x002fd0000000003a */
[----:B0-----:R-:W-:Y:S02]  /*31e0*/  DFMA R14, R20, R14, R10 ;  /* 0x0000000e140e722b */ /* 0x001fe4000000000a */
[----:B------:R-:W0:Y:S06]  /*31f0*/  LDS.64 R10, [R65] ;  /* 0x00000000410a7984 */ /* 0x000e2c0000000a00 */
[----:B---3--:R-:W-:Y:S01]  /*3200*/  DFMA R56, R22, R56, R14 ;  /* 0x000000381638722b */ /* 0x008fe2000000000e */
[----:B------:R-:W-:-:S05]  /*3210*/  IMAD R15, R72, 0x8, R64 ;  /* 0x00000008480f7824 */ /* 0x000fca00078e0240 */
[----:B------:R-:W1:Y:S02]  /*3220*/  LDS.64 R58, [R15] ;  /* 0x000000000f3a7984 */ /* 0x000e640000000a00 */
[----:B--2---:R-:W-:Y:S01]  /*3230*/  DFMA R8, R24, R8, R56 ;  /* 0x000000081808722b */ /* 0x004fe20000000038 */
[----:B------:R-:W-:-:S07]  /*3240*/  LEA R14, R72, R15, 0x3 ;  /* 0x0000000f480e7211 */ /* 0x000fce00078e18ff */
[----:B----4-:R-:W-:Y:S02]  /*3250*/  DFMA R12, R26, R12, R8 ;  /* 0x0000000c1a0c722b */ /* 0x010fe40000000008 */
[----:B------:R-:W2:Y:S06]  /*3260*/  LDS.64 R8, [R14] ;  /* 0x000000000e087984 */ /* 0x000eac0000000a00 */
[----:B------:R-:W-:Y:S01]  /*3270*/  DFMA R62, R28, R62, R12 ;  /* 0x0000003e1c3e722b */ /* 0x000fe2000000000c */
[----:B------:R-:W-:-:S05]  /*3280*/  LEA R13, R72, R14, 0x3 ;  /* 0x0000000e480d7211 */ /* 0x000fca00078e18ff */
[----:B------:R-:W3:Y:S01]  /*3290*/  LDS.64 R56, [R13] ;  /* 0x000000000d387984 */ /* 0x000ee20000000a00 */
[----:B------:R-:W-:Y:S01]  /*32a0*/  IMAD R12, R72, 0x8, R13 ;  /* 0x00000008480c7824 */ /* 0x000fe200078e020d */
[----:B0-----:R-:W-:-:S04]  /*32b0*/  DFMA R10, R30, R10, R62 ;  /* 0x0000000a1e0a722b */ /* 0x001fc8000000003e */
[----:B------:R-:W0:Y:S04]  /*32c0*/  LDS.64 R62, [R12] ;  /* 0x000000000c3e7984 */ /* 0x000e280000000a00 */
[----:B------:R-:W-:Y:S01]  /*32d0*/  DFMA R60, R32, R60, R10 ;  /* 0x0000003c203c722b */ /* 0x000fe2000000000a */
[----:B------:R-:W-:-:S04]  /*32e0*/  LEA R11, R72, R12, 0x3 ;  /* 0x0000000c480b7211 */ /* 0x000fc800078e18ff */
[----:B------:R-:W-:-:S03]  /*32f0*/  LEA R10, R72, R11, 0x3 ;  /* 0x0000000b480a7211 */ /* 0x000fc600078e18ff */
[----:B-1----:R-:W-:Y:S02]  /*3300*/  DFMA R58, R34, R58, R60 ;  /* 0x0000003a223a722b */ /* 0x002fe4000000003c */
[----:B------:R-:W1:Y:S06]  /*3310*/  LDS.64 R60, [R11] ;  /* 0x000000000b3c7984 */ /* 0x000e6c0000000a00 */
[----:B--2---:R-:W-:Y:S02]  /*3320*/  DFMA R8, R36, R8, R58 ;  /* 0x000000082408722b */ /* 0x004fe4000000003a */
[----:B------:R-:W2:Y:S06]  /*3330*/  LDS.64 R58, [R10] ;  /* 0x000000000a3a7984 */ /* 0x000eac0000000a00 */
[----:B---3--:R-:W-:Y:S01]  /*3340*/  DFMA R56, R38, R56, R8 ;  /* 0x000000382638722b */ /* 0x008fe20000000008 */
[----:B------:R-:W-:-:S05]  /*3350*/  IMAD R9, R72, 0x8, R10 ;  /* 0x0000000848097824 */ /* 0x000fca00078e020a */
[C---:B------:R-:W-:Y:S02]  /*3360*/  LEA R8, R72.reuse, R9, 0x3 ;  /* 0x0000000948087211 */ /* 0x040fe400078e18ff */
[----:B0-----:R-:W-:Y:S02]  /*3370*/  DFMA R62, R40, R62, R56 ;  /* 0x0000003e283e722b */ /* 0x001fe40000000038 */
[----:B------:R-:W0:Y:S01]  /*3380*/  LDS.64 R56, [R9] ;  /* 0x0000000009387984 */ /* 0x000e220000000a00 */
[----:B------:R-:W-:-:S05]  /*3390*/  LEA R70, R72, R8, 0x3 ;  /* 0x0000000848467211 */ /* 0x000fca00078e18ff */
[----:B------:R-:W-:Y:S01]  /*33a0*/  IMAD R71, R72, 0x8, R70 ;  /* 0x0000000848477824 */ /* 0x000fe200078e0246 */
[----:B-1----:R-:W-:-:S04]  /*33b0*/  DFMA R60, R42, R60, R62 ;  /* 0x0000003c2a3c722b */ /* 0x002fc8000000003e */
[----:B------:R-:W-:Y:S01]  /*33c0*/  LEA R72, R72, R71, 0x3 ;  /* 0x0000004748487211 */ /* 0x000fe200078e18ff */
[----:B------:R-:W1:Y:S03]  /*33d0*/  LDS.64 R62, [R8] ;  /* 0x00000000083e7984 */ /* 0x000e660000000a00 */
[----:B--2---:R-:W-:Y:S02]  /*33e0*/  DFMA R58, R44, R58, R60 ;  /* 0x0000003a2c3a722b */ /* 0x004fe4000000003c */
[----:B------:R-:W2:Y:S06]  /*33f0*/  LDS.64 R60, [R70] ;  /* 0x00000000463c7984 */ /* 0x000eac0000000a00 */
[----:B0-----:R-:W-:-:S02]  /*3400*/  DFMA R56, R46, R56, R58 ;  /* 0x000000382e38722b */ /* 0x001fc4000000003a */
[----:B------:R-:W0:Y:S06]  /*3410*/  LDS.64 R58, [R71] ;  /* 0x00000000473a7984 */ /* 0x000e2c0000000a00 */
[----:B-1----:R-:W-:Y:S02]  /*3420*/  DFMA R62, R48, R62, R56 ;  /* 0x0000003e303e722b */ /* 0x002fe40000000038 */
[----:B------:R-:W1:Y:S06]  /*3430*/  LDS.64 R56, [R72] ;  /* 0x0000000048387984 */ /* 0x000e6c0000000a00 */
[----:B--2---:R-:W-:-:S02]  /*3440*/  DFMA R60, R50, R60, R62 ;  /* 0x0000003c323c722b */ /* 0x004fc4000000003e */
[----:B------:R-:W2:Y:S06]  /*3450*/  LDC.64 R62, c[0x0][0x3a0] ;  /* 0x0000e800ff3e7b82 */ /* 0x000eac0000000a00 */
[----:B0-----:R-:W-:-:S08]  /*3460*/  DFMA R60, R52, R58, R60 ;  /* 0x0000003a343c722b */ /* 0x001fd0000000003c */
[----:B-1----:R-:W-:Y:S01]  /*3470*/  DFMA R60, R54, R56, R60 ;  /* 0x00000038363c722b */ /* 0x002fe2000000003c */
[----:B--2---:R-:W-:-:S06]  /*3480*/  IMAD.WIDE.U32 R56, R5, 0x8, R62 ;  /* 0x0000000805387825 */ /* 0x004fcc00078e003e */
[----:B------:R-:W-:Y:S01]  /*3490*/  STG.E.64 desc[UR8][R56.64], R60 ;  /* 0x0000003c38007986 */ /* 0x000fe2000c101b08 */
[----:B------:R-:W-:Y:S06]  /*34a0*/  BAR.SYNC.DEFER_BLOCKING 0x0 ;  /* 0x0000000000007b1d */ /* 0x000fec0000010000 */
[----:B------:R0:W1:Y:S04]  /*34b0*/  LDS.64 R58, [R4+0x8] ;  /* 0x00000800043a7984 */ /* 0x0000680000000a00 */
[----:B------:R-:W2:Y:S04]  /*34c0*/  LDS.64 R56, [R69+0x8] ;  /* 0x0000080045387984 */ /* 0x000ea80000000a00 */
[----:B------:R-:W3:Y:S01]  /*34d0*/  LDS.64 R60, [R73+0x8] ;  /* 0x00000800493c7984 */ /* 0x000ee20000000a00 */
[----:B0-----:R-:W-:-:S03]  /*34e0*/  VIADD R4, R4, 0x10 ;  /* 0x0000001004047836 */ /* 0x001fc60000000000 */
[----:B------:R0:W4:Y:S04]  /*34f0*/  LDS.64 R74, [R7+0x8] ;  /* 0x00000800074a7984 */ /* 0x0001280000000a00 */
[----:B------:R-:W4:Y:S04]  /*3500*/  LDS.64 R76, [R68+0x8] ;  /* 0x00000800444c7984 */ /* 0x000f280000000a00 */
[----:B------:R-:W-:Y:S01]  /*3510*/  LDS.64 R68, [R13+0x8] ;  /* 0x000008000d447984 */ /* 0x000fe20000000a00 */
[C---:B0-----:R-:W-:Y:S01]  /*3520*/  VIADD R7, R5.reuse, 0x1 ;  /* 0x0000000105077836 */ /* 0x041fe20000000000 */
[----:B------:R-:W-:-:S02]  /*3530*/  IADD3 R5, PT, PT, R5, 0x2, RZ ;  /* 0x0000000205057810 */ /* 0x000fc40007ffe0ff */
[----:B------:R-:W-:Y:S01]  /*3540*/  LDS.64 R72, [R72+0x8] ;  /* 0x0000080048487984 */ /* 0x000fe20000000a00 */
[----:B------:R-:W-:Y:S01]  /*3550*/  IMAD.WIDE.U32 R62, R7, 0x8, R62 ;  /* 0x00000008073e7825 */ /* 0x000fe200078e003e */
[----:B-1----:R-:W-:-:S08]  /*3560*/  DFMA R58, R16, R58, RZ ;  /* 0x0000003a103a722b */ /* 0x002fd000000000ff */
[----:B--2---:R-:W-:Y:S02]  /*3570*/  DFMA R56, R18, R56, R58 ;  /* 0x000000381238722b */ /* 0x004fe4000000003a */
[----:B------:R-:W0:Y:S04]  /*3580*/  LDS.64 R58, [R66+0x8] ;  /* 0x00000800423a7984 */ /* 0x000e280000000a00 */
[----:B------:R-:W1:Y:S02]  /*3590*/  LDS.64 R66, [R67+0x8] ;  /* 0x0000080043427984 */ /* 0x000e640000000a00 */
[----:B---3--:R-:W-:Y:S02]  /*35a0*/  DFMA R56, R20, R60, R56 ;  /* 0x0000003c1438722b */ /* 0x008fe40000000038 */
[----:B------:R-:W2:Y:S06]  /*35b0*/  LDS.64 R60, [R65+0x8] ;  /* 0x00000800413c7984 */ /* 0x000eac0000000a00 */
[----:B----4-:R-:W-:Y:S01]  /*35c0*/  DFMA R56, R22, R74, R56 ;  /* 0x0000004a1638722b */ /* 0x010fe20000000038 */
[----:B------:R-:W3:Y:S04]  /*35d0*/  LDS.64 R74, [R64+0x8] ;  /* 0x00000800404a7984 */ /* 0x000ee80000000a00 */
[----:B------:R-:W-:Y:S03]  /*35e0*/  LDS.64 R64, [R10+0x8] ;  /* 0x000008000a407984 */ /* 0x000fe60000000a00 */
[----:B------:R-:W-:Y:S01]  /*35f0*/  DFMA R56, R24, R76, R56 ;  /* 0x0000004c1838722b */ /* 0x000fe20000000038 */
[----:B------:R-:W4:Y:S07]  /*3600*/  LDS.64 R76, [R15+0x8] ;  /* 0x000008000f4c7984 */ /* 0x000f2e0000000a00 */
[----:B0-----:R-:W-:Y:S01]  /*3610*/  DFMA R56, R26, R58, R56 ;  /* 0x0000003a1a38722b */ /* 0x001fe20000000038 */
[----:B------:R-:W0:Y:S04]  /*3620*/  LDS.64 R58, [R14+0x8] ;  /* 0x000008000e3a7984 */ /* 0x000e280000000a00 */
[----:B------:R-:W-:Y:S03]  /*3630*/  LDS.64 R14, [R8+0x8] ;  /* 0x00000800080e7984 */ /* 0x000fe60000000a00 */
[----:B-1----:R-:W-:Y:S01]  /*3640*/  DFMA R56, R28, R66, R56 ;  /* 0x000000421c38722b */ /* 0x002fe20000000038 */
[----:B------:R-:W-:Y:S07]  /*3650*/  LDS.64 R66, [R11+0x8] ;  /* 0x000008000b427984 */ /* 0x000fee0000000a00 */
[----:B--2---:R-:W-:Y:S01]  /*3660*/  DFMA R56, R30, R60, R56 ;  /* 0x0000003c1e38722b */ /* 0x004fe20000000038 */
[----:B------:R-:W1:Y:S04]  /*3670*/  LDS.64 R60, [R12+0x8] ;  /* 0x000008000c3c7984 */ /* 0x000e680000000a00 */
[----:B------:R-:W-:Y:S03]  /*3680*/  LDS.64 R12, [R71+0x8] ;  /* 0x00000800470c7984 */ /* 0x000fe60000000a00 */
[----:B---3--:R-:W-:-:S08]  /*3690*/  DFMA R56, R32, R74, R56 ;  /* 0x0000004a2038722b */ /* 0x008fd00000000038 */
[----:B----4-:R-:W-:-:S08]  /*36a0*/  DFMA R56, R34, R76, R56 ;  /* 0x0000004c2238722b */ /* 0x010fd00000000038 */
[----:B0-----:R-:W-:Y:S02]  /*36b0*/  DFMA R58, R36, R58, R56 ;  /* 0x0000003a243a722b */ /* 0x001fe40000000038 */
[----:B------:R-:W0:Y:S06]  /*36c0*/  LDS.64 R56, [R9+0x8] ;  /* 0x0000080009387984 */ /* 0x000e2c0000000a00 */
[----:B------:R-:W-:-:S08]  /*36d0*/  DFMA R58, R38, R68, R58 ;  /* 0x00000044263a722b */ /* 0x000fd0000000003a */
[----:B-1----:R-:W-:Y:S02]  /*36e0*/  DFMA R60, R40, R60, R58 ;  /* 0x0000003c283c722b */ /* 0x002fe4000000003a */
[----:B------:R-:W1:Y:S06]  /*36f0*/  LDS.64 R58, [R70+0x8] ;  /* 0x00000800463a7984 */ /* 0x000e6c0000000a00 */
[----:B------:R-:W-:-:S08]  /*3700*/  DFMA R60, R42, R66, R60 ;  /* 0x000000422a3c722b */ /* 0x000fd0000000003c */
[----:B------:R-:W-:-:S08]  /*3710*/  DFMA R60, R44, R64, R60 ;  /* 0x000000402c3c722b */ /* 0x000fd0000000003c */
[----:B0-----:R-:W-:-:S08]  /*3720*/  DFMA R56, R46, R56, R60 ;  /* 0x000000382e38722b */ /* 0x001fd0000000003c */
[----:B------:R-:W-:-:S08]  /*3730*/  DFMA R14, R48, R14, R56 ;  /* 0x0000000e300e722b */ /* 0x000fd00000000038 */
[----:B-1----:R-:W-:-:S08]  /*3740*/  DFMA R14, R50, R58, R14 ;  /* 0x0000003a320e722b */ /* 0x002fd0000000000e */
[----:B------:R-:W-:-:S08]  /*3750*/  DFMA R12, R52, R12, R14 ;  /* 0x0000000c340c722b */ /* 0x000fd0000000000e */
[----:B------:R-:W-:-:S07]  /*3760*/  DFMA R12, R54, R72, R12 ;  /* 0x00000048360c722b */ /* 0x000fce000000000c */
[----:B------:R1:W-:Y:S01]  /*3770*/  STG.E.64 desc[UR8][R62.64], R12 ;  /* 0x0000000c3e007986 */ /* 0x0003e2000c101b08 */
[----:B------:R-:W-:Y:S06]  /*3780*/  BAR.SYNC.DEFER_BLOCKING 0x0 ;  /* 0x0000000000007b1d */ /* 0x000fec0000010000 */
.L_x_538:
[----:B------:R-:W-:-:S13]  /*3790*/  ISETP.NE.OR P0, PT, R6, RZ, P0 ;  /* 0x000000ff0600720c */ /* 0x000fda0000705670 */
[----:B------:R-:W-:Y:S05]  /*37a0*/  @!P0 BRA `(.L_x_534) ;  /* 0x0000000400188947 */ /* 0x000fea0003800000 */
.L_x_535:
[----:B--2---:R-:W2:Y:S01]  /*37b0*/  LDC R7, c[0x0][0x3e0] ;  /* 0x0000f800ff077b82 */ /* 0x004ea20000000800 */
[----:B------:R3:W4:Y:S01]  /*37c0*/  LDS.64 R8, [R4] ;  /* 0x0000000004087984 */ /* 0x0007220000000a00 */
[----:B------:R-:W-:Y:S01]  /*37d0*/  IADD3 R6, PT, PT, R6, 0x1, RZ ;  /* 0x0000000106067810 */ /* 0x000fe20007ffe0ff */
[----:B------:R-:W-:Y:S05]  /*37e0*/  WARPSYNC.ALL ;  /* 0x0000000000007948 */ /* 0x000fea0003800000 */
[----:B------:R-:W-:Y:S02]  /*37f0*/  ISETP.NE.AND P0, PT, R6, RZ, PT ;  /* 0x000000ff0600720c */ /* 0x000fe40003f05270 */
[----:B--2---:R-:W-:Y:S01]  /*3800*/  LEA R60, R7, R4, 0x3 ;  /* 0x00000004073c7211 */ /* 0x004fe200078e18ff */
[----:B---3--:R-:W-:-:S03]  /*3810*/  VIADD R4, R4, 0x8 ;  /* 0x0000000804047836 */ /* 0x008fc60000000000 */
[C---:B-1----:R-:W-:Y:S01]  /*3820*/  LEA R62, R7.reuse, R60, 0x3 ;  /* 0x0000003c073e7211 */ /* 0x042fe200078e18ff */
[----:B------:R1:W2:Y:S04]  /*3830*/  LDS.64 R12, [R60] ;  /* 0x000000003c0c7984 */ /* 0x0002a80000000a00 */
[----:B0-----:R0:W3:Y:S01]  /*3840*/  LDS.64 R14, [R62] ;  /* 0x000000003e0e7984 */ /* 0x0010e20000000a00 */
[----:B------:R-:W-:-:S05]  /*3850*/  IMAD R64, R7, 0x8, R62 ;  /* 0x0000000807407824 */ /* 0x000fca00078e023e */
[----:B------:R0:W3:Y:S01]  /*3860*/  LDS.64 R56, [R64] ;  /* 0x0000000040387984 */ /* 0x0000e20000000a00 */
[----:B------:R-:W-:Y:S01]  /*3870*/  LEA R66, R7, R64, 0x3 ;  /* 0x0000004007427211 */ /* 0x000fe200078e18ff */
[----:B----45:R-:W-:-:S03]  /*3880*/  DFMA R58, R16, R8, RZ ;  /* 0x00000008103a722b */ /* 0x030fc600000000ff */
[C---:B------:R-:W-:Y:S01]  /*3890*/  LEA R68, R7.reuse, R66, 0x3 ;  /* 0x0000004207447211 */ /* 0x040fe200078e18ff */
[----:B------:R4:W3:Y:S04]  /*38a0*/  LDS.64 R10, [R66] ;  /* 0x00000000420a7984 */ /* 0x0008e80000000a00 */
[----:B------:R4:W3:Y:S01]  /*38b0*/  LDS.64 R8, [R68] ;  /* 0x0000000044087984 */ /* 0x0008e20000000a00 */
[----:B------:R-:W-:-:S05]  /*38c0*/  IMAD R70, R7, 0x8, R68 ;  /* 0x0000000807467824 */ /* 0x000fca00078e0244 */
[----:B-1----:R-:W-:-:S04]  /*38d0*/  LEA R60, R7, R70, 0x3 ;  /* 0x00000046073c7211 */ /* 0x002fc800078e18ff */
[----:B0-----:R-:W-:-:S05]  /*38e0*/  LEA R62, R7, R60, 0x3 ;  /* 0x0000003c073e7211 */ /* 0x001fca00078e18ff */
[----:B------:R-:W-:Y:S01]  /*38f0*/  IMAD R64, R7, 0x8, R62 ;  /* 0x0000000807407824 */ /* 0x000fe200078e023e */
[----:B--2---:R-:W-:-:S04]  /*3900*/  DFMA R58, R18, R12, R58 ;  /* 0x0000000c123a722b */ /* 0x004fc8000000003a */
[C---:B----4-:R-:W-:Y:S01]  /*3910*/  LEA R66, R7.reuse, R64, 0x3 ;  /* 0x0000004007427211 */ /* 0x050fe200078e18ff */
[----:B------:R-:W0:Y:S03]  /*3920*/  LDS.64 R12, [R70] ;  /* 0x00000000460c7984 */ /* 0x000e260000000a00 */
[C---:B------:R-:W-:Y:S01]  /*3930*/  LEA R68, R7.reuse, R66, 0x3 ;  /* 0x0000004207447211 */ /* 0x040fe200078e18ff */
        /* <DEDUP_REMOVED lines=22> */
[----:B0-----:R-:W-:-:S06]  /*3aa0*/  IMAD R62, R7, 0x8, R60 ;  /* 0x00000008073e7824 */ /* 0x001fcc00078e023c */
[----:B------:R-:W-:Y:S01]  /*3ab0*/  DFMA R58, R36, R8, R58 ;  /* 0x00000008243a722b */ /* 0x000fe2000000003a */
[----:B------:R-:W-:Y:S01]  /*3ac0*/  LEA R7, R7, R62, 0x3 ;  /* 0x0000003e07077211 */ /* 0x000fe200078e18ff */
[----:B------:R-:W0:Y:S06]  /*3ad0*/  LDS.64 R8, [R66] ;  /* 0x0000000042087984 */ /* 0x000e2c0000000a00 */
[----:B-1----:R-:W-:Y:S01]  /*3ae0*/  DFMA R58, R38, R12, R58 ;  /* 0x0000000c263a722b */ /* 0x002fe2000000003a */
[----:B------:R-:W1:Y:S07]  /*3af0*/  LDS.64 R12, [R68] ;  /* 0x00000000440c7984 */ /* 0x000e6e0000000a00 */
[----:B---3--:R-:W-:Y:S01]  /*3b00*/  DFMA R58, R40, R14, R58 ;  /* 0x0000000e283a722b */ /* 0x008fe2000000003a */
[----:B------:R-:W3:Y:S07]  /*3b10*/  LDS.64 R14, [R60] ;  /* 0x000000003c0e7984 */ /* 0x000eee0000000a00 */
[----:B----4-:R-:W-:Y:S01]  /*3b20*/  DFMA R58, R42, R56, R58 ;  /* 0x000000382a3a722b */ /* 0x010fe2000000003a */
[----:B------:R-:W4:Y:S07]  /*3b30*/  LDS.64 R56, [R62] ;  /* 0x000000003e387984 */ /* 0x000f2e0000000a00 */
[----:B--2---:R-:W-:-:S02]  /*3b40*/  DFMA R10, R44, R10, R58 ;  /* 0x0000000a2c0a722b */ /* 0x004fc4000000003a */
[----:B------:R-:W2:Y:S06]  /*3b50*/  LDS.64 R58, [R7] ;  /* 0x00000000073a7984 */ /* 0x000eac0000000a00 */
[----:B0-----:R-:W-:Y:S02]  /*3b60*/  DFMA R8, R46, R8, R10 ;  /* 0x000000082e08722b */ /* 0x001fe4000000000a */
[----:B------:R-:W0:Y:S06]  /*3b70*/  LDC.64 R10, c[0x0][0x3a0] ;  /* 0x0000e800ff0a7b82 */ /* 0x000e2c0000000a00 */
[----:B-1----:R-:W-:-:S08]  /*3b80*/  DFMA R8, R48, R12, R8 ;  /* 0x0000000c3008722b */ /* 0x002fd00000000008 */
[----:B---3--:R-:W-:-:S08]  /*3b90*/  DFMA R8, R50, R14, R8 ;  /* 0x0000000e3208722b */ /* 0x008fd00000000008 */
[----:B----4-:R-:W-:Y:S01]  /*3ba0*/  DFMA R8, R52, R56, R8 ;  /* 0x000000383408722b */ /* 0x010fe20000000008 */
[C---:B0-----:R-:W-:Y:S01]  /*3bb0*/  IMAD.WIDE.U32 R10, R5.reuse, 0x8, R10 ;  /* 0x00000008050a7825 */ /* 0x041fe200078e000a */
[----:B------:R-:W-:-:S06]  /*3bc0*/  IADD3 R5, PT, PT, R5, 0x1, RZ ;  /* 0x0000000105057810 */ /* 0x000fcc0007ffe0ff */
[----:B--2---:R-:W-:-:S07]  /*3bd0*/  DFMA R8, R54, R58, R8 ;  /* 0x0000003a3608722b */ /* 0x004fce0000000008 */
[----:B------:R2:W-:Y:S01]  /*3be0*/  STG.E.64 desc[UR8][R10.64], R8 ;  /* 0x000000080a007986 */ /* 0x0005e2000c101b08 */
[----:B------:R-:W-:Y:S06]  /*3bf0*/  BAR.SYNC.DEFER_BLOCKING 0x0 ;  /* 0x0000000000007b1d */ /* 0x000fec0000010000 */
[----:B------:R-:W-:Y:S05]  /*3c00*/  @P0 BRA `(.L_x_535) ;  /* 0xfffffff800e80947 */ /* 0x000fea000383ffff */
.L_x_534:
[----:B------:R-:W-:Y:S05]  /*3c10*/  BSYNC.RECONVERGENT B0 ;  /* 0x0000000000007941 */ /* 0x000fea0003800200 */
.L_x_529:
[----:B-----5:R-:W3:Y:S01]  /*3c20*/  LDC.64 R16, c[0x0][0x3b0] ;  /* 0x0000ec00ff107b82 */ /* 0x020ee20000000a00 */
[----:B012---:R-:W0:Y:S01]  /*3c30*/  S2R R10, SR_TID.X ;  /* 0x00000000000a7919 */ /* 0x007e220000002100 */
[----:B------:R-:W-:Y:S06]  /*3c40*/  WARPSYNC.ALL ;  /* 0x0000000000007948 */ /* 0x000fec0003800000 */
[----:B------:R-:W1:Y:S08]  /*3c50*/  LDC R11, c[0x0][0x388] ;  /* 0x0000e200ff0b7b82 */ /* 0x000e700000000800 */
[----:B------:R-:W0:Y:S01]  /*3c60*/  LDC.64 R4, c[0x0][0x3b8] ;  /* 0x0000ee00ff047b82 */ /* 0x000e220000000a00 */
[----:B---3--:R-:W-:-:S04]  /*3c70*/  IMAD.WIDE R16, R3, 0x8, R16 ;  /* 0x0000000803107825 */ /* 0x008fc800078e0210 */
[----:B-1----:R-:W-:-:S03]  /*3c80*/  IMAD.WIDE R18, R11, 0x8, R16 ;  /* 0x000000080b127825 */ /* 0x002fc600078e0210 */
[----:B------:R-:W-:Y:S01]  /*3c90*/  BAR.SYNC.DEFER_BLOCKING 0x0 ;  /* 0x0000000000007b1d */ /* 0x000fe20000010000 */
[----:B------:R-:W-:-:S04]  /*3ca0*/  IMAD.WIDE R20, R11, 0x8, R18 ;  /* 0x000000080b147825 */ /* 0x000fc800078e0212 */
[----:B0-----:R-:W-:-:S04]  /*3cb0*/  IMAD.WIDE.U32 R4, R10, 0x8, R4 ;  /* 0x000000080a047825 */ /* 0x001fc800078e0004 */
[----:B------:R-:W-:-:S04]  /*3cc0*/  IMAD.WIDE R22, R11, 0x8, R20 ;  /* 0x000000080b167825 */ /* 0x000fc800078e0214 */
[----:B------:R-:W-:-:S04]  /*3cd0*/  IMAD.WIDE R6, R0, 0x8, R4 ;  /* 0x0000000800067825 */ /* 0x000fc800078e0204 */
[C---:B------:R-:W-:Y:S01]  /*3ce0*/  IMAD.WIDE R24, R11.reuse, 0x8, R22 ;  /* 0x000000080b187825 */ /* 0x040fe200078e0216 */
[----:B------:R-:W5:Y:S03]  /*3cf0*/  LDG.E.64 R16, desc[UR8][R16.64] ;  /* 0x0000000810107981 */ /* 0x000f66000c1e1b00 */
[----:B------:R-:W-:Y:S01]  /*3d00*/  IMAD.WIDE R8, R0, 0x8, R6 ;  /* 0x0000000800087825 */ /* 0x000fe200078e0206 */
[----:B------:R-:W5:Y:S03]  /*3d10*/  LDG.E.64 R18, desc[UR8][R18.64] ;  /* 0x0000000812127981 */ /* 0x000f66000c1e1b00 */
[C---:B------:R-:W-:Y:S01]  /*3d20*/  IMAD.WIDE R26, R11.reuse, 0x8, R24 ;  /* 0x000000080b1a7825 */ /* 0x040fe200078e0218 */
[----:B------:R-:W5:Y:S03]  /*3d30*/  LDG.E.64 R20, desc[UR8][R20.64] ;  /* 0x0000000814147981 */ /* 0x000f66000c1e1b00 */
[C---:B------:R-:W-:Y:S01]  /*3d40*/  IMAD.WIDE R28, R11.reuse, 0x8, R26 ;  /* 0x000000080b1c7825 */ /* 0x040fe200078e021a */
        /* <DEDUP_REMOVED lines=36> */
[----:B------:R-:W0:Y:S01]  /*3f90*/  S2R R14, SR_CgaCtaId ;  /* 0x00000000000e7919 */ /* 0x000e220000008800 */
[----:B------:R-:W-:-:S04]  /*3fa0*/  MOV R11, 0x400 ;  /* 0x00000400000b7802 */ /* 0x000fc80000000f00 */
[----:B0-----:R-:W-:-:S04]  /*3fb0*/  LEA R15, R14, R11, 0x18 ;  /* 0x0000000b0e0f7211 */ /* 0x001fc800078ec0ff */
[----:B------:R-:W-:-:S05]  /*3fc0*/  LEA R11, R10, R15, 0x3 ;  /* 0x0000000f0a0b7211 */ /* 0x000fca00078e18ff */
[----:B------:R-:W-:-:S05]  /*3fd0*/  IMAD R57, R0, 0x8, R11 ;  /* 0x0000000800397824 */ /* 0x000fca00078e020b */
[----:B------:R-:W-:-:S04]  /*3fe0*/  LEA R59, R0, R57, 0x3 ;  /* 0x00000039003b7211 */ /* 0x000fc800078e18ff */
[----:B------:R-:W-:Y:S01]  /*3ff0*/  LEA R61, R0, R59, 0x3 ;  /* 0x0000003b003d7211 */ /* 0x000fe200078e18ff */
[----:B--2---:R0:W-:Y:S04]  /*4000*/  STS.64 [R11], R4 ;  /* 0x000000040b007388 */ /* 0x0041e80000000a00 */
[----:B---3--:R0:W-:Y:S04]  /*4010*/  STS.64 [R57], R6 ;  /* 0x0000000639007388 */ /* 0x0081e80000000a00 */
[----:B----4-:R0:W-:Y:S04]  /*4020*/  STS.64 [R59], R8 ;  /* 0x000000083b007388 */ /* 0x0101e80000000a00 */
[----:B------:R0:W-:Y:S01]  /*4030*/  STS.64 [R61], R12 ;  /* 0x0000000c3d007388 */ /* 0x0001e20000000a00 */
[----:B------:R-:W-:Y:S06]  /*4040*/  BAR.SYNC.DEFER_BLOCKING 0x0 ;  /* 0x0000000000007b1d */ /* 0x000fec0000010000 */
[----:B------:R-:W-:Y:S05]  /*4050*/  BRA.U UP0, `(.L_x_539) ;  /* 0x0000001d00547547 */ /* 0x000fea000b800000 */
[----:B------:R-:W-:Y:S05]  /*4060*/  @!P1 BRA `(.L_x_540) ;  /* 0x0000003400c09947 */ /* 0x000fea0003800000 */
[----:B------:R-:W1:Y:S01]  /*4070*/  LDCU UR10, c[0x0][0x3e0] ;  /* 0x00007c00ff0a77ac */ /* 0x000e620008000800 */
[----:B------:R-:W-:Y:S01]  /*4080*/  R2UR UR5, R15 ;  /* 0x000000000f0572ca */ /* 0x000fe200000e0000 */
[----:B0-----:R-:W0:-:S12]  /*4090*/  LDS.64 R4, [R15] ;  /* 0x000000000f047984 */ /* 0x001e180000000a00 */
        /* <DEDUP_REMOVED lines=66> */
[----:B------:R-:W-:Y:S01]  /*44c0*/  UISETP.GE.AND UP1, UPT, UR4, URZ, UPT ;  /* 0x000000ff0400728c */ /* 0x000fe2000bf26270 */
[----:B---3--:R-:W-:Y:S01]  /*44d0*/  VIADD R7, R11, 0x1 ;  /* 0x000000010b077836 */ /* 0x008fe20000000000 */
[----:B------:R-:W-:-:S07]  /*44e0*/  UIADD3 UR5, UPT, UPT, UR5, 0x8, URZ ;  /* 0x0000000805057890 */ /* 0x000fce000fffe0ff */
[----:B------:R-:W-:Y:S05]  /*44f0*/  BRA.U UP1, `(.L_x_541) ;  /* 0x00000015011c7547 */ /* 0x000fea000b800000 */
[----:B------:R-:W-:Y:S01]  /*4500*/  UIADD3 UR6, UPT, UPT, -UR4, URZ, URZ ;  /* 0x000000ff04067290 */ /* 0x000fe2000fffe1ff */
[----:B------:R-:W-:-:S03]  /*4510*/  PLOP3.LUT P0, PT, PT, PT, PT, 0x80, 0x8 ;  /* 0x000000000008781c */ /* 0x000fc60003f0f070 */
[----:B------:R-:W-:-:S09]  /*4520*/  UISETP.GT.AND UP1, UPT, UR6, 0x3, UPT ;  /* 0x000000030600788c */ /* 0x000fd2000bf24270 */
[----:B------:R-:W-:Y:S05]  /*4530*/  BRA.U !UP1, `(.L_x_542) ;  /* 0x0000000d092c7547 */ /* 0x000fea000b800000 */
[----:B------:R-:W-:-:S13]  /*4540*/  PLOP3.LUT P0, PT, PT, PT, PT, 0x8, 0x80 ;  /* 0x000000000080781c */ /* 0x000fda0003f0e170 */
.L_x_543:
        /* <DEDUP_REMOVED lines=105> */
[----:B------:R-:W-:-:S05]  /*4be0*/  IADD3 R13, PT, PT, R7, 0x1, RZ ;  /* 0x00000001070d7810 */ /* 0x000fca0007ffe0ff */
[----:B------:R-:W-:Y:S02]  /*4bf0*/  IMAD.WIDE.U32 R12, R13, 0x8, R4 ;  /* 0x000000080d0c7825 */ /* 0x000fe400078e0004 */
        /* <DEDUP_REMOVED lines=85> */
[C---:B------:R-:W-:Y:S01]  /*5150*/  VIADD R11, R7.reuse, 0x3 ;  /* 0x00000003070b7836 */ /* 0x040fe20000000000 */
[----:B------:R-:W-:-:S03]  /*5160*/  IADD3 R7, PT, PT, R7, 0x4, RZ ;  /* 0x0000000407077810 */ /* 0x000fc60007ffe0ff */
[----:B------:R-:W-:-:S03]  /*5170*/  IMAD.WIDE.U32 R10, R11, 0x8, R4 ;  /* 0x000000080b0a7825 */ /* 0x000fc600078e0004 */
[----:B------:R-:W-:-:S08]  /*5180*/  DFMA R8, R48, R58, R8 ;  /* 0x0000003a3008722b */ /* 0x000fd00000000008 */
[----:B-1----:R-:W-:-:S08]  /*5190*/  DFMA R8, R50, R12, R8 ;  /* 0x0000000c3208722b */ /* 0x002fd00000000008 */
[----:B--2---:R-:W-:-:S08]  /*51a0*/  DFMA R8, R52, R14, R8 ;  /* 0x0000000e3408722b */ /* 0x004fd00000000008 */
[----:B---3--:R-:W-:-:S07]  /*51b0*/  DFMA R8, R54, R56, R8 ;  /* 0x000000383608722b */ /* 0x008fce0000000008 */
[----:B------:R0:W-:Y:S01]  /*51c0*/  STG.E.64 desc[UR8][R10.64], R8 ;  /* 0x000000080a007986 */ /* 0x0001e2000c101b08 */
[----:B------:R-:W-:Y:S06]  /*51d0*/  BAR.SYNC.DEFER_BLOCKING 0x0 ;  /* 0x0000000000007b1d */ /* 0x000fec0000010000 */
[----:B------:R-:W-:Y:S05]  /*51e0*/  BRA.U !UP1, `(.L_x_543) ;  /* 0xfffffff109d87547 */ /* 0x000fea000b83ffff */
.L_x_542:
        /* <DEDUP_REMOVED lines=109> */
[C---:B------:R-:W-:Y:S01]  /*58c0*/  IADD3 R11, PT, PT, R7.reuse, 0x1, RZ ;  /* 0x00000001070b7810 */ /* 0x040fe20007ffe0ff */
[----:B------:R-:W-:-:S04]  /*58d0*/  VIADD R7, R7, 0x2 ;  /* 0x0000000207077836 */ /* 0x000fc80000000000 */
[----:B------:R-:W-:Y:S02]  /*58e0*/  IMAD.WIDE.U32 R10, R11, 0x8, R4 ;  /* 0x000000080b0a7825 */ /* 0x000fe400078e0004 */
[----:B------:R-:W-:-:S08]  /*58f0*/  DFMA R8, R48, R58, R8 ;  /* 0x0000003a3008722b */ /* 0x000fd00000000008 */
[----:B0-----:R-:W-:-:S08]  /*5900*/  DFMA R8, R50, R12, R8 ;  /* 0x0000000c3208722b */ /* 0x001fd00000000008 */
[----:B---3--:R-:W-:-:S08]  /*5910*/  DFMA R8, R52, R14, R8 ;  /* 0x0000000e3408722b */ /* 0x008fd00000000008 */
[----:B-1----:R-:W-:-:S07]  /*5920*/  DFMA R8, R54, R56, R8 ;  /* 0x000000383608722b */ /* 0x002fce0000000008 */
[----:B------:R1:W-:Y:S01]  /*5930*/  STG.E.64 desc[UR8][R10.64], R8 ;  /* 0x000000080a007986 */ /* 0x0003e2000c101b08 */
[----:B------:R-:W-:Y:S06]  /*5940*/  BAR.SYNC.DEFER_BLOCKING 0x0 ;  /* 0x0000000000007b1d */ /* 0x000fec0000010000 */
.L_x_544:
[----:B------:R-:W-:-:S13]  /*5950*/  ISETP.EQ.AND P2, PT, RZ, UR4, PT ;  /* 0x00000004ff007c0c */ /* 0x000fda000bf42270 */
[----:B------:R-:W-:Y:S05]  /*5960*/  @!P0 BRA P2, `(.L_x_540) ;  /* 0x0000001c00808947 */ /* 0x000fea0001000000 */
.L_x_541:
        /* <DEDUP_REMOVED lines=68> */
.L_x_539:
[----:B------:R-:W0:Y:S01]  /*5db0*/  LDCU UR4, c[0x0][0x388] ;  /* 0x00007100ff0477ac */ /* 0x000e220008000800 */
[----:B------:R-:W-:Y:S01]  /*5dc0*/  BSSY.RECONVERGENT B0, `(.L_x_540) ;  /* 0x000019a000007945 */ /* 0x000fe20003800200 */
[----:B0-----:R-:W-:-:S04]  /*5dd0*/  IADD3 R5, PT, PT, -R2, UR4, RZ ;  /* 0x0000000402057c10 */ /* 0x001fc8000fffe1ff */
[----:B------:R-:W-:-:S13]  /*5de0*/  ISETP.GE.U32.OR P0, PT, R10, R5, !P1 ;  /* 0x000000050a00720c */ /* 0x000fda0004f06470 */
        /* <DEDUP_REMOVED lines=15> */
.L_x_548:
        /* <DEDUP_REMOVED lines=202> */
.L_x_547:
        /* <DEDUP_REMOVED lines=118> */
.L_x_549:
[----:B------:R-:W-:-:S13]  /*72e0*/  ISETP.NE.OR P0, PT, R6, RZ, P0 ;  /* 0x000000ff0600720c */ /* 0x000fda0000705670 */
[----:B------:R-:W-:Y:S05]  /*72f0*/  @!P0 BRA `(.L_x_545) ;  /* 0x0000000400188947 */ /* 0x000fea0003800000 */
.L_x_546:
        /* <DEDUP_REMOVED lines=70> */
.L_x_545:
[----:B------:R-:W-:Y:S05]  /*7760*/  BSYNC.RECONVERGENT B0 ;  /* 0x0000000000007941 */ /* 0x000fea0003800200 */
.L_x_540:
[----:B0-----:R-:W0:Y:S01]  /*7770*/  LDC.64 R4, c[0x0][0x3c8] ;  /* 0x0000f200ff047b82 */ /* 0x001e220000000a00 */
[----:B-----5:R-:W4:Y:S01]  /*7780*/  S2R R50, SR_TID.X ;  /* 0x0000000000327919 */ /* 0x020f220000002100 */
[----:B------:R-:W-:Y:S06]  /*7790*/  WARPSYNC.ALL ;  /* 0x0000000000007948 */ /* 0x000fec0003800000 */
[----:B------:R-:W3:Y:S08]  /*77a0*/  LDC R51, c[0x0][0x388] ;  /* 0x0000e200ff337b82 */ /* 0x000ef00000000800 */
[----:B------:R-:W4:Y:S01]  /*77b0*/  LDC.64 R48, c[0x0][0x3d0] ;  /* 0x0000f400ff307b82 */ /* 0x000f220000000a00 */
[----:B0-----:R-:W-:-:S04]  /*77c0*/  IMAD.WIDE R4, R3, 0x8, R4 ;  /* 0x0000000803047825 */ /* 0x001fc800078e0204 */
[----:B---3--:R-:W-:-:S03]  /*77d0*/  IMAD.WIDE R6, R51, 0x8, R4 ;  /* 0x0000000833067825 */ /* 0x008fc600078e0204 */
[----:B------:R-:W-:Y:S01]  /*77e0*/  BAR.SYNC.DEFER_BLOCKING 0x0 ;  /* 0x0000000000007b1d */ /* 0x000fe20000010000 */
[----:B-12---:R-:W-:-:S04]  /*77f0*/  IMAD.WIDE R8, R51, 0x8, R6 ;  /* 0x0000000833087825 */ /* 0x006fc800078e0206 */
[----:B----4-:R-:W-:-:S04]  /*7800*/  IMAD.WIDE.U32 R48, R50, 0x8, R48 ;  /* 0x0000000832307825 */ /* 0x010fc800078e0030 */
        /* <DEDUP_REMOVED lines=60> */
[----:B------:R-:W-:Y:S01]  /*7bd0*/  UIADD3 UR4, UPT, UPT, -UR7, URZ, URZ ;  /* 0x000000ff07047290 */ /* 0x000fe2000fffe1ff */
[----:B------:R-:W-:-:S11]  /*7be0*/  IMAD.MOV.U32 R0, RZ, RZ, R55 ;  /* 0x000000ffff007224 */ /* 0x000fd600078e0037 */
.L_x_551:
[----:B0-----:R-:W0:Y:S01]  /*7bf0*/  LDC R45, c[0x0][0x3e0] ;  /* 0x0000f800ff2d7b82 */ /* 0x001e220000000800 */
[----:B------:R-:W1:Y:S01]  /*7c00*/  LDS.64 R46, [R0] ;  /* 0x00000000002e7984 */ /* 0x000e620000000a00 */
[----:B------:R-:W-:-:S06]  /*7c10*/  UIADD3 UR4, UPT, UPT, UR4, 0x1, URZ ;  /* 0x0000000104047890 */ /* 0x000fcc000fffe0ff */
[----:B------:R-:W-:Y:S02]  /*7c20*/  ISETP.NE.AND P0, PT, RZ, UR4, PT ;  /* 0x00000004ff007c0c */ /* 0x000fe4000bf05270 */
[----:B0-----:R-:W-:-:S04]  /*7c30*/  LEA R2, R45, R0, 0x3 ;  /* 0x000000002d027211 */ /* 0x001fc800078e18ff */
[C---:B------:R-:W-:Y:S01]  /*7c40*/  LEA R44, R45.reuse, R2, 0x3 ;  /* 0x000000022d2c7211 */ /* 0x040fe200078e18ff */
[----:B------:R0:W2:Y:S04]  /*7c50*/  LDS.64 R54, [R2] ;  /* 0x0000000002367984 */ /* 0x0000a80000000a00 */
[----:B------:R3:W4:Y:S01]  /*7c60*/  LDS.64 R56, [R44] ;  /* 0x000000002c387984 */ /* 0x0007220000000a00 */
[----:B------:R-:W-:-:S05]  /*7c70*/  IMAD R58, R45, 0x8, R44 ;  /* 0x000000082d3a7824 */ /* 0x000fca00078e022c */
[----:B------:R3:W4:Y:S01]  /*7c80*/  LDS.64 R50, [R58] ;  /* 0x000000003a327984 */ /* 0x0007220000000a00 */
[----:B------:R-:W-:Y:S01]  /*7c90*/  LEA R60, R45, R58, 0x3 ;  /* 0x0000003a2d3c7211 */ /* 0x000fe200078e18ff */
[----:B-1---5:R-:W-:-:S03]  /*7ca0*/  DFMA R52, R4, R46, RZ ;  /* 0x0000002e0434722b */ /* 0x022fc600000000ff */
[C---:B------:R-:W-:Y:S01]  /*7cb0*/  LEA R62, R45.reuse, R60, 0x3 ;  /* 0x0000003c2d3e7211 */ /* 0x040fe200078e18ff */
[----:B------:R1:W4:Y:S04]  /*7cc0*/  LDS.64 R48, [R60] ;  /* 0x000000003c307984 */ /* 0x0003280000000a00 */
[----:B------:R2:W4:Y:S01]  /*7cd0*/  LDS.64 R46, [R62] ;  /* 0x000000003e2e7984 */ /* 0x0005220000000a00 */
[----:B------:R-:W-:-:S05]  /*7ce0*/  IMAD R64, R45, 0x8, R62 ;  /* 0x000000082d407824 */ /* 0x000fca00078e023e */
[----:B0-----:R-:W-:-:S04]  /*7cf0*/  LEA R2, R45, R64, 0x3 ;  /* 0x000000402d027211 */ /* 0x001fc800078e18ff */
[----:B---3--:R-:W-:-:S04]  /*7d00*/  LEA R44, R45, R2, 0x3 ;  /* 0x000000022d2c7211 */ /* 0x008fc800078e18ff */
[----:B------:R-:W-:-:S05]  /*7d10*/  LEA R58, R45, R44, 0x3 ;  /* 0x0000002c2d3a7211 */ /* 0x000fca00078e18ff */
[C---:B-1----:R-:W-:Y:S01]  /*7d20*/  IMAD R60, R45.reuse, 0x8, R58 ;  /* 0x000000082d3c7824 */ /* 0x042fe200078e023a */
[----:B--2---:R-:W-:Y:S01]  /*7d30*/  DFMA R54, R6, R54, R52 ;  /* 0x000000360636722b */ /* 0x004fe20000000034 */
[----:B------:R-:W0:Y:S03]  /*7d40*/  LDS.64 R52, [R64] ;  /* 0x0000000040347984 */ /* 0x000e260000000a00 */
[----:B------:R-:W-:-:S04]  /*7d50*/  LEA R62, R45, R60, 0x3 ;  /* 0x0000003c2d3e7211 */ /* 0x000fc800078e18ff */
[----:B----4-:R-:W-:Y:S02]  /*7d60*/  DFMA R56, R8, R56, R54 ;  /* 0x000000380838722b */ /* 0x010fe40000000036 */
[----:B------:R1:W2:Y:S06]  /*7d70*/  LDS.64 R54, [R2] ;  /* 0x0000000002367984 */ /* 0x0002ac0000000a00 */
        /* <DEDUP_REMOVED lines=16> */
[----:B------:R-:W0:Y:S01]  /*7e80*/  LDS.64 R50, [R44] ;  /* 0x000000002c327984 */ /* 0x000e220000000a00 */
[----:B--2---:R-:W-:-:S06]  /*7e90*/  LEA R2, R45, R62, 0x3 ;  /* 0x0000003e2d027211 */ /* 0x004fcc00078e18ff */
[----:B------:R-:W-:Y:S01]  /*7ea0*/  DFMA R56, R22, R48, R56 ;  /* 0x000000301638722b */ /* 0x000fe20000000038 */
[C---:B------:R-:W-:Y:S01]  /*7eb0*/  IMAD R64, R45.reuse, 0x8, R2 ;  /* 0x000000082d407824 */ /* 0x040fe200078e0202 */
[----:B------:R2:W4:Y:S06]  /*7ec0*/  LDS.64 R48, [R58] ;  /* 0x000000003a307984 */ /* 0x00052c0000000a00 */
[----:B------:R-:W-:Y:S01]  /*7ed0*/  DFMA R56, R24, R46, R56 ;  /* 0x0000002e1838722b */ /* 0x000fe20000000038 */
[----:B------:R-:W4:Y:S01]  /*7ee0*/  LDS.64 R46, [R60] ;  /* 0x000000003c2e7984 */ /* 0x000f220000000a00 */
[----:B--2---:R-:W-:-:S05]  /*7ef0*/  LEA R58, R45, R64, 0x3 ;  /* 0x000000402d3a7211 */ /* 0x004fca00078e18ff */
[----:B------:R-:W-:Y:S01]  /*7f00*/  LDS.64 R44, [R58] ;  /* 0x000000003a2c7984 */ /* 0x000fe20000000a00 */
[----:B-1----:R-:W-:-:S03]  /*7f10*/  DFMA R56, R26, R52, R56 ;  /* 0x000000341a38722b */ /* 0x002fc60000000038 */
[----:B------:R-:W1:Y:S05]  /*7f20*/  LDS.64 R52, [R62] ;  /* 0x000000003e347984 */ /* 0x000e6a0000000a00 */
[----:B---3--:R-:W-:Y:S01]  /*7f30*/  DFMA R56, R28, R54, R56 ;  /* 0x000000361c38722b */ /* 0x008fe20000000038 */
[----:B------:R-:W2:Y:S07]  /*7f40*/  LDS.64 R54, [R2] ;  /* 0x0000000002367984 */ /* 0x000eae0000000a00 */
[----:B0-----:R-:W-:-:S02]  /*7f50*/  DFMA R50, R30, R50, R56 ;  /* 0x000000321e32722b */ /* 0x001fc40000000038 */
[----:B------:R-:W0:Y:S06]  /*7f60*/  LDS.64 R56, [R64] ;  /* 0x0000000040387984 */ /* 0x000e2c0000000a00 */
[----:B----4-:R-:W-:-:S08]  /*7f70*/  DFMA R48, R32, R48, R50 ;  /* 0x000000302030722b */ /* 0x010fd00000000032 */
[----:B------:R-:W-:Y:S02]  /*7f80*/  DFMA R46, R34, R46, R48 ;  /* 0x0000002e222e722b */ /* 0x000fe40000000030 */
[----:B------:R-:W3:Y:S06]  /*7f90*/  LDC.64 R48, c[0x0][0x3d8] ;  /* 0x0000f600ff307b82 */ /* 0x000eec0000000a00 */
[----:B-1----:R-:W-:-:S08]  /*7fa0*/  DFMA R46, R36, R52, R46 ;  /* 0x00000034242e722b */ /* 0x002fd0000000002e */
[----:B--2---:R-:W-:-:S08]  /*7fb0*/  DFMA R46, R38, R54, R46 ;  /* 0x00000036262e722b */ /* 0x004fd0000000002e */
[----:B0-----:R-:W-:-:S08]  /*7fc0*/  DFMA R46, R40, R56, R46 ;  /* 0x00000038282e722b */ /* 0x001fd0000000002e */
[----:B------:R-:W-:Y:S01]  /*7fd0*/  DFMA R44, R42, R44, R46 ;  /* 0x0000002c2a2c722b */ /* 0x000fe2000000002e */
[----:B---3--:R-:W-:-:S06]  /*7fe0*/  IMAD.WIDE.U32 R46, R3, 0x8, R48 ;  /* 0x00000008032e7825 */ /* 0x008fcc00078e0030 */
[----:B------:R0:W-:Y:S01]  /*7ff0*/  STG.E.64 desc[UR8][R46.64], R44 ;  /* 0x0000002c2e007986 */ /* 0x0001e2000c101b08 */
[----:B------:R-:W-:Y:S06]  /*8000*/  BAR.SYNC.DEFER_BLOCKING 0x0 ;  /* 0x0000000000007b1d */ /* 0x000fec0000010000 */
[----:B------:R-:W-:Y:S05]  /*8010*/  @!P0 EXIT ;  /* 0x000000000000894d */ /* 0x000fea0003800000 */
[----:B------:R-:W-:Y:S02]  /*8020*/  IADD3 R0, PT, PT, R0, 0x8, RZ ;  /* 0x0000000800007810 */ /* 0x000fe40007ffe0ff */
[----:B------:R-:W-:Y:S01]  /*8030*/  IADD3 R3, PT, PT, R3, 0x1, RZ ;  /* 0x0000000103037810 */ /* 0x000fe20007ffe0ff */
[----:B------:R-:W-:Y:S06]  /*8040*/  BRA `(.L_x_551) ;  /* 0xfffffff800e87947 */ /* 0x000fec000383ffff */
.L_x_550:
[----:B------:R-:W-:-:S05]  /*8050*/  IMAD.IADD R51, R51, 0x1, -R2 ;  /* 0x0000000133337824 */ /* 0x000fca00078e0a02 */
[----:B------:R-:W-:-:S13]  /*8060*/  ISETP.GE.U32.OR P1, PT, R50, R51, !P1 ;  /* 0x000000333200720c */ /* 0x000fda0004f26470 */
[----:B------:R-:W-:Y:S05]  /*8070*/  @P1 EXIT ;  /* 0x000000000000194d */ /* 0x000fea0003800000 */
[----:B------:R-:W-:Y:S01]  /*8080*/  UIADD3 UR5, UPT, UPT, -UR7, URZ, URZ ;  /* 0x000000ff07057290 */ /* 0x000fe2000fffe1ff */
[----:B------:R-:W-:Y:S01]  /*8090*/  R2UR UR6, R55 ;  /* 0x00000000370672ca */ /* 0x000fe200000e0000 */
        /* <DEDUP_REMOVED lines=10> */
.L_x_554:
        /* <DEDUP_REMOVED lines=22> */
[----:B--2---:R-:W-:Y:S01]  /*82a0*/  DFMA R44, R6, R46, R44 ;  /* 0x0000002e062c722b */ /* 0x004fe2000000002c */
[----:B------:R-:W0:Y:S02]  /*82b0*/  LDS.64 R46, [UR13] ;  /* 0x0000000dff2e7984 */ /* 0x000e240008000a00 */
        /* <DEDUP_REMOVED lines=11> */
[----:B------:R-:W1:Y:S07]  /*8370*/  LDS.64 R52, [UR16] ;  /* 0x00000010ff347984 */ /* 0x000e6e0008000a00 */
        /* <DEDUP_REMOVED lines=159> */
[----:B------:R-:W-:Y:S02]  /*8d70*/  IMAD.WIDE.U32 R44, R49, 0x8, R44 ;  /* 0x00000008312c7825 */ /* 0x000fe400078e002c */
[----:B-1----:R-:W-:-:S07]  /*8d80*/  DFMA R46, R42, R54, R46 ;  /* 0x000000362a2e722b */ /* 0x002fce000000002e */
[----:B------:R3:W-:Y:S01]  /*8d90*/  STG.E.64 desc[UR8][R44.64], R46 ;  /* 0x0000002e2c007986 */ /* 0x0007e2000c101b08 */
[----:B------:R-:W-:Y:S06]  /*8da0*/  BAR.SYNC.DEFER_BLOCKING 0x0 ;  /* 0x0000000000007b1d */ /* 0x000fec0000010000 */
[----:B------:R-:W-:Y:S05]  /*8db0*/  BRA.U !UP0, `(.L_x_554) ;  /* 0xfffffff108e07547 */ /* 0x000fea000b83ffff */
.L_x_553:
        /* <DEDUP_REMOVED lines=66> */
[----:B0-----:R-:W-:-:S06]  /*91e0*/  IMAD.WIDE.U32 R48, R3, 0x8, R44 ;  /* 0x0000000803307825 */ /* 0x001fcc00078e002c */
        /* <DEDUP_REMOVED lines=44> */
[----:B------:R-:W-:Y:S02]  /*94b0*/  IMAD.WIDE.U32 R44, R49, 0x8, R44 ;  /* 0x00000008312c7825 */ /* 0x000fe400078e002c */
[----:B-1----:R-:W-:-:S07]  /*94c0*/  DFMA R46, R42, R54, R46 ;  /* 0x000000362a2e722b */ /* 0x002fce000000002e */
[----:B------:R2:W-:Y:S01]  /*94d0*/  STG.E.64 desc[UR8][R44.64], R46 ;  /* 0x0000002e2c007986 */ /* 0x0005e2000c101b08 */
[----:B------:R-:W-:Y:S06]  /*94e0*/  BAR.SYNC.DEFER_BLOCKING 0x0 ;  /* 0x0000000000007b1d */ /* 0x000fec0000010000 */
.L_x_555:
[----:B------:R-:W-:-:S13]  /*94f0*/  ISETP.NE.OR P0, PT, RZ, UR5, P0 ;  /* 0x00000005ff007c0c */ /* 0x000fda0008705670 */
[----:B-1----:R-:W-:Y:S05]  /*9500*/  @!P0 EXIT ;  /* 0x000000000000894d */ /* 0x002fea0003800000 */
.L_x_552:
        /* <DEDUP_REMOVED lines=69> */
.L_x_556:
        /* <DEDUP_REMOVED lines=10> */
.L_x_700:


//--------------------- .text._Z23cu_mtxmq_integralbatch2PKdiS0_iPdiS0_S0_S1_idd --------------------------
	.section	.text._Z23cu_mtxmq_integralbatch2PKdiS0_iPdiS0_S0_S1_idd,"ax",@progbits
	.align	128
        .global         _Z23cu_mtxmq_integralbatch2PKdiS0_iPdiS0_S0_S1_idd
        .type           _Z23cu_mtxmq_integralbatch2PKdiS0_iPdiS0_S0_S1_idd,@function
        .size           _Z23cu_mtxmq_integralbatch2PKdiS0_iPdiS0_S0_S1_idd,(.L_x_701 - _Z23cu_mtxmq_integralbatch2PKdiS0_iPdiS0_S0_S1_idd)
        .other          _Z23cu_mtxmq_integralbatch2PKdiS0_iPdiS0_S0_S1_idd,@"STO_CUDA_ENTRY STV_DEFAULT"
_Z23cu_mtxmq_integralbatch2PKdiS0_iPdiS0_S0_S1_idd:
.text._Z23cu_mtxmq_integralbatch2PKdiS0_iPdiS0_S0_S1_idd:
        /* <DEDUP_REMOVED lines=63> */
[----:B------:R-:W-:Y:S01]  /*03f0*/  UMOV UR4, 0x400 ;  /* 0x0000040000047882 */ /* 0x000fe20000000000 */
[----:B------:R-:W-:Y:S01]  /*0400*/  MOV R12, UR7 ;  /* 0x00000007000c7c02 */ /* 0x000fe20008000f00 */
[----:B0-----:R-:W-:-:S06]  /*0410*/  ULEA UR4, UR5, UR4, 0x18 ;  /* 0x0000000405047291 */ /* 0x001fcc000f8ec0ff */
[----:B------:R-:W-:Y:S01]  /*0420*/  LEA R11, R10, UR4, 0x3 ;  /* 0x000000040a0b7c11 */ /* 0x000fe2000f8e18ff */
[----:B------:R-:W-:Y:S01]  /*0430*/  IMAD.U32 R10, RZ, RZ, UR7 ;  /* 0x00000007ff0a7e24 */ /* 0x000fe2000f8e00ff */
[----:B------:R-:W0:Y:S02]  /*0440*/  LDCU UR5, c[0x0][0x370] ;  /* 0x00006e00ff0577ac */ /* 0x000e240008000800 */
[----:B------:R-:W-:-:S04]  /*0450*/  LEA R13, R12, R11, 0x3 ;  /* 0x0000000b0c0d7211 */ /* 0x000fc800078e18ff */
[----:B------:R-:W-:-:S05]  /*0460*/  LEA R55, R10, R13, 0x3 ;  /* 0x0000000d0a377211 */ /* 0x000fca00078e18ff */
[----:B------:R-:W-:Y:S01]  /*0470*/  IMAD R57, R12, 0x8, R55 ;  /* 0x000000080c397824 */ /* 0x000fe200078e0237 */
        /* <DEDUP_REMOVED lines=90> */
.L_x_561:
        /* <DEDUP_REMOVED lines=9> */
[----:B------:R-:W-:-:S02]  /*0ab0*/  ULEA UR5, UR12, UR6, 0x3 ;  /* 0x000000060c057291 */ /* 0x000fc4000f8e18ff */
[----:B------:R-:W-:Y:S01]  /*0ac0*/  ULEA UR16, UR12, UR15, 0x3 ;  /* 0x0000000f0c107291 */ /* 0x000fe2000f8e18ff */
[----:B------:R-:W3:Y:S01]  /*0ad0*/  LDS.64 R12, [UR14] ;  /* 0x0000000eff0c7984 */ /* 0x000ee20008000a00 */
[----:B------:R-:W-:Y:S02]  /*0ae0*/  ULEA UR5, UR12, UR5, 0x3 ;  /* 0x000000050c057291 */ /* 0x000fe4000f8e18ff */
[----:B------:R-:W-:Y:S01]  /*0af0*/  ULEA UR17, UR12, UR16, 0x3 ;  /* 0x000000100c117291 */ /* 0x000fe2000f8e18ff */
[----:B------:R-:W4:Y:S03]  /*0b00*/  LDS.64 R54, [UR15] ;  /* 0x0000000fff367984 */ /* 0x000f260008000a00 */
[----:B------:R-:W-:Y:S01]  /*0b10*/  ULEA UR18, UR12, UR17, 0x3 ;  /* 0x000000110c127291 */ /* 0x000fe2000f8e18ff */
[----:B------:R-:W5:Y:S03]  /*0b20*/  LDS.64 R56, [UR16] ;  /* 0x00000010ff387984 */ /* 0x000f660008000a00 */
[----:B------:R-:W-:-:S04]  /*0b30*/  ULEA UR19, UR12, UR18, 0x3 ;  /* 0x000000120c137291 */ /* 0x000fc8000f8e18ff */
[----:B------:R-:W-:-:S04]  /*0b40*/  ULEA UR20, UR12, UR19, 0x3 ;  /* 0x000000130c147291 */ /* 0x000fc8000f8e18ff */
[----:B------:R-:W-:-:S04]  /*0b50*/  ULEA UR21, UR12, UR20, 0x3 ;  /* 0x000000140c157291 */ /* 0x000fc8000f8e18ff */
[----:B------:R-:W-:Y:S01]  /*0b60*/  ULEA UR22, UR12, UR21, 0x3 ;  /* 0x000000150c167291 */ /* 0x000fe2000f8e18ff */
[----:B0-----:R-:W-:-:S03]  /*0b70*/  DFMA R6, R14, R6, RZ ;  /* 0x000000060e06722b */ /* 0x001fc600000000ff */
        /* <DEDUP_REMOVED lines=13> */
[----:B------:R-:W-:Y:S01]  /*0c50*/  ULEA UR30, UR12, UR29, 0x3 ;  /* 0x0000001d0c1e7291 */ /* 0x000fe2000f8e18ff */
[----:B----4-:R-:W-:Y:S01]  /*0c60*/  DFMA R6, R22, R54, R6 ;  /* 0x000000361606722b */ /* 0x010fe20000000006 */
[----:B------:R-:W3:Y:S07]  /*0c70*/  LDS.64 R54, [UR20] ;  /* 0x00000014ff367984 */ /* 0x000eee0008000a00 */
[----:B-----5:R-:W-:Y:S01]  /*0c80*/  DFMA R6, R24, R56, R6 ;  /* 0x000000381806722b */ /* 0x020fe20000000006 */
        /* <DEDUP_REMOVED lines=19> */
[----:B----4-:R-:W-:-:S08]  /*0dc0*/  DFMA R6, R44, R56, R6 ;  /* 0x000000382c06722b */ /* 0x010fd00000000006 */
[----:B0-----:R-:W-:Y:S01]  /*0dd0*/  DFMA R6, R46, R8, R6 ;  /* 0x000000082e06722b */ /* 0x001fe20000000006 */
[----:B------:R-:W-:-:S07]  /*0de0*/  IMAD.WIDE.U32 R8, R5, 0x8, R2 ;  /* 0x0000000805087825 */ /* 0x000fce00078e0002 */
[----:B-1----:R-:W-:-:S08]  /*0df0*/  DFMA R6, R48, R10, R6 ;  /* 0x0000000a3006722b */ /* 0x002fd00000000006 */
[----:B--2---:R-:W-:-:S08]  /*0e00*/  DFMA R6, R50, R12, R6 ;  /* 0x0000000c3206722b */ /* 0x004fd00000000006 */
        /* <DEDUP_REMOVED lines=9> */
[----:B------:R-:W5:Y:S04]  /*0ea0*/  LDS.64 R6, [UR17+0x8] ;  /* 0x00000811ff067984 */ /* 0x000f680008000a00 */
[----:B------:R-:W5:Y:S01]  /*0eb0*/  LDS.64 R8, [UR18+0x8] ;  /* 0x00000812ff087984 */ /* 0x000f620008000a00 */
        /* <DEDUP_REMOVED lines=8> */
[----:B-----5:R-:W-:-:S08]  /*0f40*/  DFMA R10, R24, R60, R10 ;  /* 0x0000003c180a722b */ /* 0x020fd0000000000a */
[----:B------:R-:W-:Y:S02]  /*0f50*/  DFMA R6, R26, R6, R10 ;  /* 0x000000061a06722b */ /* 0x000fe4000000000a */
[----:B------:R-:W3:Y:S06]  /*0f60*/  LDS.64 R10, [UR22+0x8] ;  /* 0x00000816ff0a7984 */ /* 0x000eec0008000a00 */
[----:B------:R-:W-:Y:S01]  /*0f70*/  DFMA R6, R28, R8, R6 ;  /* 0x000000081c06722b */ /* 0x000fe20000000006 */
[----:B------:R-:W4:Y:S07]  /*0f80*/  LDS.64 R8, [UR23+0x8] ;  /* 0x00000817ff087984 */ /* 0x000f2e0008000a00 */
        /* <DEDUP_REMOVED lines=8> */
[----:B----4-:R-:W-:Y:S01]  /*1010*/  DFMA R6, R38, R8, R6 ;  /* 0x000000082606722b */ /* 0x010fe20000000006 */
[----:B------:R-:W4:Y:S07]  /*1020*/  LDS.64 R8, [UR28+0x8] ;  /* 0x0000081cff087984 */ /* 0x000f2e0008000a00 */
[----:B0-----:R-:W-:Y:S01]  /*1030*/  DFMA R6, R40, R12, R6 ;  /* 0x0000000c2806722b */ /* 0x001fe20000000006 */
[----:B------:R-:W0:Y:S07]  /*1040*/  LDS.64 R12, [UR29+0x8] ;  /* 0x0000081dff0c7984 */ /* 0x000e2e0008000a00 */
[----:B-1----:R-:W-:Y:S01]  /*1050*/  DFMA R6, R42, R54, R6 ;  /* 0x000000362a06722b */ /* 0x002fe20000000006 */
[----:B------:R-:W1:Y:S07]  /*1060*/  LDS.64 R54, [UR30+0x8] ;  /* 0x0000081eff367984 */ /* 0x000e6e0008000a00 */
[----:B--2---:R-:W-:-:S08]  /*1070*/  DFMA R6, R44, R56, R6 ;  /* 0x000000382c06722b */ /* 0x004fd00000000006 */
[----:B---3--:R-:W-:-:S08]  /*1080*/  DFMA R6, R46, R10, R6 ;  /* 0x0000000a2e06722b */ /* 0x008fd00000000006 */
[----:B----4-:R-:W-:Y:S01]  /*1090*/  DFMA R6, R48, R8, R6 ;  /* 0x000000083006722b */ /* 0x010fe20000000006 */
[----:B------:R-:W-:-:S05]  /*10a0*/  IADD3 R9, PT, PT, R5, 0x1, RZ ;  /* 0x0000000105097810 */ /* 0x000fca0007ffe0ff */
[----:B------:R-:W-:Y:S02]  /*10b0*/  IMAD.WIDE.U32 R8, R9, 0x8, R2 ;  /* 0x0000000809087825 */ /* 0x000fe400078e0002 */
[----:B0-----:R-:W-:-:S08]  /*10c0*/  DFMA R6, R50, R12, R6 ;  /* 0x0000000c3206722b */ /* 0x001fd00000000006 */
        /* <DEDUP_REMOVED lines=42> */
[----:B------:R-:W-:-:S04]  /*1370*/  VIADD R9, R5, 0x2 ;  /* 0x0000000205097836 */ /* 0x000fc80000000000 */
[----:B------:R-:W-:-:S03]  /*1380*/  IMAD.WIDE.U32 R8, R9, 0x8, R2 ;  /* 0x0000000809087825 */ /* 0x000fc600078e0002 */
        /* <DEDUP_REMOVED lines=49> */
[----:B------:R-:W-:Y:S05]  /*16a0*/  BRA.U !UP1, `(.L_x_561) ;  /* 0xfffffff109dc7547 */ /* 0x000fea000b83ffff */
.L_x_560:
        /* <DEDUP_REMOVED lines=17> */
[----:B------:R-:W-:-:S04]  /*17c0*/  ULEA UR14, UR12, UR15, 0x3 ;  /* 0x0000000f0c0e7291 */ /* 0x000fc8000f8e18ff */
[----:B------:R-:W-:-:S04]  /*17d0*/  ULEA UR16, UR12, UR14, 0x3 ;  /* 0x0000000e0c107291 */ /* 0x000fc8000f8e18ff */
[----:B------:R-:W-:Y:S01]  /*17e0*/  ULEA UR17, UR12, UR16, 0x3 ;  /* 0x000000100c117291 */ /* 0x000fe2000f8e18ff */
[----:B0-----:R-:W-:-:S03]  /*17f0*/  DFMA R6, R14, R6, RZ ;  /* 0x000000060e06722b */ /* 0x001fc600000000ff */
[----:B------:R-:W-:-:S04]  /*1800*/  ULEA UR18, UR12, UR17, 0x3 ;  /* 0x000000110c127291 */ /* 0x000fc8000f8e18ff */
[----:B------:R-:W-:Y:S01]  /*1810*/  ULEA UR19, UR12, UR18, 0x3 ;  /* 0x000000120c137291 */ /* 0x000fe2000f8e18ff */
[----:B-1----:R-:W-:-:S03]  /*1820*/  DFMA R6, R16, R8, R6 ;  /* 0x000000081006722b */ /* 0x002fc60000000006 */
[----:B------:R-:W-:Y:S01]  /*1830*/  ULEA UR20, UR12, UR19, 0x3 ;  /* 0x000000130c147291 */ /* 0x000fe2000f8e18ff */
[----:B------:R-:W0:Y:S03]  /*1840*/  LDS.64 R8, [UR15] ;  /* 0x0000000fff087984 */ /* 0x000e260008000a00 */
[----:B------:R-:W-:Y:S01]  /*1850*/  ULEA UR21, UR12, UR20, 0x3 ;  /* 0x000000140c157291 */ /* 0x000fe2000f8e18ff */
[----:B--2---:R-:W-:-:S03]  /*1860*/  DFMA R6, R18, R10, R6 ;  /* 0x0000000a1206722b */ /* 0x004fc60000000006 */
[----:B------:R-:W-:Y:S01]  /*1870*/  ULEA UR22, UR12, UR21, 0x3 ;  /* 0x000000150c167291 */ /* 0x000fe2000f8e18ff */
[----:B------:R-:W1:Y:S03]  /*1880*/  LDS.64 R10, [UR14] ;  /* 0x0000000eff0a7984 */ /* 0x000e660008000a00 */
        /* <DEDUP_REMOVED lines=37> */
[----:B------:R-:W0:Y:S01]  /*1ae0*/  LDS.64 R10, [UR6+0x8] ;  /* 0x00000806ff0a7984 */ /* 0x000e220008000a00 */
[----:B------:R-:W-:-:S03]  /*1af0*/  UIADD3 UR6, UPT, UPT, UR6, 0x10, URZ ;  /* 0x0000001006067890 */ /* 0x000fc6000fffe0ff */
[----:B------:R-:W1:Y:S01]  /*1b00*/  LDS.64 R12, [UR5+0x8] ;  /* 0x00000805ff0c7984 */ /* 0x000e620008000a00 */
[----:B------:R-:W-:-:S03]  /*1b10*/  ULEA UR5, UR12, UR5, 0x3 ;  /* 0x000000050c057291 */ /* 0x000fc6000f8e18ff */
[----:B------:R-:W2:Y:S01]  /*1b20*/  LDS.64 R54, [UR13+0x8] ;  /* 0x0000080dff367984 */ /* 0x000ea20008000a00 */
[----:B------:R-:W-:-:S03]  /*1b30*/  ULEA UR5, UR12, UR5, 0x3 ;  /* 0x000000050c057291 */ /* 0x000fc6000f8e18ff */
[----:B------:R-:W-:Y:S01]  /*1b40*/  LDS.64 R8, [UR15+0x8] ;  /* 0x0000080fff087984 */ /* 0x000fe20008000a00 */
[----:B------:R-:W-:-:S05]  /*1b50*/  ULEA UR13, UR12, UR5, 0x3 ;  /* 0x000000050c0d7291 */ /* 0x000fca000f8e18ff */
[----:B------:R-:W3:Y:S01]  /*1b60*/  LDS.64 R56, [UR5+0x8] ;  /* 0x00000805ff387984 */ /* 0x000ee20008000a00 */
[----:B------:R-:W-:-:S03]  /*1b70*/  ULEA UR5, UR12, UR13, 0x3 ;  /* 0x0000000d0c057291 */ /* 0x000fc6000f8e18ff */
[----:B------:R-:W4:Y:S06]  /*1b80*/  LDS.64 R58, [UR13+0x8] ;  /* 0x0000080dff3a7984 */ /* 0x000f2c0008000a00 */
        /* <DEDUP_REMOVED lines=9> */
[----:B-----5:R-:W-:Y:S02]  /*1c20*/  DFMA R6, R24, R6, R10 ;  /* 0x000000061806722b */ /* 0x020fe4000000000a */
        /* <DEDUP_REMOVED lines=17> */
[----:B--2---:R-:W-:Y:S01]  /*1d40*/  DFMA R6, R42, R56, R6 ;  /* 0x000000382a06722b */ /* 0x004fe20000000006 */
[----:B------:R-:W2:Y:S07]  /*1d50*/  LDS.64 R56, [UR27+0x8] ;  /* 0x0000081bff387984 */ /* 0x000eae0008000a00 */
[----:B---3--:R-:W-:-:S08]  /*1d60*/  DFMA R6, R44, R10, R6 ;  /* 0x0000000a2c06722b */ /* 0x008fd00000000006 */
[----:B----4-:R-:W-:Y:S01]  /*1d70*/  DFMA R6, R46, R8, R6 ;  /* 0x000000082e06722b */ /* 0x010fe20000000006 */
[C---:B------:R-:W-:Y:S01]  /*1d80*/  VIADD R9, R5.reuse, 0x1 ;  /* 0x0000000105097836 */ /* 0x040fe20000000000 */
[----:B------:R-:W-:-:S03]  /*1d90*/  IADD3 R5, PT, PT, R5, 0x2, RZ ;  /* 0x0000000205057810 */ /* 0x000fc60007ffe0ff */
[----:B------:R-:W-:-:S03]  /*1da0*/  IMAD.WIDE.U32 R8, R9, 0x8, R2 ;  /* 0x0000000809087825 */ /* 0x000fc600078e0002 */
[----:B0-----:R-:W-:-:S08]  /*1db0*/  DFMA R6, R48, R12, R6 ;  /* 0x0000000c3006722b */ /* 0x001fd00000000006 */
[----:B-1----:R-:W-:-:S08]  /*1dc0*/  DFMA R6, R50, R54, R6 ;  /* 0x000000363206722b */ /* 0x002fd00000000006 */
[----:B--2---:R-:W-:-:S07]  /*1dd0*/  DFMA R6, R52, R56, R6 ;  /* 0x000000383406722b */ /* 0x004fce0000000006 */
[----:B------:R1:W-:Y:S01]  /*1de0*/  STG.E.64 desc[UR8][R8.64], R6 ;  /* 0x0000000608007986 */ /* 0x0003e2000c101b08 */
[----:B------:R-:W-:Y:S06]  /*1df0*/  BAR.SYNC.DEFER_BLOCKING 0x0 ;  /* 0x0000000000007b1d */ /* 0x000fec0000010000 */
.L_x_562:
[----:B------:R-:W-:-:S13]  /*1e00*/  ISETP.EQ.AND P2, PT, RZ, UR4, PT ;  /* 0x00000004ff007c0c */ /* 0x000fda000bf42270 */
[----:B------:R-:W-:Y:S05]  /*1e10*/  @!P0 BRA P2, `(.L_x_558) ;  /* 0x0000001c00888947 */ /* 0x000fea0001000000 */
.L_x_559:
        /* <DEDUP_REMOVED lines=59> */
[C---:B------:R-:W-:Y:S01]  /*21d0*/  IMAD.WIDE.U32 R8, R5.reuse, 0x8, R2 ;  /* 0x0000000805087825 */ /* 0x040fe200078e0002 */
[----:B------:R-:W-:-:S06]  /*21e0*/  IADD3 R5, PT, PT, R5, 0x1, RZ ;  /* 0x0000000105057810 */ /* 0x000fcc0007ffe0ff */
[----:B-1----:R-:W-:-:S08]  /*21f0*/  DFMA R6, R48, R10, R6 ;  /* 0x0000000a3006722b */ /* 0x002fd00000000006 */
[----:B--2---:R-:W-:-:S08]  /*2200*/  DFMA R6, R50, R12, R6 ;  /* 0x0000000c3206722b */ /* 0x004fd00000000006 */
[----:B---3--:R-:W-:-:S07]  /*2210*/  DFMA R6, R52, R54, R6 ;  /* 0x000000363406722b */ /* 0x008fce0000000006 */
[----:B------:R2:W-:Y:S01]  /*2220*/  STG.E.64 desc[UR8][R8.64], R6 ;  /* 0x0000000608007986 */ /* 0x0005e2000c101b08 */
[----:B------:R-:W-:Y:S06]  /*2230*/  BAR.SYNC.DEFER_BLOCKING 0x0 ;  /* 0x0000000000007b1d */ /* 0x000fec0000010000 */
[----:B------:R-:W-:Y:S05]  /*2240*/  BRA.U UP1, `(.L_x_559) ;  /* 0xfffffff901f47547 */ /* 0x000fea000b83ffff */
[----:B------:R-:W-:Y:S05]  /*2250*/  BRA `(.L_x_558) ;  /* 0x0000001800787947 */ /* 0x000fea0003800000 */
.L_x_557:
        /* <DEDUP_REMOVED lines=9> */
[----:B------:R-:W0:Y:S01]  /*22f0*/  S2UR UR5, SR_CgaCtaId ;  /* 0x00000000000579c3 */ /* 0x000e220000008800 */
[----:B------:R-:W-:Y:S02]  /*2300*/  UIADD3 UR6, UPT, UPT, -UR11, URZ, URZ ;  /* 0x000000ff0b067290 */ /* 0x000fe4000fffe1ff */
[----:B------:R-:W-:Y:S01]  /*2310*/  IMAD R3, R0, UR11, RZ ;  /* 0x0000000b00037c24 */ /* 0x000fe2000f8e02ff */
[----:B------:R-:W-:Y:S01]  /*2320*/  UMOV UR4, 0x400 ;  /* 0x0000040000047882 */ /* 0x000fe20000000000 */
[----:B------:R-:W-:Y:S02]  /*2330*/  UISETP.GE.AND UP1, UPT, UR6, URZ, UPT ;  /* 0x000000ff0600728c */ /* 0x000fe4000bf26270 */
[----:B------:R-:W-:Y:S01]  /*2340*/  IMAD.U32 R4, RZ, RZ, UR6 ;  /* 0x00000006ff047e24 */ /* 0x000fe2000f8e00ff */
[----:B0-----:R-:W-:-:S06]  /*2350*/  ULEA UR4, UR5, UR4, 0x18 ;  /* 0x0000000405047291 */ /* 0x001fcc000f8ec0ff */
[----:B------:R-:W-:Y:S01]  /*2360*/  MOV R2, UR4 ;  /* 0x0000000400027c02 */ /* 0x000fe20008000f00 */
[----:B------:R-:W-:Y:S06]  /*2370*/  BRA.U UP1, `(.L_x_564) ;  /* 0x0000001501147547 */ /* 0x000fec000b800000 */
[----:B------:R-:W-:Y:S02]  /*2380*/  IADD3 R5, PT, PT, -R4, RZ, RZ ;  /* 0x000000ff04057210 */ /* 0x000fe40007ffe1ff */
[----:B------:R-:W-:Y:S02]  /*2390*/  PLOP3.LUT P0, PT, PT, PT, PT, 0x80, 0x8 ;  /* 0x000000000008781c */ /* 0x000fe40003f0f070 */
[----:B------:R-:W-:-:S13]  /*23a0*/  ISETP.GT.AND P2, PT, R5, 0x3, PT ;  /* 0x000000030500780c */ /* 0x000fda0003f44270 */
[----:B------:R-:W-:Y:S05]  /*23b0*/  @!P2 BRA `(.L_x_565) ;  /* 0x0000000c002ca947 */ /* 0x000fea0003800000 */
[----:B------:R-:W-:-:S13]  /*23c0*/  PLOP3.LUT P0, PT, PT, PT, PT, 0x8, 0x80 ;  /* 0x000000000080781c */ /* 0x000fda0003f0e170 */
.L_x_566:
        /* <DEDUP_REMOVED lines=16> */
[----:B------:R-:W4:Y:S04]  /*24d0*/  LDS.64 R56, [R69] ;  /* 0x0000000045387984 */ /* 0x000f280000000a00 */
[----:B------:R-:W-:-:S05]  /*24e0*/  IMAD R67, R5, 0x8, R68 ;  /* 0x0000000805437824 */ /* 0x000fca00078e0244 */
[----:B------:R-:W-:-:S04]  /*24f0*/  LEA R66, R5, R67, 0x3 ;  /* 0x0000004305427211 */ /* 0x000fc800078e18ff */
[----:B------:R-:W-:Y:S01]  /*2500*/  LEA R65, R5, R66, 0x3 ;  /* 0x0000004205417211 */ /* 0x000fe200078e18ff */
[----:B0-----:R-:W-:-:S04]  /*2510*/  DFMA R6, R16, R10, R6 ;  /* 0x0000000a1006722b */ /* 0x001fc80000000006 */
[----:B------:R-:W-:Y:S01]  /*2520*/  IMAD R64, R5, 0x8, R65 ;  /* 0x0000000805407824 */ /* 0x000fe200078e0241 */
[----:B------:R-:W0:Y:S04]  /*2530*/  LDS.64 R10, [R68] ;  /* 0x00000000440a7984 */ /* 0x000e280000000a00 */
[----:B------:R-:W-:Y:S01]  /*2540*/  LDS.64 R60, [R64] ;  /* 0x00000000403c7984 */ /* 0x000fe20000000a00 */
[----:B--2---:R-:W-:-:S03]  /*2550*/  DFMA R54, R18, R54, R6 ;  /* 0x000000361236722b */ /* 0x004fc60000000006 */
[----:B------:R-:W2:Y:S05]  /*2560*/  LDS.64 R6, [R67] ;  /* 0x0000000043067984 */ /* 0x000eaa0000000a00 */
[----:B---3--:R-:W-:Y:S02]  /*2570*/  DFMA R8, R20, R8, R54 ;  /* 0x000000081408722b */ /* 0x008fe40000000036 */
[----:B------:R-:W3:Y:S06]  /*2580*/  LDS.64 R54, [R66] ;  /* 0x0000000042367984 */ /* 0x000eec0000000a00 */
[----:B-1----:R-:W-:-:S02]  /*2590*/  DFMA R12, R22, R12, R8 ;  /* 0x0000000c160c722b */ /* 0x002fc40000000008 */
[----:B------:R-:W1:Y:S06]  /*25a0*/  LDS.64 R8, [R65] ;  /* 0x0000000041087984 */ /* 0x000e6c0000000a00 */
[----:B----4-:R-:W-:Y:S01]  /*25b0*/  DFMA R56, R24, R56, R12 ;  /* 0x000000381838722b */ /* 0x010fe2000000000c */
[----:B------:R-:W-:-:S04]  /*25c0*/  LEA R13, R5, R64, 0x3 ;  /* 0x00000040050d7211 */ /* 0x000fc800078e18ff */
[----:B------:R-:W-:Y:S01]  /*25d0*/  LEA R12, R5, R13, 0x3 ;  /* 0x0000000d050c7211 */ /* 0x000fe200078e18ff */
[----:B------:R-:W4:Y:S02]  /*25e0*/  LDS.64 R58, [R13] ;  /* 0x000000000d3a7984 */ /* 0x000f240000000a00 */
[----:B0-----:R-:W-:-:S08]  /*25f0*/  DFMA R10, R26, R10, R56 ;  /* 0x0000000a1a0a722b */ /* 0x001fd00000000038 */
[----:B--2---:R-:W-:Y:S01]  /*2600*/  DFMA R6, R28, R6, R10 ;  /* 0x000000061c06722b */ /* 0x004fe2000000000a */
[----:B------:R-:W-:-:S05]  /*2610*/  IMAD R11, R5, 0x8, R12 ;  /* 0x00000008050b7824 */ /* 0x000fca00078e020c */
[----:B------:R-:W-:Y:S02]  /*2620*/  LEA R10, R5, R11, 0x3 ;  /* 0x0000000b050a7211 */ /* 0x000fe400078e18ff */
[----:B---3--:R-:W-:Y:S02]  /*2630*/  DFMA R54, R30, R54, R6 ;  /* 0x000000361e36722b */ /* 0x008fe40000000006 */
[----:B------:R-:W0:Y:S04]  /*2640*/  LDS.64 R6, [R12] ;  /* 0x000000000c067984 */ /* 0x000e280000000a00 */
[----:B------:R-:W-:Y:S02]  /*2650*/  LDS.64 R56, [R10] ;  /* 0x000000000a387984 */ /* 0x000fe40000000a00 */
[----:B-1----:R-:W-:-:S02]  /*2660*/  DFMA R8, R32, R8, R54 ;  /* 0x000000082008722b */ /* 0x002fc40000000036 */
[----:B------:R-:W1:Y:S06]  /*2670*/  LDS.64 R54, [R11] ;  /* 0x000000000b367984 */ /* 0x000e6c0000000a00 */
[----:B------:R-:W-:Y:S01]  /*2680*/  DFMA R60, R34, R60, R8 ;  /* 0x0000003c223c722b */ /* 0x000fe20000000008 */
[----:B------:R-:W-:-:S05]  /*2690*/  LEA R9, R5, R10, 0x3 ;  /* 0x0000000a05097211 */ /* 0x000fca00078e18ff */
[----:B------:R-:W2:Y:S02]  /*26a0*/  LDS.64 R62, [R9] ;  /* 0x00000000093e7984 */ /* 0x000ea40000000a00 */
[----:B----4-:R-:W-:Y:S01]  /*26b0*/  DFMA R58, R36, R58, R60 ;  /* 0x0000003a243a722b */ /* 0x010fe2000000003c */
[----:B------:R-:W-:-:S05]  /*26c0*/  IMAD R8, R5, 0x8, R9 ;  /* 0x0000000805087824 */ /* 0x000fca00078e0209 */
[----:B------:R-:W3:Y:S02]  /*26d0*/  LDS.64 R60, [R8] ;  /* 0x00000000083c7984 */ /* 0x000ee40000000a00 */
[----:B0-----:R-:W-:-:S08]  /*26e0*/  DFMA R6, R38, R6, R58 ;  /* 0x000000062606722b */ /* 0x001fd0000000003a */
[----:B-1----:R-:W-:Y:S01]  /*26f0*/  DFMA R54, R40, R54, R6 ;  /* 0x000000362836722b */ /* 0x002fe20000000006 */
[----:B------:R-:W-:-:S04]  /*2700*/  LEA R7, R5, R8, 0x3 ;  /* 0x0000000805077211 */ /* 0x000fc800078e18ff */
[----:B------:R-:W-:-:S03]  /*2710*/  LEA R6, R5, R7, 0x3 ;  /* 0x0000000705067211 */ /* 0x000fc600078e18ff */
[----:B------:R-:W-:Y:S02]  /*2720*/  DFMA R56, R42, R56, R54 ;  /* 0x000000382a38722b */ /* 0x000fe40000000036 */
[----:B------:R-:W0:Y:S01]  /*2730*/  LDS.64 R54, [R7] ;  /* 0x0000000007367984 */ /* 0x000e220000000a00 */
[----:B------:R-:W-:-:S03]  /*2740*/  IMAD R5, R5, 0x8, R6 ;  /* 0x0000000805057824 */ /* 0x000fc600078e0206 */
[----:B------:R-:W1:Y:S02]  /*2750*/  LDS.64 R58, [R6] ;  /* 0x00000000063a7984 */ /* 0x000e640000000a00 */
[----:B--2---:R-:W-:Y:S02]  /*2760*/  DFMA R62, R44, R62, R56 ;  /* 0x0000003e2c3e722b */ /* 0x004fe40000000038 */
[----:B------:R-:W2:Y:S06]  /*2770*/  LDS.64 R56, [R5] ;  /* 0x0000000005387984 */ /* 0x000eac0000000a00 */
[----:B---3--:R-:W-:-:S08]  /*2780*/  DFMA R60, R46, R60, R62 ;  /* 0x0000003c2e3c722b */ /* 0x008fd0000000003e */
[----:B0-----:R-:W-:Y:S01]  /*2790*/  DFMA R60, R48, R54, R60 ;  /* 0x00000036303c722b */ /* 0x001fe2000000003c */
[----:B------:R-:W0:Y:S07]  /*27a0*/  LDC.64 R54, c[0x0][0x3a0] ;  /* 0x0000e800ff367b82 */ /* 0x000e2e0000000a00 */
[----:B-1----:R-:W-:-:S08]  /*27b0*/  DFMA R58, R50, R58, R60 ;  /* 0x0000003a323a722b */ /* 0x002fd0000000003c */
        /* <DEDUP_REMOVED lines=8> */
[----:B------:R-:W2:Y:S04]  /*2840*/  LDS.64 R58, [R73+0x8] ;  /* 0x00000800493a7984 */ /* 0x000ea80000000a00 */
[----:B------:R-:W-:Y:S01]  /*2850*/  LDS.64 R62, [R71+0x8] ;  /* 0x00000800473e7984 */ /* 0x000fe20000000a00 */
[----:B0-----:R-:W-:-:S08]  /*2860*/  DFMA R56, R14, R56, RZ ;  /* 0x000000380e38722b */ /* 0x001fd000000000ff */
[----:B-1----:R-:W-:Y:S02]  /*2870*/  DFMA R60, R16, R60, R56 ;  /* 0x0000003c103c722b */ /* 0x002fe40000000038 */
[----:B------:R-:W0:Y:S06]  /*2880*/  LDS.64 R56, [R72+0x8] ;  /* 0x0000080048387984 */ /* 0x000e2c0000000a00 */
[----:B--2---:R-:W-:Y:S02]  /*2890*/  DFMA R58, R18, R58, R60 ;  /* 0x0000003a123a722b */ /* 0x004fe4000000003c */
[----:B------:R-:W-:Y:S06]  /*28a0*/  LDS.64 R60, [R67+0x8] ;  /* 0x00000800433c7984 */ /* 0x000fec0000000a00 */
[----:B0-----:R-:W-:-:S02]  /*28b0*/  DFMA R56, R20, R56, R58 ;  /* 0x000000381438722b */ /* 0x001fc4000000003a */
[----:B------:R-:W0:Y:S06]  /*28c0*/  LDS.64 R58, [R69+0x8] ;  /* 0x00000800453a7984 */ /* 0x000e2c0000000a00 */
[----:B------:R-:W-:Y:S02]  /*28d0*/  DFMA R62, R22, R62, R56 ;  /* 0x0000003e163e722b */ /* 0x000fe40000000038 */
[----:B------:R-:W1:Y:S06]  /*28e0*/  LDS.64 R56, [R68+0x8] ;  /* 0x0000080044387984 */ /* 0x000e6c0000000a00 */
[----:B0-----:R-:W-:-:S02]  /*28f0*/  DFMA R58, R24, R58, R62 ;  /* 0x0000003a183a722b */ /* 0x001fc4000000003e */
[----:B------:R-:W-:Y:S06]  /*2900*/  LDS.64 R62, [R64+0x8] ;  /* 0x00000800403e7984 */ /* 0x000fec0000000a00 */
[----:B-1----:R-:W-:Y:S02]  /*2910*/  DFMA R56, R26, R56, R58 ;  /* 0x000000381a38722b */ /* 0x002fe4000000003a */
[----:B------:R-:W0:Y:S06]  /*2920*/  LDS.64 R58, [R66+0x8] ;  /* 0x00000800423a7984 */ /* 0x000e2c0000000a00 */
[----:B------:R-:W-:-:S02]  /*2930*/  DFMA R60, R28, R60, R56 ;  /* 0x0000003c1c3c722b */ /* 0x000fc40000000038 */
[----:B------:R-:W1:Y:S06]  /*2940*/  LDS.64 R56, [R65+0x8] ;  /* 0x0000080041387984 */ /* 0x000e6c0000000a00 */
[----:B0-----:R-:W-:Y:S02]  /*2950*/  DFMA R58, R30, R58, R60 ;  /* 0x0000003a1e3a722b */ /* 0x001fe4000000003c */
[----:B------:R-:W-:Y:S06]  /*2960*/  LDS.64 R60, [R11+0x8] ;  /* 0x000008000b3c7984 */ /* 0x000fec0000000a00 */
[----:B-1----:R-:W-:-:S02]  /*2970*/  DFMA R56, R32, R56, R58 ;  /* 0x000000382038722b */ /* 0x002fc4000000003a */
        /* <DEDUP_REMOVED lines=10> */
[----:B------:R-:W0:Y:S06]  /*2a20*/  LDS.64 R60, [R7+0x8] ;  /* 0x00000800073c7984 */ /* 0x000e2c0000000a00 */
[----:B-1----:R-:W-:-:S02]  /*2a30*/  DFMA R56, R44, R56, R58 ;  /* 0x000000382c38722b */ /* 0x002fc4000000003a */
[----:B------:R-:W1:Y:S06]  /*2a40*/  LDS.64 R58, [R6+0x8] ;  /* 0x00000800063a7984 */ /* 0x000e6c0000000a00 */
[----:B------:R-:W-:Y:S02]  /*2a50*/  DFMA R62, R46, R62, R56 ;  /* 0x0000003e2e3e722b */ /* 0x000fe40000000038 */
[----:B------:R-:W2:Y:S06]  /*2a60*/  LDS.64 R56, [R5+0x8] ;  /* 0x0000080005387984 */ /* 0x000eac0000000a00 */
[----:B0-----:R-:W-:-:S08]  /*2a70*/  DFMA R60, R48, R60, R62 ;  /* 0x0000003c303c722b */ /* 0x001fd0000000003e */
[----:B-1----:R-:W-:-:S08]  /*2a80*/  DFMA R58, R50, R58, R60 ;  /* 0x0000003a323a722b */ /* 0x002fd0000000003c */
[----:B--2---:R-:W-:-:S07]  /*2a90*/  DFMA R76, R52, R56, R58 ;  /* 0x00000038344c722b */ /* 0x004fce000000003a */
[----:B------:R-:W-:Y:S01]  /*2aa0*/  STG.E.64 desc[UR8][R74.64], R76 ;  /* 0x0000004c4a007986 */ /* 0x000fe2000c101b08 */
[----:B------:R-:W-:Y:S06]  /*2ab0*/  BAR.SYNC.DEFER_BLOCKING 0x0 ;  /* 0x0000000000007b1d */ /* 0x000fec0000010000 */
        /* <DEDUP_REMOVED lines=26> */
[----:B------:R-:W0:Y:S06]  /*2c60*/  LDS.64 R60, [R10+0x10] ;  /* 0x000010000a3c7984 */ /* 0x000e2c0000000a00 */
[----:B-1----:R-:W-:Y:S02]  /*2c70*/  DFMA R56, R38, R56, R58 ;  /* 0x000000382638722b */ /* 0x002fe4000000003a */
[----:B------:R-:W-:Y:S06]  /*2c80*/  LDS.64 R58, [R8+0x10] ;  /* 0x00001000083a7984 */ /* 0x000fec0000000a00 */
[----:B------:R-:W-:-:S02]  /*2c90*/  DFMA R62, R40, R62, R56 ;  /* 0x0000003e283e722b */ /* 0x000fc40000000038 */
[----:B------:R-:W1:Y:S06]  /*2ca0*/  LDS.64 R56, [R9+0x10] ;  /* 0x0000100009387984 */ /* 0x000e6c0000000a00 */
[----:B0-----:R-:W-:Y:S02]  /*2cb0*/  DFMA R60, R42, R60, R62 ;  /* 0x0000003c2a3c722b */ /* 0x001fe4000000003e */
[----:B------:R-:W-:Y:S06]  /*2cc0*/  LDS.64 R62, [R5+0x10] ;  /* 0x00001000053e7984 */ /* 0x000fec0000000a00 */
[----:B-1----:R-:W-:Y:S01]  /*2cd0*/  DFMA R60, R44, R56, R60 ;  /* 0x000000382c3c722b */ /* 0x002fe2000000003c */
[----:B------:R-:W0:Y:S07]  /*2ce0*/  LDS.64 R56, [R7+0x10] ;  /* 0x0000100007387984 */ /* 0x000e2e0000000a00 */
[----:B------:R-:W-:-:S02]  /*2cf0*/  DFMA R58, R46, R58, R60 ;  /* 0x0000003a2e3a722b */ /* 0x000fc4000000003c */
[----:B------:R-:W1:Y:S06]  /*2d00*/  LDS.64 R60, [R6+0x10] ;  /* 0x00001000063c7984 */ /* 0x000e6c0000000a00 */
[----:B0-----:R-:W-:Y:S01]  /*2d10*/  DFMA R56, R48, R56, R58 ;  /* 0x000000383038722b */ /* 0x001fe2000000003a */
[----:B------:R-:W-:-:S07]  /*2d20*/  IADD3 R59, PT, PT, R3, 0x2, RZ ;  /* 0x00000002033b7810 */ /* 0x000fce0007ffe0ff */
[----:B-1----:R-:W-:-:S08]  /*2d30*/  DFMA R56, R50, R60, R56 ;  /* 0x0000003c3238722b */ /* 0x002fd00000000038 */
[----:B------:R-:W-:Y:S01]  /*2d40*/  DFMA R62, R52, R62, R56 ;  /* 0x0000003e343e722b */ /* 0x000fe20000000038 */
[----:B------:R-:W-:-:S06]  /*2d50*/  IMAD.WIDE.U32 R56, R59, 0x8, R54 ;  /* 0x000000083b387825 */ /* 0x000fcc00078e0036 */
[----:B------:R-:W-:Y:S01]  /*2d60*/  STG.E.64 desc[UR8][R56.64], R62 ;  /* 0x0000003e38007986 */ /* 0x000fe2000c101b08 */
[----:B------:R-:W-:Y:S06]  /*2d70*/  BAR.SYNC.DEFER_BLOCKING 0x0 ;  /* 0x0000000000007b1d */ /* 0x000fec0000010000 */
[----:B------:R0:W1:Y:S04]  /*2d80*/  LDS.64 R58, [R2+0x18] ;  /* 0x00001800023a7984 */ /* 0x0000680000000a00 */
[----:B------:R-:W2:Y:S04]  /*2d90*/  LDS.64 R60, [R70+0x18] ;  /* 0x00001800463c7984 */ /* 0x000ea80000000a00 */
[----:B------:R-:W3:Y:S01]  /*2da0*/  LDS.64 R74, [R73+0x18] ;  /* 0x00001800494a7984 */ /* 0x000ee20000000a00 */
[----:B0-----:R-:W-:-:S03]  /*2db0*/  VIADD R2, R2, 0x20 ;  /* 0x0000002002027836 */ /* 0x001fc60000000000 */
[----:B------:R-:W0:Y:S04]  /*2dc0*/  LDS.64 R76, [R72+0x18] ;  /* 0x00001800484c7984 */ /* 0x000e280000000a00 */
[----:B------:R-:W4:Y:S04]  /*2dd0*/  LDS.64 R70, [R71+0x18] ;  /* 0x0000180047467984 */ /* 0x000f280000000a00 */
[----:B------:R-:W4:Y:S04]  /*2de0*/  LDS.64 R56, [R69+0x18] ;  /* 0x0000180045387984 */ /* 0x000f280000000a00 */
[----:B------:R-:W-:Y:S04]  /*2df0*/  LDS.64 R62, [R67+0x18] ;  /* 0x00001800433e7984 */ /* 0x000fe80000000a00 */
[----:B------:R-:W-:Y:S01]  /*2e00*/  LDS.64 R72, [R65+0x18] ;  /* 0x0000180041487984 */ /* 0x000fe20000000a00 */
[----:B-1----:R-:W-:-:S08]  /*2e10*/  DFMA R58, R14, R58, RZ ;  /* 0x0000003a0e3a722b */ /* 0x002fd000000000ff */
[----:B--2---:R-:W-:Y:S01]  /*2e20*/  DFMA R58, R16, R60, R58 ;  /* 0x0000003c103a722b */ /* 0x004fe2000000003a */
[----:B------:R-:W1:Y:S07]  /*2e30*/  LDS.64 R60, [R68+0x18] ;  /* 0x00001800443c7984 */ /* 0x000e6e0000000a00 */
[----:B---3--:R-:W-:Y:S01]  /*2e40*/  DFMA R58, R18, R74, R58 ;  /* 0x0000004a123a722b */ /* 0x008fe2000000003a */
[----:B------:R-:W2:Y:S04]  /*2e50*/  LDS.64 R74, [R66+0x18] ;  /* 0x00001800424a7984 */ /* 0x000ea80000000a00 */
[----:B------:R-:W-:Y:S03]  /*2e60*/  LDS.64 R66, [R10+0x18] ;  /* 0x000018000a427984 */ /* 0x000fe60000000a00 */
[----:B0-----:R-:W-:-:S08]  /*2e70*/  DFMA R58, R20, R76, R58 ;  /* 0x0000004c143a722b */ /* 0x001fd0000000003a */
[----:B----4-:R-:W-:-:S08]  /*2e80*/  DFMA R58, R22, R70, R58 ;  /* 0x00000046163a722b */ /* 0x010fd0000000003a */
[----:B------:R-:W-:Y:S02]  /*2e90*/  DFMA R56, R24, R56, R58 ;  /* 0x000000381838722b */ /* 0x000fe4000000003a */
[----:B------:R-:W0:Y:S04]  /*2ea0*/  LDS.64 R58, [R64+0x18] ;  /* 0x00001800403a7984 */ /* 0x000e280000000a00 */
[----:B------:R-:W-:Y:S02]  /*2eb0*/  LDS.64 R64, [R5+0x18] ;  /* 0x0000180005407984 */ /* 0x000fe40000000a00 */
[----:B-1----:R-:W-:Y:S02]  /*2ec0*/  DFMA R56, R26, R60, R56 ;  /* 0x0000003c1a38722b */ /* 0x002fe40000000038 */
[----:B------:R-:W1:Y:S06]  /*2ed0*/  LDS.64 R60, [R13+0x18] ;  /* 0x000018000d3c7984 */ /* 0x000e6c0000000a00 */
[----:B------:R-:W-:Y:S01]  /*2ee0*/  DFMA R56, R28, R62, R56 ;  /* 0x0000003e1c38722b */ /* 0x000fe20000000038 */
[----:B------:R-:W3:Y:S04]  /*2ef0*/  LDS.64 R62, [R12+0x18] ;  /* 0x000018000c3e7984 */ /* 0x000ee80000000a00 */
[----:B------:R-:W-:Y:S03]  /*2f00*/  LDS.64 R12, [R6+0x18] ;  /* 0x00001800060c7984 */ /* 0x000fe60000000a00 */
[----:B--2---:R-:W-:-:S02]  /*2f10*/  DFMA R74, R30, R74, R56 ;  /* 0x0000004a1e4a722b */ /* 0x004fc40000000038 */
[----:B------:R-:W2:Y:S06]  /*2f20*/  LDS.64 R56, [R11+0x18] ;  /* 0x000018000b387984 */ /* 0x000eac0000000a00 */
[----:B------:R-:W-:-:S08]  /*2f30*/  DFMA R72, R32, R72, R74 ;  /* 0x000000482048722b */ /* 0x000fd0000000004a */
[----:B0-----:R-:W-:Y:S01]  /*2f40*/  DFMA R72, R34, R58, R72 ;  /* 0x0000003a2248722b */ /* 0x001fe20000000048 */
[----:B------:R0:W4:Y:S07]  /*2f50*/  LDS.64 R58, [R9+0x18] ;  /* 0x00001800093a7984 */ /* 0x00012e0000000a00 */
[----:B-1----:R-:W-:Y:S01]  /*2f60*/  DFMA R72, R36, R60, R72 ;  /* 0x0000003c2448722b */ /* 0x002fe20000000048 */
[C---:B0-----:R-:W-:Y:S01]  /*2f70*/  VIADD R9, R3.reuse, 0x3 ;  /* 0x0000000303097836 */ /* 0x041fe20000000000 */
[----:B------:R-:W0:Y:S01]  /*2f80*/  LDS.64 R60, [R8+0x18] ;  /* 0x00001800083c7984 */ /* 0x000e220000000a00 */
[----:B------:R-:W-:-:S02]  /*2f90*/  IADD3 R3, PT, PT, R3, 0x4, RZ ;  /* 0x0000000403037810 */ /* 0x000fc40007ffe0ff */
[----:B------:R-:W-:-:S03]  /*2fa0*/  IMAD.WIDE.U32 R54, R9, 0x8, R54 ;  /* 0x0000000809367825 */ /* 0x000fc600078e0036 */
[----:B---3--:R-:W-:Y:S01]  /*2fb0*/  DFMA R72, R38, R62, R72 ;  /* 0x0000003e2648722b */ /* 0x008fe20000000048 */
[----:B------:R-:W1:Y:S07]  /*2fc0*/  LDS.64 R62, [R7+0x18] ;  /* 0x00001800073e7984 */ /* 0x000e6e0000000a00 */
        /* <DEDUP_REMOVED lines=9> */
[----:B------:R-:W-:Y:S05]  /*3060*/  @!P2 BRA `(.L_x_566) ;  /* 0xfffffff000d8a947 */ /* 0x000fea000383ffff */
.L_x_565:
        /* <DEDUP_REMOVED lines=13> */
[----:B------:R-:W-:Y:S01]  /*3140*/  LEA R71, R5, R72, 0x3 ;  /* 0x0000004805477211 */ /* 0x000fe200078e18ff */
[----:B------:R-:W4:Y:S01]  /*3150*/  LDS.64 R8, [R72] ;  /* 0x0000000048087984 */ /* 0x000f220000000a00 */
[----:B--2--5:R-:W-:-:S03]  /*3160*/  DFMA R6, R14, R6, RZ ;  /* 0x000000060e06722b */ /* 0x024fc600000000ff */
[----:B0-----:R-:W0:Y:S01]  /*3170*/  LDS.64 R12, [R71] ;  /* 0x00000000470c7984 */ /* 0x001e220000000a00 */
[----:B------:R-:W-:-:S05]  /*3180*/  IMAD R69, R5, 0x8, R71 ;  /* 0x0000000805457824 */ /* 0x000fca00078e0247 */
[----:B------:R-:W2:Y:S01]  /*3190*/  LDS.64 R54, [R69] ;  /* 0x0000000045367984 */ /* 0x000ea20000000a00 */
[----:B------:R-:W-:-:S04]  /*31a0*/  LEA R68, R5, R69, 0x3 ;  /* 0x0000004505447211 */ /* 0x000fc800078e18ff */
[----:B------:R-:W-:-:S05]  /*31b0*/  LEA R67, R5, R68, 0x3 ;  /* 0x0000004405437211 */ /* 0x000fca00078e18ff */
[----:B------:R-:W-:-:S05]  /*31c0*/  IMAD R66, R5, 0x8, R67 ;  /* 0x0000000805427824 */ /* 0x000fca00078e0243 */
[----:B------:R-:W-:Y:S01]  /*31d0*/  LEA R65, R5, R66, 0x3 ;  /* 0x0000004205417211 */ /* 0x000fe200078e18ff */
[----:B-1----:R-:W-:-:S03]  /*31e0*/  DFMA R6, R16, R10, R6 ;  /* 0x0000000a1006722b */ /* 0x002fc60000000006 */
[----:B------:R-:W-:Y:S01]  /*31f0*/  LEA R64, R5, R65, 0x3 ;  /* 0x0000004105407211 */ /* 0x000fe200078e18ff */
[----:B------:R-:W1:Y:S04]  /*3200*/  LDS.64 R10, [R68] ;  /* 0x00000000440a7984 */ /* 0x000e680000000a00 */
[----:B------:R-:W-:Y:S01]  /*3210*/  LDS.64 R58, [R64] ;  /* 0x00000000403a7984 */ /* 0x000fe20000000a00 */
[----:B---3--:R-:W-:-:S03]  /*3220*/  DFMA R56, R18, R56, R6 ;  /* 0x000000381238722b */ /* 0x008fc60000000006 */
[----:B------:R-:W3:Y:S05]  /*3230*/  LDS.64 R6, [R67] ;  /* 0x0000000043067984 */ /* 0x000eea0000000a00 */
[----:B----4-:R-:W-:Y:S02]  /*3240*/  DFMA R8, R20, R8, R56 ;  /* 0x000000081408722b */ /* 0x010fe40000000038 */
[----:B------:R-:W4:Y:S06]  /*3250*/  LDS.64 R56, [R66] ;  /* 0x0000000042387984 */ /* 0x000f2c0000000a00 */
[----:B0-----:R-:W-:-:S02]  /*3260*/  DFMA R12, R22, R12, R8 ;  /* 0x0000000c160c722b */ /* 0x001fc40000000008 */
[----:B------:R-:W0:Y:S06]  /*3270*/  LDS.64 R8, [R65] ;  /* 0x0000000041087984 */ /* 0x000e2c0000000a00 */
[----:B--2---:R-:W-:Y:S01]  /*3280*/  DFMA R54, R24, R54, R12 ;  /* 0x000000361836722b */ /* 0x004fe2000000000c */
[----:B------:R-:W-:-:S05]  /*3290*/  IMAD R13, R5, 0x8, R64 ;  /* 0x00000008050d7824 */ /* 0x000fca00078e0240 */
[C---:B------:R-:W-:Y:S02]  /*32a0*/  LEA R12, R5.reuse, R13, 0x3 ;  /* 0x0000000d050c7211 */ /* 0x040fe400078e18ff */
[----:B-1----:R-:W-:Y:S02]  /*32b0*/  DFMA R10, R26, R10, R54 ;  /* 0x0000000a1a0a722b */ /* 0x002fe40000000036 */
[----:B------:R-:W1:Y:S06]  /*32c0*/  LDS.64 R54, [R13] ;  /* 0x000000000d367984 */ /* 0x000e6c0000000a00 */
[----:B---3--:R-:W-:Y:S01]  /*32d0*/  DFMA R6, R28, R6, R10 ;  /* 0x000000061c06722b */ /* 0x008fe2000000000a */
[----:B------:R-:W-:-:S05]  /*32e0*/  LEA R11, R5, R12, 0x3 ;  /* 0x0000000c050b7211 */ /* 0x000fca00078e18ff */
[----:B------:R-:W-:Y:S02]  /*32f0*/  IMAD R10, R5, 0x8, R11 ;  /* 0x00000008050a7824 */ /* 0x000fe400078e020b */
[----:B----4-:R-:W-:Y:S02]  /*3300*/  DFMA R56, R30, R56, R6 ;  /* 0x000000381e38722b */ /* 0x010fe40000000006 */
[----:B------:R-:W2:Y:S04]  /*3310*/  LDS.64 R6, [R12] ;  /* 0x000000000c067984 */ /* 0x000ea80000000a00 */
[----:B------:R-:W-:Y:S02]  /*3320*/  LDS.64 R60, [R10] ;  /* 0x000000000a3c7984 */ /* 0x000fe40000000a00 */
[----:B0-----:R-:W-:-:S02]  /*3330*/  DFMA R8, R32, R8, R56 ;  /* 0x000000082008722b */ /* 0x001fc40000000038 */
[----:B------:R-:W0:Y:S06]  /*3340*/  LDS.64 R56, [R11] ;  /* 0x000000000b387984 */ /* 0x000e2c0000000a00 */
[----:B------:R-:W-:Y:S01]  /*3350*/  DFMA R58, R34, R58, R8 ;  /* 0x0000003a223a722b */ /* 0x000fe20000000008 */
[----:B------:R-:W-:-:S04]  /*3360*/  LEA R9, R5, R10, 0x3 ;  /* 0x0000000a05097211 */ /* 0x000fc800078e18ff */
[----:B------:R-:W-:-:S03]  /*3370*/  LEA R8, R5, R9, 0x3 ;  /* 0x0000000905087211 */ /* 0x000fc600078e18ff */
[----:B-1----:R-:W-:Y:S02]  /*3380*/  DFMA R54, R36, R54, R58 ;  /* 0x000000362436722b */ /* 0x002fe4000000003a */
[----:B------:R-:W1:Y:S06]  /*3390*/  LDS.64 R58, [R9] ;  /* 0x00000000093a7984 */ /* 0x000e6c0000000a00 */
[----:B--2---:R-:W-:Y:S02]  /*33a0*/  DFMA R6, R38, R6, R54 ;  /* 0x000000062606722b */ /* 0x004fe40000000036 */
[----:B------:R-:W2:Y:S06]  /*33b0*/  LDS.64 R54, [R8] ;  /* 0x0000000008367984 */ /* 0x000eac0000000a00 */
[----:B0-----:R-:W-:Y:S01]  /*33c0*/  DFMA R56, R40, R56, R6 ;  /* 0x000000382838722b */ /* 0x001fe20000000006 */
[----:B------:R-:W-:-:S05]  /*33d0*/  IMAD R7, R5, 0x8, R8 ;  /* 0x0000000805077824 */ /* 0x000fca00078e0208 */
[C---:B------:R-:W-:Y:S02]  /*33e0*/  LEA R6, R5.reuse, R7, 0x3 ;  /* 0x0000000705067211 */ /* 0x040fe400078e18ff */
[----:B------:R-:W-:Y:S02]  /*33f0*/  DFMA R60, R42, R60, R56 ;  /* 0x0000003c2a3c722b */ /* 0x000fe40000000038 */
[----:B------:R-:W0:Y:S01]  /*3400*/  LDS.64 R56, [R7] ;  /* 0x0000000007387984 */ /* 0x000e220000000a00 */
[----:B------:R-:W-:-:S05]  /*3410*/  LEA R5, R5, R6, 0x3 ;  /* 0x0000000605057211 */ /* 0x000fca00078e18ff */
[----:B------:R-:W-:Y:S01]  /*3420*/  LDS.64 R62, [R5] ;  /* 0x00000000053e7984 */ /* 0x000fe20000000a00 */
[----:B-1----:R-:W-:-:S03]  /*3430*/  DFMA R58, R44, R58, R60 ;  /* 0x0000003a2c3a722b */ /* 0x002fc6000000003c */
[----:B------:R-:W1:Y:S05]  /*3440*/  LDS.64 R60, [R6] ;  /* 0x00000000063c7984 */ /* 0x000e6a0000000a00 */
[----:B--2---:R-:W-:-:S08]  /*3450*/  DFMA R54, R46, R54, R58 ;  /* 0x000000362e36722b */ /* 0x004fd0000000003a */
[----:B0-----:R-:W-:Y:S02]  /*3460*/  DFMA R56, R48, R56, R54 ;  /* 0x000000383038722b */ /* 0x001fe40000000036 */
[----:B------:R-:W0:Y:S06]  /*3470*/  LDC.64 R54, c[0x0][0x3a0] ;  /* 0x0000e800ff367b82 */ /* 0x000e2c0000000a00 */
[----:B-1----:R-:W-:-:S08]  /*3480*/  DFMA R56, R50, R60, R56 ;  /* 0x0000003c3238722b */ /* 0x002fd00000000038 */
[----:B------:R-:W-:Y:S01]  /*3490*/  DFMA R62, R52, R62, R56 ;  /* 0x0000003e343e722b */ /* 0x000fe20000000038 */
        /* <DEDUP_REMOVED lines=49> */
.L_x_567:
[----:B------:R-:W-:-:S13]  /*37b0*/  ISETP.NE.OR P0, PT, R4, RZ, P0 ;  /* 0x000000ff0400720c */ /* 0x000fda0000705670 */
[----:B------:R-:W-:Y:S05]  /*37c0*/  @!P0 BRA `(.L_x_563) ;  /* 0x0000000400188947 */ /* 0x000fea0003800000 */
.L_x_564:
[----:B--2---:R-:W2:Y:S01]  /*37d0*/  LDC R5, c[0x0][0x3c8] ;  /* 0x0000f200ff057b82 */ /* 0x004ea20000000800 */
[----:B------:R3:W4:Y:S01]  /*37e0*/  LDS.64 R6, [R2] ;  /* 0x0000000002067984 */ /* 0x0007220000000a00 */
[----:B------:R-:W-:Y:S01]  /*37f0*/  IADD3 R4, PT, PT, R4, 0x1, RZ ;  /* 0x0000000104047810 */ /* 0x000fe20007ffe0ff */
[----:B------:R-:W-:Y:S05]  /*3800*/  WARPSYNC.ALL ;  /* 0x0000000000007948 */ /* 0x000fea0003800000 */
[----:B------:R-:W-:Y:S02]  /*3810*/  ISETP.NE.AND P0, PT, R4, RZ, PT ;  /* 0x000000ff0400720c */ /* 0x000fe40003f05270 */
[----:B--2---:R-:W-:Y:S01]  /*3820*/  LEA R58, R5, R2, 0x3 ;  /* 0x00000002053a7211 */ /* 0x004fe200078e18ff */
[----:B---3--:R-:W-:-:S03]  /*3830*/  VIADD R2, R2, 0x8 ;  /* 0x0000000802027836 */ /* 0x008fc60000000000 */
[C---:B------:R-:W-:Y:S01]  /*3840*/  LEA R60, R5.reuse, R58, 0x3 ;  /* 0x0000003a053c7211 */ /* 0x040fe200078e18ff */
[----:B------:R2:W3:Y:S04]  /*3850*/  LDS.64 R56, [R58] ;  /* 0x000000003a387984 */ /* 0x0004e80000000a00 */
[----:B------:R2:W3:Y:S01]  /*3860*/  LDS.64 R10, [R60] ;  /* 0x000000003c0a7984 */ /* 0x0004e20000000a00 */
[----:B------:R-:W-:-:S05]  /*3870*/  IMAD R62, R5, 0x8, R60 ;  /* 0x00000008053e7824 */ /* 0x000fca00078e023c */
[----:B01----:R0:W1:Y:S01]  /*3880*/  LDS.64 R12, [R62] ;  /* 0x000000003e0c7984 */ /* 0x0030620000000a00 */
[----:B------:R-:W-:Y:S01]  /*3890*/  LEA R64, R5, R62, 0x3 ;  /* 0x0000003e05407211 */ /* 0x000fe200078e18ff */
[----:B----45:R-:W-:-:S03]  /*38a0*/  DFMA R8, R14, R6, RZ ;  /* 0x000000060e08722b */ /* 0x030fc600000000ff */
[C---:B------:R-:W-:Y:S01]  /*38b0*/  LEA R66, R5.reuse, R64, 0x3 ;  /* 0x0000004005427211 */ /* 0x040fe200078e18ff */
[----:B------:R4:W1:Y:S04]  /*38c0*/  LDS.64 R54, [R64] ;  /* 0x0000000040367984 */ /* 0x0008680000000a00 */
[----:B------:R4:W1:Y:S01]  /*38d0*/  LDS.64 R6, [R66] ;  /* 0x0000000042067984 */ /* 0x0008620000000a00 */
[----:B------:R-:W-:-:S05]  /*38e0*/  IMAD R68, R5, 0x8, R66 ;  /* 0x0000000805447824 */ /* 0x000fca00078e0242 */
[----:B--2---:R-:W-:-:S04]  /*38f0*/  LEA R58, R5, R68, 0x3 ;  /* 0x00000044053a7211 */ /* 0x004fc800078e18ff */
[----:B------:R-:W-:-:S05]  /*3900*/  LEA R60, R5, R58, 0x3 ;  /* 0x0000003a053c7211 */ /* 0x000fca00078e18ff */
[----:B0-----:R-:W-:Y:S01]  /*3910*/  IMAD R62, R5, 0x8, R60 ;  /* 0x00000008053e7824 */ /* 0x001fe200078e023c */
[----:B---3--:R-:W-:-:S04]  /*3920*/  DFMA R56, R16, R56, R8 ;  /* 0x000000381038722b */ /* 0x008fc80000000008 */
[C---:B----4-:R-:W-:Y:S01]  /*3930*/  LEA R64, R5.reuse, R62, 0x3 ;  /* 0x0000003e05407211 */ /* 0x050fe200078e18ff */
[----:B------:R-:W0:Y:S03]  /*3940*/  LDS.64 R8, [R68] ;  /* 0x0000000044087984 */ /* 0x000e260000000a00 */
[C---:B------:R-:W-:Y:S01]  /*3950*/  LEA R66, R5.reuse, R64, 0x3 ;  /* 0x0000004005427211 */ /* 0x040fe200078e18ff */
[----:B------:R-:W-:Y:S01]  /*3960*/  DFMA R56, R18, R10, R56 ;  /* 0x0000000a1238722b */ /* 0x000fe20000000038 */
[----:B------:R2:W3:Y:S07]  /*3970*/  LDS.64 R10, [R58] ;  /* 0x000000003a0a7984 */ /* 0x0004ee0000000a00 */
[----:B-1----:R-:W-:Y:S01]  /*3980*/  DFMA R56, R20, R12, R56 ;  /* 0x0000000c1438722b */ /* 0x002fe20000000038 */
[----:B------:R1:W4:Y:S01]  /*3990*/  LDS.64 R12, [R60] ;  /* 0x000000003c0c7984 */ /* 0x0003220000000a00 */
[----:B--2---:R-:W-:-:S06]  /*39a0*/  IMAD R58, R5, 0x8, R66 ;  /* 0x00000008053a7824 */ /* 0x004fcc00078e0242 */
[----:B------:R-:W-:Y:S01]  /*39b0*/  DFMA R56, R22, R54, R56 ;  /* 0x000000361638722b */ /* 0x000fe20000000038 */
[----:B------:R2:W4:Y:S01]  /*39c0*/  LDS.64 R54, [R62] ;  /* 0x000000003e367984 */ /* 0x0005220000000a00 */
[----:B-1----:R-:W-:-:S06]  /*39d0*/  LEA R60, R5, R58, 0x3 ;  /* 0x0000003a053c7211 */ /* 0x002fcc00078e18ff */
[----:B------:R-:W-:Y:S01]  /*39e0*/  DFMA R56, R24, R6, R56 ;  /* 0x000000061838722b */ /* 0x000fe20000000038 */
[----:B------:R1:W4:Y:S01]  /*39f0*/  LDS.64 R6, [R64] ;  /* 0x0000000040067984 */ /* 0x0003220000000a00 */
[----:B--2---:R-:W-:-:S06]  /*3a00*/  LEA R62, R5, R60, 0x3 ;  /* 0x0000003c053e7211 */ /* 0x004fcc00078e18ff */
[----:B0-----:R-:W-:Y:S01]  /*3a10*/  DFMA R56, R26, R8, R56 ;  /* 0x000000081a38722b */ /* 0x001fe20000000038 */
[C---:B-1----:R-:W-:Y:S01]  /*3a20*/  IMAD R64, R5.reuse, 0x8, R62 ;  /* 0x0000000805407824 */ /* 0x042fe200078e023e */
[----:B------:R0:W1:Y:S06]  /*3a30*/  LDS.64 R8, [R66] ;  /* 0x0000000042087984 */ /* 0x00006c0000000a00 */
[----:B---3--:R-:W-:Y:S01]  /*3a40*/  DFMA R56, R28, R10, R56 ;  /* 0x0000000a1c38722b */ /* 0x008fe20000000038 */
        /* <DEDUP_REMOVED lines=30> */
.L_x_563:
[----:B------:R-:W-:Y:S05]  /*3c30*/  BSYNC.RECONVERGENT B0 ;  /* 0x0000000000007941 */ /* 0x000fea0003800200 */
.L_x_558:
[----:B-----5:R-:W3:Y:S01]  /*3c40*/  LDC.64 R24, c[0x0][0x3b0] ;  /* 0x0000ec00ff187b82 */ /* 0x020ee20000000a00 */
[----:B------:R-:W4:Y:S01]  /*3c50*/  S2R R46, SR_TID.X ;  /* 0x00000000002e7919 */ /* 0x000f220000002100 */
[----:B------:R-:W-:Y:S05]  /*3c60*/  WARPSYNC.ALL ;  /* 0x0000000000007948 */ /* 0x000fea0003800000 */
[----:B------:R-:W-:Y:S01]  /*3c70*/  MOV R45, UR7 ;  /* 0x00000007002d7c02 */ /* 0x000fe20008000f00 */
[----:B------:R-:W0:Y:S01]  /*3c80*/  LDC R47, c[0x0][0x388] ;  /* 0x0000e200ff2f7b82 */ /* 0x000e220000000800 */
[----:B------:R-:W-:Y:S01]  /*3c90*/  IMAD.U32 R43, RZ, RZ, UR7 ;  /* 0x00000007ff2b7e24 */ /* 0x000fe2000f8e00ff */
[----:B------:R-:W-:-:S06]  /*3ca0*/  MOV R51, UR7 ;  /* 0x0000000700337c02 */ /* 0x000fcc0008000f00 */
[----:B------:R-:W4:Y:S01]  /*3cb0*/  LDC.64 R48, c[0x0][0x3b8] ;  /* 0x0000ee00ff307b82 */ /* 0x000f220000000a00 */
[----:B---3--:R-:W-:-:S04]  /*3cc0*/  IMAD.WIDE R24, R0, 0x8, R24 ;  /* 0x0000000800187825 */ /* 0x008fc800078e0218 */
[----:B0-----:R-:W-:-:S03]  /*3cd0*/  IMAD.WIDE R22, R47, 0x8, R24 ;  /* 0x000000082f167825 */ /* 0x001fc600078e0218 */
[----:B------:R-:W-:Y:S01]  /*3ce0*/  BAR.SYNC.DEFER_BLOCKING 0x0 ;  /* 0x0000000000007b1d */ /* 0x000fe20000010000 */
[----:B------:R-:W-:-:S04]  /*3cf0*/  IMAD.WIDE R20, R47, 0x8, R22 ;  /* 0x000000082f147825 */ /* 0x000fc800078e0216 */
[----:B----4-:R-:W-:-:S04]  /*3d00*/  IMAD.WIDE.U32 R48, R46, 0x8, R48 ;  /* 0x000000082e307825 */ /* 0x010fc800078e0030 */
[----:B------:R-:W-:-:S04]  /*3d10*/  IMAD.WIDE R18, R47, 0x8, R20 ;  /* 0x000000082f127825 */ /* 0x000fc800078e0214 */
[----:B------:R-:W-:-:S04]  /*3d20*/  IMAD.WIDE R44, R45, 0x8, R48 ;  /* 0x000000082d2c7825 */ /* 0x000fc800078e0230 */
[----:B------:R-:W-:Y:S01]  /*3d30*/  IMAD.WIDE R16, R47, 0x8, R18 ;  /* 0x000000082f107825 */ /* 0x000fe200078e0212 */
[----:B------:R-:W5:Y:S03]  /*3d40*/  LDG.E.64 R24, desc[UR8][R24.64] ;  /* 0x0000000818187981 */ /* 0x000f66000c1e1b00 */
[----:B------:R-:W-:Y:S01]  /*3d50*/  IMAD.WIDE R42, R43, 0x8, R44 ;  /* 0x000000082b2a7825 */ /* 0x000fe200078e022c */
[----:B------:R-:W5:Y:S03]  /*3d60*/  LDG.E.64 R22, desc[UR8][R22.64] ;  /* 0x0000000816167981 */ /* 0x000f66000c1e1b00 */
[C---:B------:R-:W-:Y:S01]  /*3d70*/  IMAD.WIDE R14, R47.reuse, 0x8, R16 ;  /* 0x000000082f0e7825 */ /* 0x040fe200078e0210 */
[----:B------:R-:W5:Y:S03]  /*3d80*/  LDG.E.64 R20, desc[UR8][R20.64] ;  /* 0x0000000814147981 */ /* 0x000f66000c1e1b00 */
[C---:B-1----:R-:W-:Y:S01]  /*3d90*/  IMAD.WIDE R12, R47.reuse, 0x8, R14 ;  /* 0x000000082f0c7825 */ /* 0x042fe200078e020e */
[----:B------:R-:W5:Y:S04]  /*3da0*/  LDG.E.64 R18, desc[UR8][R18.64] ;  /* 0x0000000812127981 */ /* 0x000f68000c1e1b00 */
[----:B------:R-:W5:Y:S01]  /*3db0*/  LDG.E.64 R16, desc[UR8][R16.64] ;  /* 0x0000000810107981 */ /* 0x000f62000c1e1b00 */
[----:B------:R-:W-:-:S03]  /*3dc0*/  IMAD.WIDE R10, R47, 0x8, R12 ;  /* 0x000000082f0a7825 */ /* 0x000fc600078e020c */
[----:B------:R-:W5:Y:S01]  /*3dd0*/  LDG.E.64 R14, desc[UR8][R14.64] ;  /* 0x000000080e0e7981 */ /* 0x000f62000c1e1b00 */
[----:B--2---:R-:W-:-:S03]  /*3de0*/  IMAD.WIDE R8, R47, 0x8, R10 ;  /* 0x000000082f087825 */ /* 0x004fc600078e020a */
        /* <DEDUP_REMOVED lines=32> */
[----:B------:R-:W-:-:S02]  /*3ff0*/  MOV R52, 0x400 ;  /* 0x0000040000347802 */ /* 0x000fc40000000f00 */
[----:B------:R-:W-:Y:S02]  /*4000*/  MOV R54, UR7 ;  /* 0x0000000700367c02 */ /* 0x000fe40008000f00 */
[----:B0-----:R-:W-:Y:S02]  /*4010*/  LEA R53, R53, R52, 0x18 ;  /* 0x0000003435357211 */ /* 0x001fe400078ec0ff */
[----:B------:R-:W-:-:S03]  /*4020*/  MOV R52, UR7 ;  /* 0x0000000700347c02 */ /* 0x000fc60008000f00 */
[----:B------:R-:W-:-:S05]  /*4030*/  IMAD R55, R46, 0x8, R53 ;  /* 0x000000082e377824 */ /* 0x000fca00078e0235 */
[----:B------:R-:W-:Y:S02]  /*4040*/  LEA R57, R52, R55, 0x3 ;  /* 0x0000003734397211 */ /* 0x000fe400078e18ff */
[----:B------:R-:W-:-:S03]  /*4050*/  MOV R52, UR7 ;  /* 0x0000000700347c02 */ /* 0x000fc60008000f00 */
[----:B------:R-:W-:-:S05]  /*4060*/  IMAD R59, R54, 0x8, R57 ;  /* 0x00000008363b7824 */ /* 0x000fca00078e0239 */
        /* <DEDUP_REMOVED lines=8> */
[----:B0-----:R-:W-:Y:S01]  /*40f0*/  MOV R42, R53 ;  /* 0x00000035002a7202 */ /* 0x001fe20000000f00 */
[----:B------:R-:W-:Y:S01]  /*4100*/  IMAD R0, R0, UR11, RZ ;  /* 0x0000000b00007c24 */ /* 0x000fe2000f8e02ff */
[----:B------:R-:W-:-:S12]  /*4110*/  UIADD3 UR4, UPT, UPT, -UR11, URZ, URZ ;  /* 0x000000ff0b047290 */ /* 0x000fd8000fffe1ff */
.L_x_569:
[----:B0-----:R-:W0:Y:S01]  /*4120*/  LDC R43, c[0x0][0x3c8] ;  /* 0x0000f200ff2b7b82 */ /* 0x001e220000000800 */
[----:B------:R-:W1:Y:S01]  /*4130*/  LDS.64 R44, [R42] ;  /* 0x000000002a2c7984 */ /* 0x000e620000000a00 */
[----:B------:R-:W-:-:S06]  /*4140*/  UIADD3 UR4, UPT, UPT, UR4, 0x1, URZ ;  /* 0x0000000104047890 */ /* 0x000fcc000fffe0ff */
[----:B------:R-:W-:Y:S02]  /*4150*/  ISETP.NE.AND P0, PT, RZ, UR4, PT ;  /* 0x00000004ff007c0c */ /* 0x000fe4000bf05270 */
[----:B0-----:R-:W-:-:S05]  /*4160*/  LEA R56, R43, R42, 0x3 ;  /* 0x0000002a2b387211 */ /* 0x001fca00078e18ff */
[----:B------:R0:W2:Y:S01]  /*4170*/  LDS.64 R52, [R56] ;  /* 0x0000000038347984 */ /* 0x0000a20000000a00 */
[----:B------:R-:W-:-:S05]  /*4180*/  IMAD R58, R43, 0x8, R56 ;  /* 0x000000082b3a7824 */ /* 0x000fca00078e0238 */
[----:B------:R3:W4:Y:S01]  /*4190*/  LDS.64 R54, [R58] ;  /* 0x000000003a367984 */ /* 0x0007220000000a00 */
[----:B------:R-:W-:-:S04]  /*41a0*/  LEA R60, R43, R58, 0x3 ;  /* 0x0000003a2b3c7211 */ /* 0x000fc800078e18ff */
[C---:B------:R-:W-:Y:S01]  /*41b0*/  LEA R62, R43.reuse, R60, 0x3 ;  /* 0x0000003c2b3e7211 */ /* 0x040fe200078e18ff */
[----:B------:R3:W4:Y:S01]  /*41c0*/  LDS.64 R48, [R60] ;  /* 0x000000003c307984 */ /* 0x0007220000000a00 */
[----:B-1---5:R-:W-:Y:S02]  /*41d0*/  DFMA R50, R24, R44, RZ ;  /* 0x0000002c1832722b */ /* 0x022fe400000000ff */
        /* <DEDUP_REMOVED lines=41> */
[----:B----4-:R-:W-:-:S02]  /*4470*/  DFMA R48, R28, R48, R54 ;  /* 0x000000301c30722b */ /* 0x010fc40000000036 */
[----:B------:R-:W4:Y:S06]  /*4480*/  LDS.64 R54, [R58] ;  /* 0x000000003a367984 */ /* 0x000f2c0000000a00 */
[----:B--2---:R-:W-:Y:S02]  /*4490*/  DFMA R46, R30, R46, R48 ;  /* 0x0000002e1e2e722b */ /* 0x004fe40000000030 */
[----:B------:R-:W2:Y:S06]  /*44a0*/  LDS.64 R48, [R43] ;  /* 0x000000002b307984 */ /* 0x000eac0000000a00 */
[----:B0-----:R-:W-:-:S02]  /*44b0*/  DFMA R44, R32, R44, R46 ;  /* 0x0000002c202c722b */ /* 0x001fc4000000002e */
[----:B------:R-:W0:Y:S06]  /*44c0*/  LDC.64 R46, c[0x0][0x3c0] ;  /* 0x0000f000ff2e7b82 */ /* 0x000e2c0000000a00 */
[----:B-1----:R-:W-:-:S08]  /*44d0*/  DFMA R44, R34, R50, R44 ;  /* 0x00000032222c722b */ /* 0x002fd0000000002c */
[----:B---3--:R-:W-:-:S08]  /*44e0*/  DFMA R44, R36, R52, R44 ;  /* 0x00000034242c722b */ /* 0x008fd0000000002c */
[----:B----4-:R-:W-:Y:S01]  /*44f0*/  DFMA R44, R38, R54, R44 ;  /* 0x00000036262c722b */ /* 0x010fe2000000002c */
[----:B0-----:R-:W-:-:S07]  /*4500*/  IMAD.WIDE.U32 R46, R0, 0x8, R46 ;  /* 0x00000008002e7825 */ /* 0x001fce00078e002e */
[----:B--2---:R-:W-:-:S07]  /*4510*/  DFMA R44, R40, R48, R44 ;  /* 0x00000030282c722b */ /* 0x004fce000000002c */
[----:B------:R0:W-:Y:S01]  /*4520*/  STG.E.64 desc[UR8][R46.64], R44 ;  /* 0x0000002c2e007986 */ /* 0x0001e2000c101b08 */
[----:B------:R-:W-:Y:S06]  /*4530*/  BAR.SYNC.DEFER_BLOCKING 0x0 ;  /* 0x0000000000007b1d */ /* 0x000fec0000010000 */
[----:B------:R-:W-:Y:S05]  /*4540*/  @!P0 EXIT ;  /* 0x000000000000894d */ /* 0x000fea0003800000 */
[----:B------:R-:W-:Y:S02]  /*4550*/  IADD3 R42, PT, PT, R42, 0x8, RZ ;  /* 0x000000082a2a7810 */ /* 0x000fe40007ffe0ff */
[----:B------:R-:W-:Y:S01]  /*4560*/  IADD3 R0, PT, PT, R0, 0x1, RZ ;  /* 0x0000000100007810 */ /* 0x000fe20007ffe0ff */
[----:B------:R-:W-:Y:S06]  /*4570*/  BRA `(.L_x_569) ;  /* 0xfffffff800e87947 */ /* 0x000fec000383ffff */
.L_x_568:
[----:B------:R-:W-:-:S05]  /*4580*/  VIADD R47, R47, -UR10 ;  /* 0x8000000a2f2f7c36 */ /* 0x000fca0008000000 */
        /* <DEDUP_REMOVED lines=14> */
.L_x_572:
        /* <DEDUP_REMOVED lines=200> */
.L_x_571:
        /* <DEDUP_REMOVED lines=115> */
.L_x_573:
[----:B------:R-:W-:-:S13]  /*5a20*/  ISETP.NE.OR P0, PT, RZ, UR5, P0 ;  /* 0x00000005ff007c0c */ /* 0x000fda0008705670 */
[----:B-1----:R-:W-:Y:S05]  /*5a30*/  @!P0 EXIT ;  /* 0x000000000000894d */ /* 0x002fea0003800000 */
.L_x_570:
        /* <DEDUP_REMOVED lines=69> */
.L_x_574:
        /* <DEDUP_REMOVED lines=15> */
.L_x_701:


//--------------------- .text._Z22cu_mtxmq_integral_20blPKdiS0_iPdiiddi --------------------------
	.section	.text._Z22cu_mtxmq_integral_20blPKdiS0_iPdiiddi,"ax",@progbits
	.align	128
        .global         _Z22cu_mtxmq_integral_20blPKdiS0_iPdiiddi
        .type           _Z22cu_mtxmq_integral_20blPKdiS0_iPdiiddi,@function
        .size           _Z22cu_mtxmq_integral_20blPKdiS0_iPdiiddi,(.L_x_702 - _Z22cu_mtxmq_integral_20blPKdiS0_iPdiiddi)
        .other          _Z22cu_mtxmq_integral_20blPKdiS0_iPdiiddi,@"STO_CUDA_ENTRY STV_DEFAULT"
_Z22cu_mtxmq_integral_20blPKdiS0_iPdiiddi:
.text._Z22cu_mtxmq_integral_20blPKdiS0_iPdiiddi:
[----:B------:R-:W-:Y:S01]  /*0000*/  LDC R1, c[0x0][0x37c] ;  /* 0x0000df00ff017b82 */ /* 0x000fe20000000800 */
[----:B------:R-:W0:Y:S07]  /*0010*/  S2R R0, SR_TID.X ;  /* 0x0000000000007919 */ /* 0x000e2e0000002100 */
[----:B------:R-:W1:Y:S01]  /*0020*/  LDC.64 R42, c[0x0][0x380] ;  /* 0x0000e000ff2a7b82 */ /* 0x000e620000000a00 */
[----:B------:R-:W0:Y:S01]  /*0030*/  LDCU UR8, c[0x0][0x3c0] ;  /* 0x00007800ff0877ac */ /* 0x000e220008000800 */
[----:B------:R-:W2:Y:S06]  /*0040*/  LDCU.64 UR6, c[0x0][0x358] ;  /* 0x00006b00ff0677ac */ /* 0x000eac0008000a00 */
[----:B------:R-:W3:Y:S08]  /*0050*/  LDC R2, c[0x0][0x388] ;  /* 0x0000e200ff027b82 */ /* 0x000ef00000000800 */
[----:B------:R-:W4:Y:S08]  /*0060*/  LDC R51, c[0x0][0x360] ;  /* 0x0000d800ff337b82 */ /* 0x000f300000000800 */
[----:B------:R-:W2:Y:S01]  /*0070*/  LDC.64 R44, c[0x0][0x390] ;  /* 0x0000e400ff2c7b82 */ /* 0x000ea20000000a00 */
[----:B0-----:R-:W-:-:S05]  /*0080*/  IADD3 R3, PT, PT, R0, UR8, RZ ;  /* 0x0000000800037c10 */ /* 0x001fca000fffe0ff */
[----:B-1----:R-:W-:Y:S01]  /*0090*/  IMAD.WIDE R42, R3, 0x8, R42 ;  /* 0x00000008032a7825 */ /* 0x002fe200078e022a */
[----:B----4-:R-:W0:Y:S03]  /*00a0*/  I2F.U32.RP R6, R51 ;  /* 0x0000003300067306 */ /* 0x010e260000209000 */
[C---:B---3--:R-:W-:Y:S02]  /*00b0*/  IMAD.WIDE R40, R2.reuse, 0x8, R42 ;  /* 0x0000000802287825 */ /* 0x048fe400078e022a */
[----:B--2---:R-:W5:Y:S02]  /*00c0*/  LDG.E.64 R42, desc[UR6][R42.64] ;  /* 0x000000062a2a7981 */ /* 0x004f64000c1e1b00 */
[----:B------:R-:W-:Y:S02]  /*00d0*/  IMAD.WIDE R38, R2, 0x8, R40 ;  /* 0x0000000802267825 */ /* 0x000fe400078e0228 */
[----:B------:R-:W5:Y:S02]  /*00e0*/  LDG.E.64 R40, desc[UR6][R40.64] ;  /* 0x0000000628287981 */ /* 0x000f64000c1e1b00 */
[----:B------:R-:W-:Y:S01]  /*00f0*/  IMAD.WIDE.U32 R44, R0, 0x8, R44 ;  /* 0x00000008002c7825 */ /* 0x000fe200078e002c */
[----:B0-----:R-:W0:Y:S03]  /*0100*/  MUFU.RCP R6, R6 ;  /* 0x0000000600067308 */ /* 0x001e260000001000 */
[----:B------:R-:W-:-:S02]  /*0110*/  IMAD.WIDE R36, R2, 0x8, R38 ;  /* 0x0000000802247825 */ /* 0x000fc400078e0226 */
[----:B------:R-:W5:Y:S02]  /*0120*/  LDG.E.64 R38, desc[UR6][R38.64] ;  /* 0x0000000626267981 */ /* 0x000f64000c1e1b00 */
[C---:B------:R-:W-:Y:S02]  /*0130*/  IMAD.WIDE R34, R2.reuse, 0x8, R36 ;  /* 0x0000000802227825 */ /* 0x040fe400078e0224 */
[----:B------:R-:W5:Y:S02]  /*0140*/  LDG.E.64 R36, desc[UR6][R36.64] ;  /* 0x0000000624247981 */ /* 0x000f64000c1e1b00 */
[----:B------:R-:W-:Y:S02]  /*0150*/  IMAD.WIDE R32, R2, 0x8, R34 ;  /* 0x0000000802207825 */ /* 0x000fe400078e0222 */
[----:B------:R-:W5:Y:S01]  /*0160*/  LDG.E.64 R34, desc[UR6][R34.64] ;  /* 0x0000000622227981 */ /* 0x000f62000c1e1b00 */
[----:B0-----:R-:W-:Y:S01]  /*0170*/  IADD3 R4, PT, PT, R6, 0xffffffe, RZ ;  /* 0x0ffffffe06047810 */ /* 0x001fe20007ffe0ff */
[----:B------:R-:W-:-:S03]  /*0180*/  IMAD.WIDE R30, R2, 0x8, R32 ;  /* 0x00000008021e7825 */ /* 0x000fc600078e0220 */
[----:B------:R0:W1:Y:S01]  /*0190*/  F2I.FTZ.U32.TRUNC.NTZ R5, R4 ;  /* 0x0000000400057305 */ /* 0x000062000021f000 */
[----:B------:R-:W5:Y:S01]  /*01a0*/  LDG.E.64 R32, desc[UR6][R32.64] ;  /* 0x0000000620207981 */ /* 0x000f62000c1e1b00 */
[----:B------:R-:W-:-:S03]  /*01b0*/  IMAD.WIDE R28, R2, 0x8, R30 ;  /* 0x00000008021c7825 */ /* 0x000fc600078e021e */
[----:B------:R-:W5:Y:S01]  /*01c0*/  LDG.E.64 R30, desc[UR6][R30.64] ;  /* 0x000000061e1e7981 */ /* 0x000f62000c1e1b00 */
[----:B0-----:R-:W-:Y:S02]  /*01d0*/  HFMA2 R4, -RZ, RZ, 0, 0 ;  /* 0x00000000ff047431 */ /* 0x001fe400000001ff */
[C---:B------:R-:W-:Y:S02]  /*01e0*/  IMAD.WIDE R26, R2.reuse, 0x8, R28 ;  /* 0x00000008021a7825 */ /* 0x040fe400078e021c */
[----:B------:R-:W5:Y:S01]  /*01f0*/  LDG.E.64 R28, desc[UR6][R28.64] ;  /* 0x000000061c1c7981 */ /* 0x000f62000c1e1b00 */
[----:B-1----:R-:W-:Y:S01]  /*0200*/  IADD3 R6, PT, PT, RZ, -R5, RZ ;  /* 0x80000005ff067210 */ /* 0x002fe20007ffe0ff */
[----:B------:R-:W-:Y:S02]  /*0210*/  IMAD.WIDE R24, R2, 0x8, R26 ;  /* 0x0000000802187825 */ /* 0x000fe400078e021a */
[----:B------:R-:W5:Y:S02]  /*0220*/  LDG.E.64 R26, desc[UR6][R26.64] ;  /* 0x000000061a1a7981 */ /* 0x000f64000c1e1b00 */
[----:B------:R-:W-:-:S02]  /*0230*/  IMAD R7, R6, R51, RZ ;  /* 0x0000003306077224 */ /* 0x000fc400078e02ff */
[----:B------:R-:W-:Y:S02]  /*0240*/  IMAD.WIDE R22, R2, 0x8, R24 ;  /* 0x0000000802167825 */ /* 0x000fe400078e0218 */
[----:B------:R-:W5:Y:S02]  /*0250*/  LDG.E.64 R24, desc[UR6][R24.64] ;  /* 0x0000000618187981 */ /* 0x000f64000c1e1b00 */
[----:B------:R-:W-:-:S04]  /*0260*/  IMAD.HI.U32 R50, R5, R7, R4 ;  /* 0x0000000705327227 */ /* 0x000fc800078e0004 */
        /* <DEDUP_REMOVED lines=23> */
[----:B------:R-:W-:-:S05]  /*03e0*/  IMAD.HI.U32 R50, R50, UR8, RZ ;  /* 0x0000000832327c27 */ /* 0x000fca000f8e00ff */
[----:B------:R-:W-:Y:S01]  /*03f0*/  IADD3 R48, PT, PT, -R50, RZ, RZ ;  /* 0x000000ff32307210 */ /* 0x000fe20007ffe1ff */
[----:B0-----:R-:W-:-:S06]  /*0400*/  ULEA UR4, UR5, UR4, 0x18 ;  /* 0x0000000405047291 */ /* 0x001fcc000f8ec0ff */
[----:B------:R-:W-:Y:S01]  /*0410*/  LEA R52, R0, UR4, 0x3 ;  /* 0x0000000400347c11 */ /* 0x000fe2000f8e18ff */
[----:B------:R-:W-:-:S04]  /*0420*/  IMAD R53, R51, R48, UR8 ;  /* 0x0000000833357e24 */ /* 0x000fc8000f8e0230 */
[----:B--2---:R0:W-:Y:S02]  /*0430*/  STS.64 [R52], R46 ;  /* 0x0000002e34007388 */ /* 0x0041e40000000a00 */
[----:B0-----:R-:W-:-:S05]  /*0440*/  IMAD.WIDE R46, R51, 0x8, R44 ;  /* 0x00000008332e7825 */ /* 0x001fca00078e022c */
[----:B------:R-:W2:Y:S01]  /*0450*/  LDG.E.64 R44, desc[UR6][R46.64] ;  /* 0x000000062e2c7981 */ /* 0x000ea2000c1e1b00 */
[----:B------:R-:W-:-:S05]  /*0460*/  IMAD.WIDE R48, R51, 0x8, R46 ;  /* 0x0000000833307825 */ /* 0x000fca00078e022e */
[----:B------:R0:W3:Y:S02]  /*0470*/  LDG.E.64 R46, desc[UR6][R48.64] ;  /* 0x00000006302e7981 */ /* 0x0000e4000c1e1b00 */
[----:B0-----:R-:W-:-:S06]  /*0480*/  IMAD.WIDE R48, R51, 0x8, R48 ;  /* 0x0000000833307825 */ /* 0x001fcc00078e0230 */
[----:B------:R-:W4:Y:S01]  /*0490*/  LDG.E.64 R48, desc[UR6][R48.64] ;  /* 0x0000000630307981 */ /* 0x000f22000c1e1b00 */
[----:B------:R-:W-:Y:S01]  /*04a0*/  ISETP.GE.U32.AND P0, PT, R53, R51, PT ;  /* 0x000000333500720c */ /* 0x000fe20003f06070 */
[----:B------:R-:W0:Y:S01]  /*04b0*/  LDCU UR5, c[0x0][0x370] ;  /* 0x00006e00ff0577ac */ /* 0x000e220008000800 */
[----:B------:R-:W-:-:S11]  /*04c0*/  ISETP.NE.U32.AND P2, PT, R51, RZ, PT ;  /* 0x000000ff3300720c */ /* 0x000fd60003f45070 */
[----:B------:R-:W-:-:S04]  /*04d0*/  @P0 IADD3 R53, PT, PT, R53, -R51, RZ ;  /* 0x8000003335350210 */ /* 0x000fc80007ffe0ff */
[----:B------:R-:W-:Y:S02]  /*04e0*/  ISETP.GE.U32.AND P1, PT, R53, R51, PT ;  /* 0x000000333500720c */ /* 0x000fe40003f26070 */
[----:B------:R-:W-:Y:S01]  /*04f0*/  @P0 IADD3 R50, PT, PT, R50, 0x1, RZ ;  /* 0x0000000132320810 */ /* 0x000fe20007ffe0ff */
[----:B0-----:R-:W-:Y:S01]  /*0500*/  UIADD3 UR5, UPT, UPT, UR5, -0x1, URZ ;  /* 0xffffffff05057890 */ /* 0x001fe2000fffe0ff */
[----:B------:R-:W-:-:S04]  /*0510*/  LEA R52, R51, R52, 0x3 ;  /* 0x0000003433347211 */ /* 0x000fc800078e18ff */
[----:B------:R-:W-:-:S05]  /*0520*/  LEA R53, R51, R52, 0x3 ;  /* 0x0000003433357211 */ /* 0x000fca00078e18ff */
[----:B------:R-:W-:Y:S02]  /*0530*/  @P1 IADD3 R50, PT, PT, R50, 0x1, RZ ;  /* 0x0000000132321810 */ /* 0x000fe40007ffe0ff */
[----:B------:R-:W-:-:S04]  /*0540*/  @!P2 LOP3.LUT R50, RZ, R51, RZ, 0x33, !PT ;  /* 0x00000033ff32a212 */ /* 0x000fc800078e33ff */
[----:B------:R-:W-:Y:S01]  /*0550*/  ISETP.GE.U32.AND P0, PT, R50, UR5, PT ;  /* 0x0000000532007c0c */ /* 0x000fe2000bf06070 */
[----:B--2---:R-:W-:Y:S04]  /*0560*/  STS.64 [R52], R44 ;  /* 0x0000002c34007388 */ /* 0x004fe80000000a00 */
[----:B---3--:R0:W-:Y:S02]  /*0570*/  STS.64 [R53], R46 ;  /* 0x0000002e35007388 */ /* 0x0081e40000000a00 */
[----:B0-----:R-:W-:-:S05]  /*0580*/  LEA R53, R51, R53, 0x3 ;  /* 0x0000003533357211 */ /* 0x001fca00078e18ff */
[----:B----4-:R0:W-:Y:S01]  /*0590*/  STS.64 [R53], R48 ;  /* 0x0000003035007388 */ /* 0x0101e20000000a00 */
[----:B------:R-:W-:Y:S06]  /*05a0*/  BAR.SYNC.DEFER_BLOCKING 0x0 ;  /* 0x0000000000007b1d */ /* 0x000fec0000010000 */
[----:B------:R-:W-:Y:S05]  /*05b0*/  @P0 BRA `(.L_x_575) ;  /* 0x00000080006c0947 */ /* 0x000fea0003800000 */
[----:B------:R-:W1:Y:S02]  /*05c0*/  LDC R0, c[0x0][0x398] ;  /* 0x0000e600ff007b82 */ /* 0x000e640000000800 */
[----:B-1----:R-:W-:-:S13]  /*05d0*/  ISETP.GE.AND P0, PT, R0, 0x1, PT ;  /* 0x000000010000780c */ /* 0x002fda0003f06270 */
[----:B------:R-:W-:Y:S05]  /*05e0*/  @!P0 EXIT ;  /* 0x000000000000894d */ /* 0x000fea0003800000 */
[----:B------:R-:W-:Y:S01]  /*05f0*/  IMAD R3, R3, R0, RZ ;  /* 0x0000000003037224 */ /* 0x000fe200078e02ff */
[----:B------:R-:W-:Y:S01]  /*0600*/  IADD3 R0, PT, PT, -R0, RZ, RZ ;  /* 0x000000ff00007210 */ /* 0x000fe20007ffe1ff */
[----:B------:R-:W1:Y:S06]  /*0610*/  LDCU UR8, c[0x0][0x3ac] ;  /* 0x00007580ff0877ac */ /* 0x000e6c0008000800 */
.L_x_576:
[----:B0-----:R-:W2:Y:S01]  /*0620*/  LDS.64 R44, [UR4] ;  /* 0x00000004ff2c7984 */ /* 0x001ea20008000a00 */
[----:B-1----:R-:W-:Y:S01]  /*0630*/  ULEA UR5, UR8, UR4, 0x3 ;  /* 0x0000000408057291 */ /* 0x002fe2000f8e18ff */
[----:B------:R-:W-:-:S04]  /*0640*/  IADD3 R0, PT, PT, R0, 0x1, RZ ;  /* 0x0000000100007810 */ /* 0x000fc80007ffe0ff */
[----:B------:R-:W-:Y:S01]  /*0650*/  ISETP.NE.AND P0, PT, R0, RZ, PT ;  /* 0x000000ff0000720c */ /* 0x000fe20003f05270 */
        /* <DEDUP_REMOVED lines=96> */
[----:B0-----:R-:W-:Y:S02]  /*0c60*/  DFMA R48, -R42, R44, R46 ;  /* 0x0000002c2a30722b */ /* 0x001fe4000000012e */
        /* <DEDUP_REMOVED lines=1859> */
[----:B------:R-:W1:Y:S07]  /*80a0*/  LDC.64 R44, c[0x0][0x3a0] ;  /* 0x0000e800ff2c7b82 */ /* 0x000e6e0000000a00 */
[----:B0-----:R-:W-:-:S08]  /*80b0*/  DFMA R48, R4, R46, R48 ;  /* 0x0000002e0430722b */ /* 0x001fd00000000030 */
[----:B------:R-:W-:-:S08]  /*80c0*/  DFMA R48, R4, R46, R48 ;  /* 0x0000002e0430722b */ /* 0x000fd00000000030 */
[----:B------:R-:W-:Y:S01]  /*80d0*/  DFMA R48, -R4, R46, R48 ;  /* 0x0000002e0430722b */ /* 0x000fe20000000130 */
[----:B-1----:R-:W-:-:S07]  /*80e0*/  IMAD.WIDE R44, R3, 0x8, R44 ;  /* 0x00000008032c7825 */ /* 0x002fce00078e022c */
        /* <DEDUP_REMOVED lines=99> */
[----:B------:R-:W-:Y:S06]  /*8720*/  BAR.SYNC.DEFER_BLOCKING 0x0 ;  /* 0x0000000000007b1d */ /* 0x000fec0000010000 */
[----:B------:R-:W-:Y:S05]  /*8730*/  @!P0 EXIT ;  /* 0x000000000000894d */ /* 0x000fea0003800000 */
[----:B------:R-:W-:Y:S01]  /*8740*/  IADD3 R3, PT, PT, R3, 0x1, RZ ;  /* 0x0000000103037810 */ /* 0x000fe20007ffe0ff */
[----:B------:R-:W-:Y:S01]  /*8750*/  UIADD3 UR4, UPT, UPT, UR4, 0x8, URZ ;  /* 0x0000000804047890 */ /* 0x000fe2000fffe0ff */
[----:B------:R-:W-:Y:S11]  /*8760*/  BRA `(.L_x_576) ;  /* 0xffffff7c00ac7947 */ /* 0x000ff6000383ffff */
.L_x_575:
[----:B------:R-:W1:Y:S01]  /*8770*/  LDC R44, c[0x0][0x398] ;  /* 0x0000e600ff2c7b82 */ /* 0x000e620000000800 */
[----:B------:R-:W-:Y:S02]  /*8780*/  IADD3 R45, PT, PT, R2, -UR8, RZ ;  /* 0x80000008022d7c10 */ /* 0x000fe4000fffe0ff */
[----:B-1----:R-:W-:-:S04]  /*8790*/  ISETP.GE.AND P0, PT, R44, 0x1, PT ;  /* 0x000000012c00780c */ /* 0x002fc80003f06270 */
[----:B------:R-:W-:-:S13]  /*87a0*/  ISETP.GE.U32.OR P0, PT, R0, R45, !P0 ;  /* 0x0000002d0000720c */ /* 0x000fda0004706470 */
[----:B------:R-:W-:Y:S05]  /*87b0*/  @P0 EXIT ;  /* 0x000000000000094d */ /* 0x000fea0003800000 */
[----:B------:R-:W-:Y:S01]  /*87c0*/  IMAD R3, R3, R44, RZ ;  /* 0x0000002c03037224 */ /* 0x000fe200078e02ff */
[----:B------:R-:W-:Y:S01]  /*87d0*/  IADD3 R0, PT, PT, -R44, RZ, RZ ;  /* 0x000000ff2c007210 */ /* 0x000fe20007ffe1ff */
[----:B------:R-:W1:Y:S06]  /*87e0*/  LDCU UR8, c[0x0][0x3ac] ;  /* 0x00007580ff0877ac */ /* 0x000e6c0008000800 */
.L_x_577:
[----:B--2---:R-:W2:Y:S01]  /*87f0*/  LDS.64 R44, [UR4] ;  /* 0x00000004ff2c7984 */ /* 0x004ea20008000a00 */
[----:B-1----:R-:W-:Y:S01]  /*8800*/  ULEA UR5, UR8, UR4, 0x3 ;  /* 0x0000000408057291 */ /* 0x002fe2000f8e18ff */
[----:B------:R-:W-:Y:S01]  /*8810*/  IADD3 R0, PT, PT, R0, 0x1, RZ ;  /* 0x0000000100007810 */ /* 0x000fe20007ffe0ff */
[----:B------:R-:W-:-:S03]  /*8820*/  UIADD3 UR4, UPT, UPT, UR4, 0x8, URZ ;  /* 0x0000000804047890 */ /* 0x000fc6000fffe0ff */
        /* <DEDUP_REMOVED lines=1961> */
[C---:B-1----:R-:W-:Y:S01]  /*102c0*/  IMAD.WIDE R44, R3.reuse, 0x8, R44 ;  /* 0x00000008032c7825 */ /* 0x042fe200078e022c */
[----:B------:R-:W-:-:S06]  /*102d0*/  IADD3 R3, PT, PT, R3, 0x1, RZ ;  /* 0x0000000103037810 */ /* 0x000fcc0007ffe0ff */
        /* <DEDUP_REMOVED lines=100> */
[----:B------:R-:W-:Y:S05]  /*10920*/  @P0 BRA `(.L_x_577) ;  /* 0xffffff7c00b00947 */ /* 0x000fea000383ffff */
[----:B------:R-:W-:Y:S05]  /*10930*/  EXIT ;  /* 0x000000000000794d */ /* 0x000fea0003800000 */
.L_x_578:
        /* <DEDUP_REMOVED lines=12> */
.L_x_702:


//--------------------- .text._Z20cu_mtxmq_integral_20PKdiS0_iPdiidd --------------------------
	.section	.text._Z20cu_mtxmq_integral_20PKdiS0_iPdiidd,"ax",@progbits
	.align	128
        .global         _Z20cu_mtxmq_integral_20PKdiS0_iPdiidd
        .type           _Z20cu_mtxmq_integral_20PKdiS0_iPdiidd,@function
        .size           _Z20cu_mtxmq_integral_20PKdiS0_iPdiidd,(.L_x_703 - _Z20cu_mtxmq_integral_20PKdiS0_iPdiidd)
        .other          _Z20cu_mtxmq_integral_20PKdiS0_iPdiidd,@"STO_CUDA_ENTRY STV_DEFAULT"
_Z20cu_mtxmq_integral_20PKdiS0_iPdiidd:
.text._Z20cu_mtxmq_integral_20PKdiS0_iPdiidd:
        /* <DEDUP_REMOVED lines=82> */
.L_x_580:
        /* <DEDUP_REMOVED lines=13> */
[----:B------:R-:W-:-:S04]  /*05f0*/  ULEA UR6, UR10, UR6, 0x3 ;  /* 0x000000060a067291 */ /* 0x000fc8000f8e18ff */
[----:B------:R-:W-:Y:S01]  /*0600*/  ULEA UR7, UR10, UR6, 0x3 ;  /* 0x000000060a077291 */ /* 0x000fe2000f8e18ff */
[----:B-1----:R-:W-:-:S04]  /*0610*/  DFMA R48, R8, R2, R48 ;  /* 0x000000020830722b */ /* 0x002fc80000000030 */
[----:B------:R-:W1:Y:S01]  /*0620*/  LDS.64 R2, [UR6] ;  /* 0x00000006ff027984 */ /* 0x000e620008000a00 */
[----:B------:R-:W-:-:S03]  /*0630*/  ULEA UR6, UR10, UR7, 0x3 ;  /* 0x000000070a067291 */ /* 0x000fc6000f8e18ff */
[----:B--2---:R-:W-:Y:S01]  /*0640*/  DFMA R48, R10, R44, R48 ;  /* 0x0000002c0a30722b */ /* 0x004fe20000000030 */
[----:B------:R-:W2:Y:S07]  /*0650*/  LDS.64 R44, [UR7] ;  /* 0x00000007ff2c7984 */ /* 0x000eae0008000a00 */
[----:B0-----:R-:W-:Y:S01]  /*0660*/  DFMA R48, R12, R46, R48 ;  /* 0x0000002e0c30722b */ /* 0x001fe20000000030 */
[----:B------:R-:W0:Y:S01]  /*0670*/  LDS.64 R46, [UR6] ;  /* 0x00000006ff2e7984 */ /* 0x000e220008000a00 */
[----:B------:R-:W-:-:S04]  /*0680*/  ULEA UR6, UR10, UR6, 0x3 ;  /* 0x000000060a067291 */ /* 0x000fc8000f8e18ff */
[----:B------:R-:W-:Y:S02]  /*0690*/  ULEA UR7, UR10, UR6, 0x3 ;  /* 0x000000060a077291 */ /* 0x000fe4000f8e18ff */
[----:B-1----:R-:W-:-:S03]  /*06a0*/  DFMA R48, R14, R2, R48 ;  /* 0x000000020e30722b */ /* 0x002fc60000000030 */
[----:B------:R-:W1:Y:S01]  /*06b0*/  LDS.64 R2, [UR6] ;  /* 0x00000006ff027984 */ /* 0x000e620008000a00 */
[----:B------:R-:W-:-:S04]  /*06c0*/  ULEA UR6, UR10, UR7, 0x3 ;  /* 0x000000070a067291 */ /* 0x000fc8000f8e18ff */
[----:B--2---:R-:W-:Y:S01]  /*06d0*/  DFMA R48, R16, R44, R48 ;  /* 0x0000002c1030722b */ /* 0x004fe20000000030 */
[----:B------:R-:W2:Y:S07]  /*06e0*/  LDS.64 R44, [UR7] ;  /* 0x00000007ff2c7984 */ /* 0x000eae0008000a00 */
[----:B0-----:R-:W-:Y:S01]  /*06f0*/  DFMA R48, R18, R46, R48 ;  /* 0x0000002e1230722b */ /* 0x001fe20000000030 */
[----:B------:R-:W0:Y:S01]  /*0700*/  LDS.64 R46, [UR6] ;  /* 0x00000006ff2e7984 */ /* 0x000e220008000a00 */
[----:B------:R-:W-:-:S06]  /*0710*/  ULEA UR6, UR10, UR6, 0x3 ;  /* 0x000000060a067291 */ /* 0x000fcc000f8e18ff */
[----:B-1----:R-:W-:-:S03]  /*0720*/  DFMA R48, R20, R2, R48 ;  /* 0x000000021430722b */ /* 0x002fc60000000030 */
        /* <DEDUP_REMOVED lines=24> */
[----:B------:R-:W0:Y:S07]  /*08b0*/  LDS.64 R46, [UR7] ;  /* 0x00000007ff2e7984 */ /* 0x000e2e0008000a00 */
[----:B-1----:R-:W-:Y:S01]  /*08c0*/  DFMA R48, R38, R2, R48 ;  /* 0x000000022630722b */ /* 0x002fe20000000030 */
[----:B------:R-:W1:Y:S07]  /*08d0*/  LDC.64 R2, c[0x0][0x3a0] ;  /* 0x0000e800ff027b82 */ /* 0x000e6e0000000a00 */
[----:B--2---:R-:W-:Y:S01]  /*08e0*/  DFMA R44, R40, R44, R48 ;  /* 0x0000002c282c722b */ /* 0x004fe20000000030 */
[----:B-1----:R-:W-:-:S07]  /*08f0*/  IMAD.WIDE.U32 R2, R50, 0x8, R2 ;  /* 0x0000000832027825 */ /* 0x002fce00078e0002 */
[----:B0-----:R-:W-:-:S07]  /*0900*/  DFMA R44, R42, R46, R44 ;  /* 0x0000002e2a2c722b */ /* 0x001fce000000002c */
[----:B------:R0:W-:Y:S01]  /*0910*/  STG.E.64 desc[UR8][R2.64], R44 ;  /* 0x0000002c02007986 */ /* 0x0001e2000c101b08 */
[----:B------:R-:W-:Y:S06]  /*0920*/  BAR.SYNC.DEFER_BLOCKING 0x0 ;  /* 0x0000000000007b1d */ /* 0x000fec0000010000 */
[----:B------:R-:W-:Y:S05]  /*0930*/  @!P0 EXIT ;  /* 0x000000000000894d */ /* 0x000fea0003800000 */
[----:B------:R-:W-:Y:S01]  /*0940*/  IADD3 R50, PT, PT, R50, 0x1, RZ ;  /* 0x0000000132327810 */ /* 0x000fe20007ffe0ff */
[----:B------:R-:W-:Y:S01]  /*0950*/  UIADD3 UR4, UPT, UPT, UR4, 0x8, URZ ;  /* 0x0000000804047890 */ /* 0x000fe2000fffe0ff */
[----:B------:R-:W-:Y:S11]  /*0960*/  BRA `(.L_x_580) ;  /* 0xfffffff800ec7947 */ /* 0x000ff6000383ffff */
.L_x_579:
        /* <DEDUP_REMOVED lines=17> */
.L_x_583:
        /* <DEDUP_REMOVED lines=29> */
[----:B------:R-:W-:Y:S01]  /*0c50*/  ULEA UR26, UR27, UR25, 0x3 ;  /* 0x000000191b1a7291 */ /* 0x000fe2000f8e18ff */
        /* <DEDUP_REMOVED lines=29> */
[----:B------:R-:W2:Y:S07]  /*0e30*/  LDC.64 R2, c[0x0][0x3a0] ;  /* 0x0000e800ff027b82 */ /* 0x000eae0000000a00 */
[----:B---3--:R-:W-:Y:S01]  /*0e40*/  DFMA R44, R40, R44, R48 ;  /* 0x0000002c282c722b */ /* 0x008fe20000000030 */
[----:B--2---:R-:W-:-:S07]  /*0e50*/  IMAD.WIDE.U32 R52, R50, 0x8, R2 ;  /* 0x0000000832347825 */ /* 0x004fce00078e0002 */
[----:B0-----:R-:W-:-:S07]  /*0e60*/  DFMA R48, R42, R46, R44 ;  /* 0x0000002e2a30722b */ /* 0x001fce000000002c */
        /* <DEDUP_REMOVED lines=137> */
.L_x_582:
        /* <DEDUP_REMOVED lines=115> */
.L_x_584:
[----:B------:R-:W-:-:S13]  /*1e30*/  ISETP.NE.OR P0, PT, RZ, UR7, P0 ;  /* 0x00000007ff007c0c */ /* 0x000fda0008705670 */
[----:B-1----:R-:W-:Y:S05]  /*1e40*/  @!P0 EXIT ;  /* 0x000000000000894d */ /* 0x002fea0003800000 */
.L_x_581:
        /* <DEDUP_REMOVED lines=62> */
[C---:B-1----:R-:W-:Y:S01]  /*2230*/  IMAD.WIDE.U32 R2, R50.reuse, 0x8, R2 ;  /* 0x0000000832027825 */ /* 0x042fe200078e0002 */
[----:B------:R-:W-:-:S06]  /*2240*/  IADD3 R50, PT, PT, R50, 0x1, RZ ;  /* 0x0000000132327810 */ /* 0x000fcc0007ffe0ff */
[----:B0-----:R-:W-:-:S07]  /*2250*/  DFMA R44, R42, R46, R44 ;  /* 0x0000002e2a2c722b */ /* 0x001fce000000002c */
[----:B------:R4:W-:Y:S01]  /*2260*/  STG.E.64 desc[UR8][R2.64], R44 ;  /* 0x0000002c02007986 */ /* 0x0009e2000c101b08 */
[----:B------:R-:W-:Y:S06]  /*2270*/  BAR.SYNC.DEFER_BLOCKING 0x0 ;  /* 0x0000000000007b1d */ /* 0x000fec0000010000 */
[----:B------:R-:W-:Y:S05]  /*2280*/  BRA.U UP0, `(.L_x_581) ;  /* 0xfffffff900f07547 */ /* 0x000fea000b83ffff */
[----:B------:R-:W-:Y:S05]  /*2290*/  EXIT ;  /* 0x000000000000794d */ /* 0x000fea0003800000 */
.L_x_585:
        /* <DEDUP_REMOVED lines=14> */
.L_x_703:


//--------------------- .text._Z20cu_mtxmq_integral_18PKdiS0_iPdiidd --------------------------
	.section	.text._Z20cu_mtxmq_integral_18PKdiS0_iPdiidd,"ax",@progbits
	.align	128
        .global         _Z20cu_mtxmq_integral_18PKdiS0_iPdiidd
        .type           _Z20cu_mtxmq_integral_18PKdiS0_iPdiidd,@function
        .size           _Z20cu_mtxmq_integral_18PKdiS0_iPdiidd,(.L_x_704 - _Z20cu_mtxmq_integral_18PKdiS0_iPdiidd)
        .other          _Z20cu_mtxmq_integral_18PKdiS0_iPdiidd,@"STO_CUDA_ENTRY STV_DEFAULT"
_Z20cu_mtxmq_integral_18PKdiS0_iPdiidd:
.text._Z20cu_mtxmq_integral_18PKdiS0_iPdiidd:
        /* <DEDUP_REMOVED lines=77> */
.L_x_587:
[----:B0-----:R-:W-:Y:S02]  /*04d0*/  ULEA UR5, UR10, UR4, 0x3 ;  /* 0x000000040a057291 */ /* 0x001fe4000f8e18ff */
[----:B------:R-:W0:Y:S01]  /*04e0*/  LDS.64 R38, [UR4] ;  /* 0x00000004ff267984 */ /* 0x000e220008000a00 */
[----:B------:R-:W-:Y:S01]  /*04f0*/  IADD3 R0, PT, PT, R0, 0x1, RZ ;  /* 0x0000000100007810 */ /* 0x000fe20007ffe0ff */
[----:B------:R-:W-:-:S03]  /*0500*/  ULEA UR8, UR10, UR5, 0x3 ;  /* 0x000000050a087291 */ /* 0x000fc6000f8e18ff */
[----:B------:R-:W-:Y:S02]  /*0510*/  ISETP.NE.AND P0, PT, R0, RZ, PT ;  /* 0x000000ff0000720c */ /* 0x000fe40003f05270 */
[----:B------:R-:W1:Y:S01]  /*0520*/  LDS.64 R46, [UR5] ;  /* 0x00000005ff2e7984 */ /* 0x000e620008000a00 */
[----:B------:R-:W-:-:S03]  /*0530*/  ULEA UR5, UR10, UR8, 0x3 ;  /* 0x000000080a057291 */ /* 0x000fc6000f8e18ff */
[----:B------:R-:W2:Y:S01]  /*0540*/  LDS.64 R42, [UR8] ;  /* 0x00000008ff2a7984 */ /* 0x000ea20008000a00 */
[----:B------:R-:W-:-:S05]  /*0550*/  ULEA UR8, UR10, UR5, 0x3 ;  /* 0x000000050a087291 */ /* 0x000fca000f8e18ff */
[----:B------:R-:W3:Y:S01]  /*0560*/  LDS.64 R44, [UR5] ;  /* 0x00000005ff2c7984 */ /* 0x000ee20008000a00 */
[----:B------:R-:W-:-:S03]  /*0570*/  ULEA UR5, UR10, UR8, 0x3 ;  /* 0x000000080a057291 */ /* 0x000fc6000f8e18ff */
[----:B------:R-:W4:Y:S01]  /*0580*/  LDS.64 R40, [UR8] ;  /* 0x00000008ff287984 */ /* 0x000f220008000a00 */
[----:B0----5:R-:W-:-:S05]  /*0590*/  DFMA R50, R2, R38, RZ ;  /* 0x000000260232722b */ /* 0x021fca00000000ff */
[----:B------:R-:W0:Y:S01]  /*05a0*/  LDS.64 R38, [UR5] ;  /* 0x00000005ff267984 */ /* 0x000e220008000a00 */
[----:B------:R-:W-:-:S04]  /*05b0*/  ULEA UR5, UR10, UR5, 0x3 ;  /* 0x000000050a057291 */ /* 0x000fc8000f8e18ff */
[----:B------:R-:W-:Y:S01]  /*05c0*/  ULEA UR8, UR10, UR5, 0x3 ;  /* 0x000000050a087291 */ /* 0x000fe2000f8e18ff */
[----:B-1----:R-:W-:-:S08]  /*05d0*/  DFMA R46, R4, R46, R50 ;  /* 0x0000002e042e722b */ /* 0x002fd00000000032 */
[----:B--2---:R-:W-:Y:S01]  /*05e0*/  DFMA R46, R6, R42, R46 ;  /* 0x0000002a062e722b */ /* 0x004fe2000000002e */
[----:B------:R-:W1:Y:S01]  /*05f0*/  LDS.64 R42, [UR5] ;  /* 0x00000005ff2a7984 */ /* 0x000e620008000a00 */
[----:B------:R-:W-:-:S06]  /*0600*/  ULEA UR5, UR10, UR8, 0x3 ;  /* 0x000000080a057291 */ /* 0x000fcc000f8e18ff */
[----:B---3--:R-:W-:Y:S01]  /*0610*/  DFMA R46, R8, R44, R46 ;  /* 0x0000002c082e722b */ /* 0x008fe2000000002e */
[----:B------:R-:W2:Y:S01]  /*0620*/  LDS.64 R44, [UR8] ;  /* 0x00000008ff2c7984 */ /* 0x000ea20008000a00 */
[----:B------:R-:W-:-:S04]  /*0630*/  ULEA UR8, UR10, UR5, 0x3 ;  /* 0x000000050a087291 */ /* 0x000fc8000f8e18ff */
[----:B------:R-:W-:Y:S02]  /*0640*/  ULEA UR9, UR10, UR8, 0x3 ;  /* 0x000000080a097291 */ /* 0x000fe4000f8e18ff */
[----:B----4-:R-:W-:Y:S02]  /*0650*/  DFMA R40, R10, R40, R46 ;  /* 0x000000280a28722b */ /* 0x010fe4000000002e */
[----:B------:R-:W3:Y:S01]  /*0660*/  LDS.64 R46, [UR5] ;  /* 0x00000005ff2e7984 */ /* 0x000ee20008000a00 */
[----:B------:R-:W-:-:S05]  /*0670*/  ULEA UR5, UR10, UR9, 0x3 ;  /* 0x000000090a057291 */ /* 0x000fca000f8e18ff */
[----:B0-----:R-:W-:Y:S02]  /*0680*/  DFMA R50, R12, R38, R40 ;  /* 0x000000260c32722b */ /* 0x001fe40000000028 */
[----:B------:R-:W0:Y:S04]  /*0690*/  LDS.64 R40, [UR8] ;  /* 0x00000008ff287984 */ /* 0x000e280008000a00 */
[----:B------:R-:W4:Y:S02]  /*06a0*/  LDS.64 R38, [UR9] ;  /* 0x00000009ff267984 */ /* 0x000f240008000a00 */
[----:B-1----:R-:W-:Y:S02]  /*06b0*/  DFMA R50, R14, R42, R50 ;  /* 0x0000002a0e32722b */ /* 0x002fe40000000032 */
[----:B------:R-:W1:Y:S01]  /*06c0*/  LDS.64 R42, [UR5] ;  /* 0x00000005ff2a7984 */ /* 0x000e620008000a00 */
[----:B------:R-:W-:-:S04]  /*06d0*/  ULEA UR5, UR10, UR5, 0x3 ;  /* 0x000000050a057291 */ /* 0x000fc8000f8e18ff */
[----:B------:R-:W-:Y:S01]  /*06e0*/  ULEA UR8, UR10, UR5, 0x3 ;  /* 0x000000050a087291 */ /* 0x000fe2000f8e18ff */
[----:B--2---:R-:W-:-:S08]  /*06f0*/  DFMA R44, R16, R44, R50 ;  /* 0x0000002c102c722b */ /* 0x004fd00000000032 */
[----:B---3--:R-:W-:Y:S02]  /*0700*/  DFMA R46, R18, R46, R44 ;  /* 0x0000002e122e722b */ /* 0x008fe4000000002c */
[----:B------:R-:W2:Y:S01]  /*0710*/  LDS.64 R44, [UR5] ;  /* 0x00000005ff2c7984 */ /* 0x000ea20008000a00 */
[----:B------:R-:W-:-:S05]  /*0720*/  ULEA UR5, UR10, UR8, 0x3 ;  /* 0x000000080a057291 */ /* 0x000fca000f8e18ff */
[----:B0-----:R-:W-:Y:S01]  /*0730*/  DFMA R46, R20, R40, R46 ;  /* 0x00000028142e722b */ /* 0x001fe2000000002e */
[----:B------:R-:W0:Y:S01]  /*0740*/  LDS.64 R40, [UR8] ;  /* 0x00000008ff287984 */ /* 0x000e220008000a00 */
[----:B------:R-:W-:-:S06]  /*0750*/  ULEA UR8, UR10, UR5, 0x3 ;  /* 0x000000050a087291 */ /* 0x000fcc000f8e18ff */
[----:B----4-:R-:W-:Y:S01]  /*0760*/  DFMA R46, R22, R38, R46 ;  /* 0x00000026162e722b */ /* 0x010fe2000000002e */
[----:B------:R-:W3:Y:S01]  /*0770*/  LDS.64 R38, [UR5] ;  /* 0x00000005ff267984 */ /* 0x000ee20008000a00 */
[----:B------:R-:W-:-:S06]  /*0780*/  ULEA UR5, UR10, UR8, 0x3 ;  /* 0x000000080a057291 */ /* 0x000fcc000f8e18ff */
[----:B-1----:R-:W-:Y:S02]  /*0790*/  DFMA R50, R24, R42, R46 ;  /* 0x0000002a1832722b */ /* 0x002fe4000000002e */
[----:B------:R-:W1:Y:S01]  /*07a0*/  LDS.64 R46, [UR8] ;  /* 0x00000008ff2e7984 */ /* 0x000e620008000a00 */
[----:B------:R-:W-:-:S03]  /*07b0*/  ULEA UR8, UR10, UR5, 0x3 ;  /* 0x000000050a087291 */ /* 0x000fc6000f8e18ff */
[----:B------:R-:W4:Y:S02]  /*07c0*/  LDS.64 R42, [UR5] ;  /* 0x00000005ff2a7984 */ /* 0x000f240008000a00 */
[----:B--2---:R-:W-:-:S04]  /*07d0*/  DFMA R50, R26, R44, R50 ;  /* 0x0000002c1a32722b */ /* 0x004fc80000000032 */
[----:B------:R-:W2:Y:S04]  /*07e0*/  LDS.64 R44, [UR8] ;  /* 0x00000008ff2c7984 */ /* 0x000ea80008000a00 */
[----:B0-----:R-:W-:-:S08]  /*07f0*/  DFMA R40, R28, R40, R50 ;  /* 0x000000281c28722b */ /* 0x001fd00000000032 */
[----:B---3--:R-:W-:Y:S01]  /*0800*/  DFMA R40, R30, R38, R40 ;  /* 0x000000261e28722b */ /* 0x008fe20000000028 */
[----:B------:R-:W0:Y:S07]  /*0810*/  LDC.64 R38, c[0x0][0x3a0] ;  /* 0x0000e800ff267b82 */ /* 0x000e2e0000000a00 */
[----:B-1----:R-:W-:-:S08]  /*0820*/  DFMA R40, R32, R46, R40 ;  /* 0x0000002e2028722b */ /* 0x002fd00000000028 */
[----:B----4-:R-:W-:-:S08]  /*0830*/  DFMA R40, R34, R42, R40 ;  /* 0x0000002a2228722b */ /* 0x010fd00000000028 */
[----:B--2---:R-:W-:Y:S01]  /*0840*/  DFMA R40, R36, R44, R40 ;  /* 0x0000002c2428722b */ /* 0x004fe20000000028 */
[----:B0-----:R-:W-:-:S06]  /*0850*/  IMAD.WIDE.U32 R38, R48, 0x8, R38 ;  /* 0x0000000830267825 */ /* 0x001fcc00078e0026 */
[----:B------:R0:W-:Y:S01]  /*0860*/  STG.E.64 desc[UR6][R38.64], R40 ;  /* 0x0000002826007986 */ /* 0x0001e2000c101b06 */
[----:B------:R-:W-:Y:S06]  /*0870*/  BAR.SYNC.DEFER_BLOCKING 0x0 ;  /* 0x0000000000007b1d */ /* 0x000fec0000010000 */
[----:B------:R-:W-:Y:S05]  /*0880*/  @!P0 EXIT ;  /* 0x000000000000894d */ /* 0x000fea0003800000 */
[----:B------:R-:W-:Y:S01]  /*0890*/  IADD3 R48, PT, PT, R48, 0x1, RZ ;  /* 0x0000000130307810 */ /* 0x000fe20007ffe0ff */
[----:B------:R-:W-:Y:S01]  /*08a0*/  UIADD3 UR4, UPT, UPT, UR4, 0x8, URZ ;  /* 0x0000000804047890 */ /* 0x000fe2000fffe0ff */
[----:B------:R-:W-:Y:S11]  /*08b0*/  BRA `(.L_x_587) ;  /* 0xfffffffc00047947 */ /* 0x000ff6000383ffff */
.L_x_586:
        /* <DEDUP_REMOVED lines=16> */
.L_x_590:
        /* <DEDUP_REMOVED lines=18> */
[----:B-1---5:R-:W-:Y:S01]  /*0ae0*/  DFMA R50, R2, R38, RZ ;  /* 0x000000260232722b */ /* 0x022fe200000000ff */
[----:B------:R-:W1:Y:S02]  /*0af0*/  LDS.64 R38, [UR11] ;  /* 0x0000000bff267984 */ /* 0x000e640008000a00 */
[----:B------:R-:W-:-:S04]  /*0b00*/  ULEA UR18, UR24, UR17, 0x3 ;  /* 0x0000001118127291 */ /* 0x000fc8000f8e18ff */
[----:B------:R-:W-:Y:S01]  /*0b10*/  ULEA UR19, UR24, UR18, 0x3 ;  /* 0x0000001218137291 */ /* 0x000fe2000f8e18ff */
[----:B--2---:R-:W-:-:S03]  /*0b20*/  DFMA R46, R4, R46, R50 ;  /* 0x0000002e042e722b */ /* 0x004fc60000000032 */
        /* <DEDUP_REMOVED lines=8> */
[----:B0-----:R-:W-:Y:S02]  /*0bb0*/  DFMA R40, R10, R40, R46 ;  /* 0x000000280a28722b */ /* 0x001fe4000000002e */
[----:B------:R-:W0:Y:S06]  /*0bc0*/  LDS.64 R46, [UR14] ;  /* 0x0000000eff2e7984 */ /* 0x000e2c0008000a00 */
[----:B-1----:R-:W-:-:S02]  /*0bd0*/  DFMA R50, R12, R38, R40 ;  /* 0x000000260c32722b */ /* 0x002fc40000000028 */
[----:B------:R-:W1:Y:S04]  /*0be0*/  LDS.64 R40, [UR15] ;  /* 0x0000000fff287984 */ /* 0x000e680008000a00 */
[----:B------:R-:W4:Y:S02]  /*0bf0*/  LDS.64 R38, [UR16] ;  /* 0x00000010ff267984 */ /* 0x000f240008000a00 */
[----:B--2---:R-:W-:Y:S02]  /*0c00*/  DFMA R50, R14, R42, R50 ;  /* 0x0000002a0e32722b */ /* 0x004fe40000000032 */
[----:B------:R-:W2:Y:S06]  /*0c10*/  LDS.64 R42, [UR17] ;  /* 0x00000011ff2a7984 */ /* 0x000eac0008000a00 */
[----:B---3--:R-:W-:-:S08]  /*0c20*/  DFMA R44, R16, R44, R50 ;  /* 0x0000002c102c722b */ /* 0x008fd00000000032 */
[----:B0-----:R-:W-:Y:S02]  /*0c30*/  DFMA R46, R18, R46, R44 ;  /* 0x0000002e122e722b */ /* 0x001fe4000000002c */
[----:B------:R-:W0:Y:S06]  /*0c40*/  LDS.64 R44, [UR18] ;  /* 0x00000012ff2c7984 */ /* 0x000e2c0008000a00 */
[----:B-1----:R-:W-:Y:S01]  /*0c50*/  DFMA R46, R20, R40, R46 ;  /* 0x00000028142e722b */ /* 0x002fe2000000002e */
[----:B------:R-:W1:Y:S07]  /*0c60*/  LDS.64 R40, [UR19] ;  /* 0x00000013ff287984 */ /* 0x000e6e0008000a00 */
[----:B----4-:R-:W-:Y:S01]  /*0c70*/  DFMA R46, R22, R38, R46 ;  /* 0x00000026162e722b */ /* 0x010fe2000000002e */
[----:B------:R-:W3:Y:S07]  /*0c80*/  LDS.64 R38, [UR20] ;  /* 0x00000014ff267984 */ /* 0x000eee0008000a00 */
[----:B--2---:R-:W-:Y:S01]  /*0c90*/  DFMA R50, R24, R42, R46 ;  /* 0x0000002a1832722b */ /* 0x004fe2000000002e */
[----:B------:R-:W2:Y:S04]  /*0ca0*/  LDS.64 R42, [UR21] ;  /* 0x00000015ff2a7984 */ /* 0x000ea80008000a00 */
[----:B------:R-:W4:Y:S03]  /*0cb0*/  LDS.64 R46, [UR22] ;  /* 0x00000016ff2e7984 */ /* 0x000f260008000a00 */
[----:B0-----:R-:W-:Y:S01]  /*0cc0*/  DFMA R50, R26, R44, R50 ;  /* 0x0000002c1a32722b */ /* 0x001fe20000000032 */
[----:B------:R-:W0:Y:S07]  /*0cd0*/  LDS.64 R44, [UR23] ;  /* 0x00000017ff2c7984 */ /* 0x000e2e0008000a00 */
[----:B-1----:R-:W-:-:S08]  /*0ce0*/  DFMA R40, R28, R40, R50 ;  /* 0x000000281c28722b */ /* 0x002fd00000000032 */
[----:B---3--:R-:W-:Y:S01]  /*0cf0*/  DFMA R40, R30, R38, R40 ;  /* 0x000000261e28722b */ /* 0x008fe20000000028 */
[----:B------:R-:W1:Y:S07]  /*0d00*/  LDC.64 R38, c[0x0][0x3a0] ;  /* 0x0000e800ff267b82 */ /* 0x000e6e0000000a00 */
[----:B--2---:R-:W-:-:S08]  /*0d10*/  DFMA R40, R32, R42, R40 ;  /* 0x0000002a2028722b */ /* 0x004fd00000000028 */
[----:B----4-:R-:W-:-:S08]  /*0d20*/  DFMA R40, R34, R46, R40 ;  /* 0x0000002e2228722b */ /* 0x010fd00000000028 */
[----:B0-----:R-:W-:Y:S01]  /*0d30*/  DFMA R50, R36, R44, R40 ;  /* 0x0000002c2432722b */ /* 0x001fe20000000028 */
[----:B-1----:R-:W-:-:S06]  /*0d40*/  IMAD.WIDE.U32 R52, R48, 0x8, R38 ;  /* 0x0000000830347825 */ /* 0x002fcc00078e0026 */
[----:B------:R0:W-:Y:S01]  /*0d50*/  STG.E.64 desc[UR6][R52.64], R50 ;  /* 0x0000003234007986 */ /* 0x0001e2000c101b06 */
[----:B------:R-:W-:Y:S01]  /*0d60*/  BAR.SYNC.DEFER_BLOCKING 0x0 ;  /* 0x0000000000007b1d */ /* 0x000fe20000010000 */
[----:B0-----:R-:W-:-:S05]  /*0d70*/  IADD3 R53, PT, PT, R48, 0x1, RZ ;  /* 0x0000000130357810 */ /* 0x001fca0007ffe0ff */
[----:B------:R-:W-:Y:S01]  /*0d80*/  IMAD.WIDE.U32 R52, R53, 0x8, R38 ;  /* 0x0000000835347825 */ /* 0x000fe200078e0026 */
        /* <DEDUP_REMOVED lines=32> */
[----:B--2---:R-:W-:-:S08]  /*0f90*/  DFMA R46, R30, R46, R50 ;  /* 0x0000002e1e2e722b */ /* 0x004fd00000000032 */
[----:B---3--:R-:W-:-:S08]  /*0fa0*/  DFMA R44, R32, R44, R46 ;  /* 0x0000002c202c722b */ /* 0x008fd0000000002e */
        /* <DEDUP_REMOVED lines=42> */
[----:B------:R-:W-:Y:S01]  /*1250*/  STG.E.64 desc[UR6][R52.64], R50 ;  /* 0x0000003234007986 */ /* 0x000fe2000c101b06 */
[----:B------:R-:W-:Y:S06]  /*1260*/  BAR.SYNC.DEFER_BLOCKING 0x0 ;  /* 0x0000000000007b1d */ /* 0x000fec0000010000 */
[----:B------:R-:W0:Y:S01]  /*1270*/  LDS.64 R40, [UR4+0x18] ;  /* 0x00001804ff287984 */ /* 0x000e220008000a00 */
[----:B------:R-:W-:-:S03]  /*1280*/  UIADD3 UR4, UPT, UPT, UR4, 0x20, URZ ;  /* 0x0000002004047890 */ /* 0x000fc6000fffe0ff */
        /* <DEDUP_REMOVED lines=41> */
.L_x_589:
        /* <DEDUP_REMOVED lines=26> */
[----:B-1----:R-:W-:-:S03]  /*16c0*/  DFMA R46, R4, R46, R50 ;  /* 0x0000002e042e722b */ /* 0x002fc60000000032 */
[----:B------:R-:W-:-:S04]  /*16d0*/  ULEA UR21, UR5, UR20, 0x3 ;  /* 0x0000001405157291 */ /* 0x000fc8000f8e18ff */
[----:B------:R-:W-:Y:S01]  /*16e0*/  ULEA UR22, UR5, UR21, 0x3 ;  /* 0x0000001505167291 */ /* 0x000fe2000f8e18ff */
[----:B---3--:R-:W-:Y:S01]  /*16f0*/  DFMA R46, R6, R42, R46 ;  /* 0x0000002a062e722b */ /* 0x008fe2000000002e */
[----:B------:R-:W1:Y:S02]  /*1700*/  LDS.64 R42, [UR13] ;  /* 0x0000000dff2a7984 */ /* 0x000e640008000a00 */
[----:B------:R-:W-:-:S04]  /*1710*/  ULEA UR23, UR5, UR22, 0x3 ;  /* 0x0000001605177291 */ /* 0x000fc8000f8e18ff */
[----:B------:R-:W-:Y:S01]  /*1720*/  ULEA UR5, UR5, UR23, 0x3 ;  /* 0x0000001705057291 */ /* 0x000fe2000f8e18ff */
[----:B----4-:R-:W-:Y:S01]  /*1730*/  DFMA R46, R8, R44, R46 ;  /* 0x0000002c082e722b */ /* 0x010fe2000000002e */
[----:B------:R-:W3:Y:S07]  /*1740*/  LDS.64 R44, [UR14] ;  /* 0x0000000eff2c7984 */ /* 0x000eee0008000a00 */
[----:B0-----:R-:W-:Y:S02]  /*1750*/  DFMA R40, R10, R40, R46 ;  /* 0x000000280a28722b */ /* 0x001fe4000000002e */
[----:B------:R-:W0:Y:S06]  /*1760*/  LDS.64 R46, [UR15] ;  /* 0x0000000fff2e7984 */ /* 0x000e2c0008000a00 */
[----:B--2---:R-:W-:-:S02]  /*1770*/  DFMA R50, R12, R38, R40 ;  /* 0x000000260c32722b */ /* 0x004fc40000000028 */
[----:B------:R-:W2:Y:S04]  /*1780*/  LDS.64 R40, [UR16] ;  /* 0x00000010ff287984 */ /* 0x000ea80008000a00 */
[----:B------:R-:W4:Y:S02]  /*1790*/  LDS.64 R38, [UR17] ;  /* 0x00000011ff267984 */ /* 0x000f240008000a00 */
[----:B-1----:R-:W-:Y:S02]  /*17a0*/  DFMA R50, R14, R42, R50 ;  /* 0x0000002a0e32722b */ /* 0x002fe40000000032 */
[----:B------:R-:W1:Y:S06]  /*17b0*/  LDS.64 R42, [UR18] ;  /* 0x00000012ff2a7984 */ /* 0x000e6c0008000a00 */
[----:B---3--:R-:W-:-:S08]  /*17c0*/  DFMA R44, R16, R44, R50 ;  /* 0x0000002c102c722b */ /* 0x008fd00000000032 */
[----:B0-----:R-:W-:Y:S02]  /*17d0*/  DFMA R46, R18, R46, R44 ;  /* 0x0000002e122e722b */ /* 0x001fe4000000002c */
[----:B------:R-:W0:Y:S06]  /*17e0*/  LDS.64 R44, [UR19] ;  /* 0x00000013ff2c7984 */ /* 0x000e2c0008000a00 */
[----:B--2---:R-:W-:Y:S01]  /*17f0*/  DFMA R46, R20, R40, R46 ;  /* 0x00000028142e722b */ /* 0x004fe2000000002e */
[----:B------:R-:W2:Y:S07]  /*1800*/  LDS.64 R40, [UR20] ;  /* 0x00000014ff287984 */ /* 0x000eae0008000a00 */
[----:B----4-:R-:W-:Y:S01]  /*1810*/  DFMA R46, R22, R38, R46 ;  /* 0x00000026162e722b */ /* 0x010fe2000000002e */
[----:B------:R-:W3:Y:S07]  /*1820*/  LDS.64 R38, [UR21] ;  /* 0x00000015ff267984 */ /* 0x000eee0008000a00 */
[----:B-1----:R-:W-:Y:S01]  /*1830*/  DFMA R50, R24, R42, R46 ;  /* 0x0000002a1832722b */ /* 0x002fe2000000002e */
[----:B------:R-:W1:Y:S04]  /*1840*/  LDS.64 R42, [UR22] ;  /* 0x00000016ff2a7984 */ /* 0x000e680008000a00 */
[----:B------:R-:W4:Y:S03]  /*1850*/  LDS.64 R46, [UR23] ;  /* 0x00000017ff2e7984 */ /* 0x000f260008000a00 */
[----:B0-----:R-:W-:Y:S01]  /*1860*/  DFMA R50, R26, R44, R50 ;  /* 0x0000002c1a32722b */ /* 0x001fe20000000032 */
[----:B------:R-:W0:Y:S07]  /*1870*/  LDS.64 R44, [UR5] ;  /* 0x00000005ff2c7984 */ /* 0x000e2e0008000a00 */
[----:B--2---:R-:W-:-:S08]  /*1880*/  DFMA R40, R28, R40, R50 ;  /* 0x000000281c28722b */ /* 0x004fd00000000032 */
[----:B---3--:R-:W-:Y:S01]  /*1890*/  DFMA R40, R30, R38, R40 ;  /* 0x000000261e28722b */ /* 0x008fe20000000028 */
[----:B------:R-:W2:Y:S07]  /*18a0*/  LDC.64 R38, c[0x0][0x3a0] ;  /* 0x0000e800ff267b82 */ /* 0x000eae0000000a00 */
[----:B-1----:R-:W-:-:S08]  /*18b0*/  DFMA R40, R32, R42, R40 ;  /* 0x0000002a2028722b */ /* 0x002fd00000000028 */
[----:B----4-:R-:W-:-:S08]  /*18c0*/  DFMA R40, R34, R46, R40 ;  /* 0x0000002e2228722b */ /* 0x010fd00000000028 */
[----:B0-----:R-:W-:Y:S01]  /*18d0*/  DFMA R50, R36, R44, R40 ;  /* 0x0000002c2432722b */ /* 0x001fe20000000028 */
[----:B--2---:R-:W-:-:S06]  /*18e0*/  IMAD.WIDE.U32 R52, R48, 0x8, R38 ;  /* 0x0000000830347825 */ /* 0x004fcc00078e0026 */
        /* <DEDUP_REMOVED lines=44> */
.L_x_591:
[----:B------:R-:W-:-:S13]  /*1bb0*/  ISETP.NE.OR P0, PT, R0, RZ, P0 ;  /* 0x000000ff0000720c */ /* 0x000fda0000705670 */
[----:B0-----:R-:W-:Y:S05]  /*1bc0*/  @!P0 EXIT ;  /* 0x000000000000894d */ /* 0x001fea0003800000 */
.L_x_588:
[----:B0-----:R-:W-:Y:S02]  /*1bd0*/  ULEA UR5, UR25, UR4, 0x3 ;  /* 0x0000000419057291 */ /* 0x001fe4000f8e18ff */
[----:B-12---:R-:W0:Y:S01]  /*1be0*/  LDS.64 R38, [UR4] ;  /* 0x00000004ff267984 */ /* 0x006e220008000a00 */
[----:B------:R-:W-:Y:S01]  /*1bf0*/  IADD3 R0, PT, PT, R0, 0x1, RZ ;  /* 0x0000000100007810 */ /* 0x000fe20007ffe0ff */
[----:B------:R-:W-:Y:S02]  /*1c00*/  UIADD3 UR4, UPT, UPT, UR4, 0x8, URZ ;  /* 0x0000000804047890 */ /* 0x000fe4000fffe0ff */
[----:B------:R-:W-:Y:S01]  /*1c10*/  ULEA UR8, UR25, UR5, 0x3 ;  /* 0x0000000519087291 */ /* 0x000fe2000f8e18ff */
[----:B------:R-:W-:Y:S02]  /*1c20*/  ISETP.NE.AND P0, PT, R0, RZ, PT ;  /* 0x000000ff0000720c */ /* 0x000fe40003f05270 */
[----:B------:R-:W1:Y:S01]  /*1c30*/  LDS.64 R46, [UR5] ;  /* 0x00000005ff2e7984 */ /* 0x000e620008000a00 */
[----:B------:R-:W-:-:S05]  /*1c40*/  ULEA UR5, UR25, UR8, 0x3 ;  /* 0x0000000819057291 */ /* 0x000fca000f8e18ff */
[----:B------:R-:W2:Y:S01]  /*1c50*/  LDS.64 R42, [UR8] ;  /* 0x00000008ff2a7984 */ /* 0x000ea20008000a00 */
[----:B------:R-:W-:-:S03]  /*1c60*/  ULEA UR8, UR25, UR5, 0x3 ;  /* 0x0000000519087291 */ /* 0x000fc6000f8e18ff */
[----:B------:R-:W3:Y:S01]  /*1c70*/  LDS.64 R44, [UR5] ;  /* 0x00000005ff2c7984 */ /* 0x000ee20008000a00 */
[----:B------:R-:W-:-:S05]  /*1c80*/  ULEA UR5, UR25, UR8, 0x3 ;  /* 0x0000000819057291 */ /* 0x000fca000f8e18ff */
[----:B------:R-:W4:Y:S01]  /*1c90*/  LDS.64 R40, [UR8] ;  /* 0x00000008ff287984 */ /* 0x000f220008000a00 */
[----:B0----5:R-:W-:-:S03]  /*1ca0*/  DFMA R50, R2, R38, RZ ;  /* 0x000000260232722b */ /* 0x021fc600000000ff */
        /* <DEDUP_REMOVED lines=43> */
[C---:B0-----:R-:W-:Y:S01]  /*1f60*/  IMAD.WIDE.U32 R38, R48.reuse, 0x8, R38 ;  /* 0x0000000830267825 */ /* 0x041fe200078e0026 */
[----:B------:R-:W-:-:S05]  /*1f70*/  IADD3 R48, PT, PT, R48, 0x1, RZ ;  /* 0x0000000130307810 */ /* 0x000fca0007ffe0ff */
[----:B------:R2:W-:Y:S01]  /*1f80*/  STG.E.64 desc[UR6][R38.64], R40 ;  /* 0x0000002826007986 */ /* 0x0005e2000c101b06 */
[----:B------:R-:W-:Y:S06]  /*1f90*/  BAR.SYNC.DEFER_BLOCKING 0x0 ;  /* 0x0000000000007b1d */ /* 0x000fec0000010000 */
[----:B------:R-:W-:Y:S05]  /*1fa0*/  @P0 BRA `(.L_x_588) ;  /* 0xfffffffc00080947 */ /* 0x000fea000383ffff */
[----:B------:R-:W-:Y:S05]  /*1fb0*/  EXIT ;  /* 0x000000000000794d */ /* 0x000fea0003800000 */
.L_x_592:
        /* <DEDUP_REMOVED lines=12> */
.L_x_704:


//--------------------- .text._Z20cu_mtxmq_integral_16PKdiS0_iPdiidd --------------------------
	.section	.text._Z20cu_mtxmq_integral_16PKdiS0_iPdiidd,"ax",@progbits
	.align	128
        .global         _Z20cu_mtxmq_integral_16PKdiS0_iPdiidd
        .type           _Z20cu_mtxmq_integral_16PKdiS0_iPdiidd,@function
        .size           _Z20cu_mtxmq_integral_16PKdiS0_iPdiidd,(.L_x_705 - _Z20cu_mtxmq_integral_16PKdiS0_iPdiidd)
        .other          _Z20cu_mtxmq_integral_16PKdiS0_iPdiidd,@"STO_CUDA_ENTRY STV_DEFAULT"
_Z20cu_mtxmq_integral_16PKdiS0_iPdiidd:
.text._Z20cu_mtxmq_integral_16PKdiS0_iPdiidd:
        /* <DEDUP_REMOVED lines=73> */
.L_x_594:
        /* <DEDUP_REMOVED lines=46> */
[----:B------:R-:W0:Y:S07]  /*0770*/  LDC.64 R32, c[0x0][0x3a0] ;  /* 0x0000e800ff207b82 */ /* 0x000e2e0000000a00 */
[----:B--2---:R-:W-:-:S08]  /*0780*/  DFMA R36, R28, R40, R36 ;  /* 0x000000281c24722b */ /* 0x004fd00000000024 */
[----:B---3--:R-:W-:-:S08]  /*0790*/  DFMA R36, R30, R42, R36 ;  /* 0x0000002a1e24722b */ /* 0x008fd00000000024 */
[----:B----4-:R-:W-:Y:S01]  /*07a0*/  DFMA R36, R38, R44, R36 ;  /* 0x0000002c2624722b */ /* 0x010fe20000000024 */
[----:B0-----:R-:W-:-:S06]  /*07b0*/  IMAD.WIDE.U32 R32, R0, 0x8, R32 ;  /* 0x0000000800207825 */ /* 0x001fcc00078e0020 */
[----:B------:R0:W-:Y:S01]  /*07c0*/  STG.E.64 desc[UR6][R32.64], R36 ;  /* 0x0000002420007986 */ /* 0x0001e2000c101b06 */
[----:B------:R-:W-:Y:S06]  /*07d0*/  BAR.SYNC.DEFER_BLOCKING 0x0 ;  /* 0x0000000000007b1d */ /* 0x000fec0000010000 */
[----:B------:R-:W-:Y:S05]  /*07e0*/  @!P0 EXIT ;  /* 0x000000000000894d */ /* 0x000fea0003800000 */
[----:B------:R-:W-:Y:S01]  /*07f0*/  IADD3 R0, PT, PT, R0, 0x1, RZ ;  /* 0x0000000100007810 */ /* 0x000fe20007ffe0ff */
[----:B------:R-:W-:Y:S01]  /*0800*/  UIADD3 UR4, UPT, UPT, UR4, 0x8, URZ ;  /* 0x0000000804047890 */ /* 0x000fe2000fffe0ff */
[----:B------:R-:W-:Y:S11]  /*0810*/  BRA `(.L_x_594) ;  /* 0xfffffffc001c7947 */ /* 0x000ff6000383ffff */
.L_x_593:
        /* <DEDUP_REMOVED lines=10> */
[----:B------:R-:W-:Y:S01]  /*08c0*/  IMAD.MOV R33, RZ, RZ, -R32 ;  /* 0x000000ffff217224 */ /* 0x000fe200078e0a20 */
[----:B------:R-:W-:-:S04]  /*08d0*/  PLOP3.LUT P0, PT, PT, PT, PT, 0x80, 0x8 ;  /* 0x000000000008781c */ /* 0x000fc80003f0f070 */
[----:B------:R-:W-:-:S13]  /*08e0*/  ISETP.GT.AND P1, PT, R33, 0x3, PT ;  /* 0x000000032100780c */ /* 0x000fda0003f24270 */
[----:B------:R-:W-:Y:S05]  /*08f0*/  @!P1 BRA `(.L_x_596) ;  /* 0x0000000800989947 */ /* 0x000fea0003800000 */
[----:B------:R-:W-:Y:S01]  /*0900*/  PLOP3.LUT P0, PT, PT, PT, PT, 0x8, 0x80 ;  /* 0x000000000080781c */ /* 0x000fe20003f0e170 */
[----:B------:R-:W1:-:S12]  /*0910*/  LDCU UR22, c[0x0][0x3ac] ;  /* 0x00007580ff1677ac */ /* 0x000e580008000800 */
.L_x_597:
[----:B-1----:R-:W-:Y:S02]  /*0920*/  ULEA UR5, UR22, UR4, 0x3 ;  /* 0x0000000416057291 */ /* 0x002fe4000f8e18ff */
[----:B--2---:R-:W1:Y:S01]  /*0930*/  LDS.64 R36, [UR4] ;  /* 0x00000004ff247984 */ /* 0x004e620008000a00 */
[----:B------:R-:W-:Y:S01]  /*0940*/  IADD3 R32, PT, PT, R32, 0x4, RZ ;  /* 0x0000000420207810 */ /* 0x000fe20007ffe0ff */
[----:B------:R-:W-:Y:S01]  /*0950*/  ULEA UR8, UR22, UR5, 0x3 ;  /* 0x0000000516087291 */ /* 0x000fe2000f8e18ff */
[----:B------:R-:W-:Y:S02]  /*0960*/  IADD3 R33, PT, PT, R0, 0x3, RZ ;  /* 0x0000000300217810 */ /* 0x000fe40007ffe0ff */
        /* <DEDUP_REMOVED lines=9> */
[----:B------:R-:W-:Y:S01]  /*0a00*/  ULEA UR13, UR22, UR12, 0x3 ;  /* 0x0000000c160d7291 */ /* 0x000fe2000f8e18ff */
[----:B------:R-:W0:Y:S03]  /*0a10*/  LDS.64 R44, [UR11] ;  /* 0x0000000bff2c7984 */ /* 0x000e260008000a00 */
        /* <DEDUP_REMOVED lines=12> */
[----:B------:R-:W2:Y:S07]  /*0ae0*/  LDS.64 R34, [UR13] ;  /* 0x0000000dff227984 */ /* 0x000eae0008000a00 */
[----:B----4-:R-:W-:Y:S01]  /*0af0*/  DFMA R46, R8, R40, R46 ;  /* 0x00000028082e722b */ /* 0x010fe2000000002e */
[----:B------:R-:W3:Y:S07]  /*0b00*/  LDS.64 R40, [UR14] ;  /* 0x0000000eff287984 */ /* 0x000eee0008000a00 */
[----:B0-----:R-:W-:Y:S01]  /*0b10*/  DFMA R46, R10, R42, R46 ;  /* 0x0000002a0a2e722b */ /* 0x001fe2000000002e */
[----:B------:R-:W0:Y:S07]  /*0b20*/  LDS.64 R42, [UR15] ;  /* 0x0000000fff2a7984 */ /* 0x000e2e0008000a00 */
[----:B------:R-:W-:Y:S01]  /*0b30*/  DFMA R46, R12, R44, R46 ;  /* 0x0000002c0c2e722b */ /* 0x000fe2000000002e */
[----:B------:R-:W4:Y:S07]  /*0b40*/  LDS.64 R44, [UR16] ;  /* 0x00000010ff2c7984 */ /* 0x000f2e0008000a00 */
        /* <DEDUP_REMOVED lines=8> */
[----:B----4-:R-:W-:Y:S01]  /*0bd0*/  DFMA R46, R22, R44, R46 ;  /* 0x0000002c162e722b */ /* 0x010fe2000000002e */
[----:B------:R-:W4:Y:S07]  /*0be0*/  LDS.64 R44, [UR21] ;  /* 0x00000015ff2c7984 */ /* 0x000f2e0008000a00 */
[----:B-1----:R-:W-:-:S08]  /*0bf0*/  DFMA R36, R24, R36, R46 ;  /* 0x000000241824722b */ /* 0x002fd0000000002e */
[----:B--2---:R-:W-:Y:S01]  /*0c00*/  DFMA R36, R26, R34, R36 ;  /* 0x000000221a24722b */ /* 0x004fe20000000024 */
[----:B------:R-:W1:Y:S07]  /*0c10*/  LDC.64 R34, c[0x0][0x3a0] ;  /* 0x0000e800ff227b82 */ /* 0x000e6e0000000a00 */
[----:B---3--:R-:W-:-:S08]  /*0c20*/  DFMA R36, R28, R40, R36 ;  /* 0x000000281c24722b */ /* 0x008fd00000000024 */
[----:B0-----:R-:W-:-:S08]  /*0c30*/  DFMA R36, R30, R42, R36 ;  /* 0x0000002a1e24722b */ /* 0x001fd00000000024 */
[----:B----4-:R-:W-:Y:S01]  /*0c40*/  DFMA R48, R38, R44, R36 ;  /* 0x0000002c2630722b */ /* 0x010fe20000000024 */
        /* <DEDUP_REMOVED lines=10> */
[----:B------:R-:W4:Y:S01]  /*0cf0*/  LDS.64 R46, [UR11+0x8] ;  /* 0x0000080bff2e7984 */ /* 0x000f220008000a00 */
[----:B0-----:R-:W-:-:S08]  /*0d00*/  DFMA R44, R2, R44, RZ ;  /* 0x0000002c022c722b */ /* 0x001fd000000000ff */
[----:B-1----:R-:W-:Y:S02]  /*0d10*/  DFMA R52, R4, R52, R44 ;  /* 0x000000340434722b */ /* 0x002fe4000000002c */
[----:B------:R-:W0:Y:S06]  /*0d20*/  LDS.64 R44, [UR12+0x8] ;  /* 0x0000080cff2c7984 */ /* 0x000e2c0008000a00 */
[----:B--2---:R-:W-:Y:S01]  /*0d30*/  DFMA R52, R6, R42, R52 ;  /* 0x0000002a0634722b */ /* 0x004fe20000000034 */
[----:B------:R-:W1:Y:S07]  /*0d40*/  LDS.64 R42, [UR13+0x8] ;  /* 0x0000080dff2a7984 */ /* 0x000e6e0008000a00 */
[----:B---3--:R-:W-:Y:S01]  /*0d50*/  DFMA R52, R8, R40, R52 ;  /* 0x000000280834722b */ /* 0x008fe20000000034 */
[----:B------:R-:W2:Y:S07]  /*0d60*/  LDS.64 R40, [UR14+0x8] ;  /* 0x0000080eff287984 */ /* 0x000eae0008000a00 */
[----:B----4-:R-:W-:Y:S01]  /*0d70*/  DFMA R52, R10, R36, R52 ;  /* 0x000000240a34722b */ /* 0x010fe20000000034 */
[----:B------:R-:W3:Y:S07]  /*0d80*/  LDS.64 R36, [UR15+0x8] ;  /* 0x0000080fff247984 */ /* 0x000eee0008000a00 */
        /* <DEDUP_REMOVED lines=12> */
[----:B0-----:R-:W-:-:S08]  /*0e50*/  DFMA R44, R24, R44, R52 ;  /* 0x0000002c182c722b */ /* 0x001fd00000000034 */
[----:B-1----:R-:W-:-:S08]  /*0e60*/  DFMA R42, R26, R42, R44 ;  /* 0x0000002a1a2a722b */ /* 0x002fd0000000002c */
[----:B--2---:R-:W-:-:S08]  /*0e70*/  DFMA R40, R28, R40, R42 ;  /* 0x000000281c28722b */ /* 0x004fd0000000002a */
[----:B---3--:R-:W-:-:S08]  /*0e80*/  DFMA R36, R30, R36, R40 ;  /* 0x000000241e24722b */ /* 0x008fd00000000028 */
[----:B----4-:R-:W-:-:S07]  /*0e90*/  DFMA R48, R38, R46, R36 ;  /* 0x0000002e2630722b */ /* 0x010fce0000000024 */
[----:B------:R0:W-:Y:S01]  /*0ea0*/  STG.E.64 desc[UR6][R50.64], R48 ;  /* 0x0000003032007986 */ /* 0x0001e2000c101b06 */
[----:B------:R-:W-:Y:S01]  /*0eb0*/  BAR.SYNC.DEFER_BLOCKING 0x0 ;  /* 0x0000000000007b1d */ /* 0x000fe20000010000 */
[C---:B0-----:R-:W-:Y:S02]  /*0ec0*/  IADD3 R51, PT, PT, R0.reuse, 0x2, RZ ;  /* 0x0000000200337810 */ /* 0x041fe40007ffe0ff */
[----:B------:R-:W-:-:S03]  /*0ed0*/  IADD3 R0, PT, PT, R0, 0x4, RZ ;  /* 0x0000000400007810 */ /* 0x000fc60007ffe0ff */
[----:B------:R-:W-:-:S04]  /*0ee0*/  IMAD.WIDE.U32 R50, R51, 0x8, R34 ;  /* 0x0000000833327825 */ /* 0x000fc800078e0022 */
        /* <DEDUP_REMOVED lines=69> */
[----:B------:R-:W-:Y:S06]  /*1340*/  BAR.SYNC.DEFER_BLOCKING 0x0 ;  /* 0x0000000000007b1d */ /* 0x000fec0000010000 */
[----:B------:R-:W-:Y:S05]  /*1350*/  @!P1 BRA `(.L_x_597) ;  /* 0xfffffff400709947 */ /* 0x000fea000383ffff */
.L_x_596:
[----:B------:R-:W-:-:S05]  /*1360*/  IMAD.MOV R33, RZ, RZ, -R32 ;  /* 0x000000ffff217224 */ /* 0x000fca00078e0a20 */
[----:B------:R-:W-:-:S13]  /*1370*/  ISETP.GT.AND P1, PT, R33, 0x1, PT ;  /* 0x000000012100780c */ /* 0x000fda0003f24270 */
[----:B------:R-:W-:Y:S05]  /*1380*/  @!P1 BRA `(.L_x_598) ;  /* 0x0000000400709947 */ /* 0x000fea0003800000 */
[----:B------:R-:W1:Y:S01]  /*1390*/  LDCU UR5, c[0x0][0x3ac] ;  /* 0x00007580ff0577ac */ /* 0x000e620008000800 */
[----:B--2---:R-:W2:Y:S01]  /*13a0*/  LDS.64 R36, [UR4] ;  /* 0x00000004ff247984 */ /* 0x004ea20008000a00 */
[----:B------:R-:W-:Y:S02]  /*13b0*/  IADD3 R33, PT, PT, R0, 0x1, RZ ;  /* 0x0000000100217810 */ /* 0x000fe40007ffe0ff */
        /* <DEDUP_REMOVED lines=26> */
[----:B------:R-:W3:Y:S07]  /*1560*/  LDS.64 R34, [UR14] ;  /* 0x0000000eff227984 */ /* 0x000eee0008000a00 */
[----:B----4-:R-:W-:Y:S01]  /*1570*/  DFMA R46, R8, R40, R46 ;  /* 0x00000028082e722b */ /* 0x010fe2000000002e */
[----:B------:R-:W4:Y:S07]  /*1580*/  LDS.64 R40, [UR15] ;  /* 0x0000000fff287984 */ /* 0x000f2e0008000a00 */
[----:B0-----:R-:W-:Y:S01]  /*1590*/  DFMA R46, R10, R42, R46 ;  /* 0x0000002a0a2e722b */ /* 0x001fe2000000002e */
[----:B------:R-:W0:Y:S07]  /*15a0*/  LDS.64 R42, [UR16] ;  /* 0x00000010ff2a7984 */ /* 0x000e2e0008000a00 */
[----:B--2---:R-:W-:Y:S01]  /*15b0*/  DFMA R46, R12, R44, R46 ;  /* 0x0000002c0c2e722b */ /* 0x004fe2000000002e */
[----:B------:R-:W2:Y:S07]  /*15c0*/  LDS.64 R44, [UR17] ;  /* 0x00000011ff2c7984 */ /* 0x000eae0008000a00 */
[----:B-1----:R-:W-:Y:S01]  /*15d0*/  DFMA R46, R14, R36, R46 ;  /* 0x000000240e2e722b */ /* 0x002fe2000000002e */
[----:B------:R-:W1:Y:S07]  /*15e0*/  LDS.64 R36, [UR18] ;  /* 0x00000012ff247984 */ /* 0x000e6e0008000a00 */
        /* <DEDUP_REMOVED lines=8> */
[----:B-1----:R-:W-:-:S08]  /*1670*/  DFMA R36, R24, R36, R46 ;  /* 0x000000241824722b */ /* 0x002fd0000000002e */
[----:B---3--:R-:W-:Y:S01]  /*1680*/  DFMA R36, R26, R34, R36 ;  /* 0x000000221a24722b */ /* 0x008fe20000000024 */
[----:B------:R-:W1:Y:S07]  /*1690*/  LDC.64 R34, c[0x0][0x3a0] ;  /* 0x0000e800ff227b82 */ /* 0x000e6e0000000a00 */
[----:B----4-:R-:W-:-:S08]  /*16a0*/  DFMA R36, R28, R40, R36 ;  /* 0x000000281c24722b */ /* 0x010fd00000000024 */
[----:B0-----:R-:W-:-:S08]  /*16b0*/  DFMA R36, R30, R42, R36 ;  /* 0x0000002a1e24722b */ /* 0x001fd00000000024 */
[----:B--2---:R-:W-:Y:S01]  /*16c0*/  DFMA R48, R38, R44, R36 ;  /* 0x0000002c2630722b */ /* 0x004fe20000000024 */
[C---:B-1----:R-:W-:Y:S01]  /*16d0*/  IMAD.WIDE.U32 R50, R0.reuse, 0x8, R34 ;  /* 0x0000000800327825 */ /* 0x042fe200078e0022 */
        /* <DEDUP_REMOVED lines=39> */
.L_x_598:
[----:B------:R-:W-:-:S13]  /*1950*/  ISETP.NE.OR P0, PT, R32, RZ, P0 ;  /* 0x000000ff2000720c */ /* 0x000fda0000705670 */
[----:B0-----:R-:W-:Y:S05]  /*1960*/  @!P0 EXIT ;  /* 0x000000000000894d */ /* 0x001fea0003800000 */
.L_x_595:
[----:B0-----:R-:W-:Y:S02]  /*1970*/  ULEA UR5, UR23, UR4, 0x3 ;  /* 0x0000000417057291 */ /* 0x001fe4000f8e18ff */
[----:B-123--:R-:W0:Y:S01]  /*1980*/  LDS.64 R36, [UR4] ;  /* 0x00000004ff247984 */ /* 0x00ee220008000a00 */
        /* <DEDUP_REMOVED lines=46> */
[----:B--2---:R-:W-:-:S08]  /*1c70*/  DFMA R34, R28, R40, R34 ;  /* 0x000000281c22722b */ /* 0x004fd00000000022 */
[----:B---3--:R-:W-:-:S08]  /*1c80*/  DFMA R34, R30, R42, R34 ;  /* 0x0000002a1e22722b */ /* 0x008fd00000000022 */
[----:B----4-:R-:W-:Y:S01]  /*1c90*/  DFMA R34, R38, R44, R34 ;  /* 0x0000002c2622722b */ /* 0x010fe20000000022 */
[C---:B0-----:R-:W-:Y:S01]  /*1ca0*/  IMAD.WIDE.U32 R36, R0.reuse, 0x8, R36 ;  /* 0x0000000800247825 */ /* 0x041fe200078e0024 */
[----:B------:R-:W-:-:S05]  /*1cb0*/  IADD3 R0, PT, PT, R0, 0x1, RZ ;  /* 0x0000000100007810 */ /* 0x000fca0007ffe0ff */
[----:B------:R3:W-:Y:S01]  /*1cc0*/  STG.E.64 desc[UR6][R36.64], R34 ;  /* 0x0000002224007986 */ /* 0x0007e2000c101b06 */
[----:B------:R-:W-:Y:S06]  /*1cd0*/  BAR.SYNC.DEFER_BLOCKING 0x0 ;  /* 0x0000000000007b1d */ /* 0x000fec0000010000 */
[----:B------:R-:W-:Y:S05]  /*1ce0*/  @P0 BRA `(.L_x_595) ;  /* 0xfffffffc00200947 */ /* 0x000fea000383ffff */
[----:B------:R-:W-:Y:S05]  /*1cf0*/  EXIT ;  /* 0x000000000000794d */ /* 0x000fea0003800000 */
.L_x_599:
        /* <DEDUP_REMOVED lines=16> */
.L_x_705:


//--------------------- .text._Z20cu_mtxmq_integral_14PKdiS0_iPdiidd --------------------------
	.section	.text._Z20cu_mtxmq_integral_14PKdiS0_iPdiidd,"ax",@progbits
	.align	128
        .global         _Z20cu_mtxmq_integral_14PKdiS0_iPdiidd
        .type           _Z20cu_mtxmq_integral_14PKdiS0_iPdiidd,@function
        .size           _Z20cu_mtxmq_integral_14PKdiS0_iPdiidd,(.L_x_706 - _Z20cu_mtxmq_integral_14PKdiS0_iPdiidd)
        .other          _Z20cu_mtxmq_integral_14PKdiS0_iPdiidd,@"STO_CUDA_ENTRY STV_DEFAULT"
_Z20cu_mtxmq_integral_14PKdiS0_iPdiidd:
.text._Z20cu_mtxmq_integral_14PKdiS0_iPdiidd:
        /* <DEDUP_REMOVED lines=67> */
[----:B------:R-:W-:Y:S01]  /*0430*/  UISETP.GE.U32.AND UP0, UPT, UR23, 0x4, UPT ;  /* 0x000000041700788c */ /* 0x000fe2000bf06070 */
[----:B------:R-:W-:-:S08]  /*0440*/  UMOV UR4, URZ ;  /* 0x000000ff00047c82 */ /* 0x000fd00008000000 */
[----:B------:R-:W-:Y:S05]  /*0450*/  BRA.U !UP0, `(.L_x_601) ;  /* 0x0000000908647547 */ /* 0x000fea000b800000 */
[----:B------:R-:W-:Y:S01]  /*0460*/  MOV R3, UR23 ;  /* 0x0000001700037c02 */ /* 0x000fe20008000f00 */
[----:B------:R-:W-:Y:S01]  /*0470*/  ULOP3.LUT UR4, UR23, 0x7ffffffc, URZ, 0xc0, !UPT ;  /* 0x7ffffffc17047892 */ /* 0x000fe2000f8ec0ff */
[----:B------:R-:W1:Y:S03]  /*0480*/  LDCU UR24, c[0x0][0x3ac] ;  /* 0x00007580ff1877ac */ /* 0x000e660008000800 */
[----:B------:R-:W-:Y:S01]  /*0490*/  IMAD R2, R2, R3, 0x3 ;  /* 0x0000000302027424 */ /* 0x000fe200078e0203 */
[----:B------:R-:W-:Y:S02]  /*04a0*/  UIADD3 UR6, UPT, UPT, UR5, 0x10, URZ ;  /* 0x0000001005067890 */ /* 0x000fe4000fffe0ff */
[----:B------:R-:W-:-:S12]  /*04b0*/  UIADD3 UR4, UPT, UPT, -UR4, URZ, URZ ;  /* 0x000000ff04047290 */ /* 0x000fd8000fffe1ff */
.L_x_602:
[----:B-1----:R-:W-:Y:S02]  /*04c0*/  ULEA UR10, UR24, UR6, 0x3 ;  /* 0x00000006180a7291 */ /* 0x002fe4000f8e18ff */
[----:B0-----:R-:W0:Y:S01]  /*04d0*/  LDS.64 R36, [UR6+-0x10] ;  /* 0xfffff006ff247984 */ /* 0x001e220008000a00 */
[----:B------:R-:W-:Y:S01]  /*04e0*/  IADD3 R45, PT, PT, R2, -0x3, RZ ;  /* 0xfffffffd022d7810 */ /* 0x000fe20007ffe0ff */
[----:B------:R-:W-:Y:S02]  /*04f0*/  UIADD3 UR4, UPT, UPT, UR4, 0x4, URZ ;  /* 0x0000000404047890 */ /* 0x000fe4000fffe0ff */
[----:B------:R-:W-:Y:S02]  /*0500*/  ULEA UR11, UR24, UR10, 0x3 ;  /* 0x0000000a180b7291 */ /* 0x000fe4000f8e18ff */
[----:B------:R-:W-:Y:S01]  /*0510*/  UISETP.NE.AND UP0, UPT, UR4, URZ, UPT ;  /* 0x000000ff0400728c */ /* 0x000fe2000bf05270 */
[----:B------:R-:W1:Y:S01]  /*0520*/  LDS.64 R42, [UR10+-0x10] ;  /* 0xfffff00aff2a7984 */ /* 0x000e620008000a00 */
[----:B------:R-:W-:-:S05]  /*0530*/  ULEA UR12, UR24, UR11, 0x3 ;  /* 0x0000000b180c7291 */ /* 0x000fca000f8e18ff */
[----:B--2---:R-:W2:Y:S01]  /*0540*/  LDS.64 R4, [UR11+-0x10] ;  /* 0xfffff00bff047984 */ /* 0x004ea20008000a00 */
[----:B------:R-:W-:-:S03]  /*0550*/  ULEA UR13, UR24, UR12, 0x3 ;  /* 0x0000000c180d7291 */ /* 0x000fc6000f8e18ff */
[----:B------:R-:W3:Y:S01]  /*0560*/  LDS.64 R34, [UR12+-0x10] ;  /* 0xfffff00cff227984 */ /* 0x000ee20008000a00 */
[----:B------:R-:W-:-:S05]  /*0570*/  ULEA UR14, UR24, UR13, 0x3 ;  /* 0x0000000d180e7291 */ /* 0x000fca000f8e18ff */
[----:B------:R-:W4:Y:S01]  /*0580*/  LDS.64 R40, [UR13+-0x10] ;  /* 0xfffff00dff287984 */ /* 0x000f220008000a00 */
[----:B------:R-:W-:-:S03]  /*0590*/  ULEA UR15, UR24, UR14, 0x3 ;  /* 0x0000000e180f7291 */ /* 0x000fc6000f8e18ff */
[----:B------:R-:W4:Y:S01]  /*05a0*/  LDS.64 R38, [UR14+-0x10] ;  /* 0xfffff00eff267984 */ /* 0x000f220008000a00 */
[----:B------:R-:W-:-:S04]  /*05b0*/  ULEA UR16, UR24, UR15, 0x3 ;  /* 0x0000000f18107291 */ /* 0x000fc8000f8e18ff */
[----:B------:R-:W-:-:S04]  /*05c0*/  ULEA UR17, UR24, UR16, 0x3 ;  /* 0x0000001018117291 */ /* 0x000fc8000f8e18ff */
[----:B------:R-:W-:Y:S01]  /*05d0*/  ULEA UR18, UR24, UR17, 0x3 ;  /* 0x0000001118127291 */ /* 0x000fe2000f8e18ff */
[----:B0----5:R-:W-:-:S03]  /*05e0*/  DFMA R36, R6, R36, RZ ;  /* 0x000000240624722b */ /* 0x021fc600000000ff */
[----:B------:R-:W-:-:S04]  /*05f0*/  ULEA UR19, UR24, UR18, 0x3 ;  /* 0x0000001218137291 */ /* 0x000fc8000f8e18ff */
[----:B------:R-:W-:Y:S01]  /*0600*/  ULEA UR20, UR24, UR19, 0x3 ;  /* 0x0000001318147291 */ /* 0x000fe2000f8e18ff */
[----:B-1----:R-:W-:-:S03]  /*0610*/  DFMA R42, R8, R42, R36 ;  /* 0x0000002a082a722b */ /* 0x002fc60000000024 */
[----:B------:R-:W-:Y:S01]  /*0620*/  ULEA UR21, UR24, UR20, 0x3 ;  /* 0x0000001418157291 */ /* 0x000fe2000f8e18ff */
[----:B------:R-:W0:Y:S03]  /*0630*/  LDS.64 R36, [UR15+-0x10] ;  /* 0xfffff00fff247984 */ /* 0x000e260008000a00 */
[----:B------:R-:W-:Y:S01]  /*0640*/  ULEA UR22, UR24, UR21, 0x3 ;  /* 0x0000001518167291 */ /* 0x000fe2000f8e18ff */
[----:B--2---:R-:W-:Y:S01]  /*0650*/  DFMA R42, R10, R4, R42 ;  /* 0x000000040a2a722b */ /* 0x004fe2000000002a */
[----:B------:R-:W1:Y:S07]  /*0660*/  LDS.64 R4, [UR16+-0x10] ;  /* 0xfffff010ff047984 */ /* 0x000e6e0008000a00 */
[----:B---3--:R-:W-:Y:S01]  /*0670*/  DFMA R42, R12, R34, R42 ;  /* 0x000000220c2a722b */ /* 0x008fe2000000002a */
[----:B------:R-:W2:Y:S07]  /*0680*/  LDS.64 R34, [UR17+-0x10] ;  /* 0xfffff011ff227984 */ /* 0x000eae0008000a00 */
[----:B----4-:R-:W-:Y:S01]  /*0690*/  DFMA R42, R14, R40, R42 ;  /* 0x000000280e2a722b */ /* 0x010fe2000000002a */
[----:B------:R-:W3:Y:S07]  /*06a0*/  LDS.64 R40, [UR18+-0x10] ;  /* 0xfffff012ff287984 */ /* 0x000eee0008000a00 */
[----:B------:R-:W-:Y:S01]  /*06b0*/  DFMA R42, R16, R38, R42 ;  /* 0x00000026102a722b */ /* 0x000fe2000000002a */
[----:B------:R-:W4:Y:S07]  /*06c0*/  LDS.64 R38, [UR19+-0x10] ;  /* 0xfffff013ff267984 */ /* 0x000f2e0008000a00 */
[----:B0-----:R-:W-:Y:S01]  /*06d0*/  DFMA R42, R18, R36, R42 ;  /* 0x00000024122a722b */ /* 0x001fe2000000002a */
[----:B------:R-:W0:Y:S07]  /*06e0*/  LDS.64 R36, [UR20+-0x10] ;  /* 0xfffff014ff247984 */ /* 0x000e2e0008000a00 */
[----:B-1----:R-:W-:-:S02]  /*06f0*/  DFMA R4, R20, R4, R42 ;  /* 0x000000041404722b */ /* 0x002fc4000000002a */
[----:B------:R-:W1:Y:S06]  /*0700*/  LDS.64 R42, [UR21+-0x10] ;  /* 0xfffff015ff2a7984 */ /* 0x000e6c0008000a00 */
[----:B--2---:R-:W-:Y:S01]  /*0710*/  DFMA R4, R22, R34, R4 ;  /* 0x000000221604722b */ /* 0x004fe20000000004 */
[----:B------:R-:W2:Y:S07]  /*0720*/  LDS.64 R34, [UR22+-0x10] ;  /* 0xfffff016ff227984 */ /* 0x000eae0008000a00 */
[----:B---3--:R-:W-:-:S08]  /*0730*/  DFMA R4, R24, R40, R4 ;  /* 0x000000281804722b */ /* 0x008fd00000000004 */
[----:B----4-:R-:W-:Y:S02]  /*0740*/  DFMA R38, R26, R38, R4 ;  /* 0x000000261a26722b */ /* 0x010fe40000000004 */
[----:B------:R-:W3:Y:S06]  /*0750*/  LDC.64 R4, c[0x0][0x3a0] ;  /* 0x0000e800ff047b82 */ /* 0x000eec0000000a00 */
[----:B0-----:R-:W-:-:S08]  /*0760*/  DFMA R36, R28, R36, R38 ;  /* 0x000000241c24722b */ /* 0x001fd00000000026 */
[----:B-1----:R-:W-:-:S08]  /*0770*/  DFMA R36, R30, R42, R36 ;  /* 0x0000002a1e24722b */ /* 0x002fd00000000024 */
[----:B--2---:R-:W-:Y:S01]  /*0780*/  DFMA R42, R32, R34, R36 ;  /* 0x00000022202a722b */ /* 0x004fe20000000024 */
[----:B---3--:R-:W-:-:S06]  /*0790*/  IMAD.WIDE.U32 R44, R45, 0x8, R4 ;  /* 0x000000082d2c7825 */ /* 0x008fcc00078e0004 */
[----:B------:R0:W-:Y:S01]  /*07a0*/  STG.E.64 desc[UR8][R44.64], R42 ;  /* 0x0000002a2c007986 */ /* 0x0001e2000c101b08 */
[----:B------:R-:W-:Y:S01]  /*07b0*/  BAR.SYNC.DEFER_BLOCKING 0x0 ;  /* 0x0000000000007b1d */ /* 0x000fe20000010000 */
[----:B0-----:R-:W-:-:S05]  /*07c0*/  IADD3 R45, PT, PT, R2, -0x2, RZ ;  /* 0xfffffffe022d7810 */ /* 0x001fca0007ffe0ff */
[----:B------:R-:W-:Y:S01]  /*07d0*/  IMAD.WIDE.U32 R44, R45, 0x8, R4 ;  /* 0x000000082d2c7825 */ /* 0x000fe200078e0004 */
[----:B------:R-:W0:Y:S04]  /*07e0*/  LDS.64 R38, [UR6+-0x8] ;  /* 0xfffff806ff267984 */ /* 0x000e280008000a00 */
[----:B------:R-:W1:Y:S04]  /*07f0*/  LDS.64 R42, [UR10+-0x8] ;  /* 0xfffff80aff2a7984 */ /* 0x000e680008000a00 */
[----:B------:R-:W2:Y:S04]  /*0800*/  LDS.64 R34, [UR11+-0x8] ;  /* 0xfffff80bff227984 */ /* 0x000ea80008000a00 */
[----:B------:R-:W3:Y:S04]  /*0810*/  LDS.64 R36, [UR12+-0x8] ;  /* 0xfffff80cff247984 */ /* 0x000ee80008000a00 */
[----:B------:R-:W4:Y:S01]  /*0820*/  LDS.64 R40, [UR13+-0x8] ;  /* 0xfffff80dff287984 */ /* 0x000f220008000a00 */
[----:B0-----:R-:W-:-:S08]  /*0830*/  DFMA R38, R6, R38, RZ ;  /* 0x000000260626722b */ /* 0x001fd000000000ff */
[----:B-1----:R-:W-:Y:S02]  /*0840*/  DFMA R42, R8, R42, R38 ;  /* 0x0000002a082a722b */ /* 0x002fe40000000026 */
[----:B------:R-:W0:Y:S06]  /*0850*/  LDS.64 R38, [UR14+-0x8] ;  /* 0xfffff80eff267984 */ /* 0x000e2c0008000a00 */
[----:B--2---:R-:W-:Y:S01]  /*0860*/  DFMA R42, R10, R34, R42 ;  /* 0x000000220a2a722b */ /* 0x004fe2000000002a */
[----:B------:R-:W1:Y:S07]  /*0870*/  LDS.64 R34, [UR15+-0x8] ;  /* 0xfffff80fff227984 */ /* 0x000e6e0008000a00 */
[----:B---3--:R-:W-:Y:S01]  /*0880*/  DFMA R42, R12, R36, R42 ;  /* 0x000000240c2a722b */ /* 0x008fe2000000002a */
[----:B------:R-:W2:Y:S07]  /*0890*/  LDS.64 R36, [UR16+-0x8] ;  /* 0xfffff810ff247984 */ /* 0x000eae0008000a00 */
[----:B----4-:R-:W-:Y:S01]  /*08a0*/  DFMA R42, R14, R40, R42 ;  /* 0x000000280e2a722b */ /* 0x010fe2000000002a */
[----:B------:R-:W3:Y:S07]  /*08b0*/  LDS.64 R40, [UR17+-0x8] ;  /* 0xfffff811ff287984 */ /* 0x000eee0008000a00 */
[----:B0-----:R-:W-:Y:S01]  /*08c0*/  DFMA R42, R16, R38, R42 ;  /* 0x00000026102a722b */ /* 0x001fe2000000002a */
[----:B------:R-:W0:Y:S07]  /*08d0*/  LDS.64 R38, [UR18+-0x8] ;  /* 0xfffff812ff267984 */ /* 0x000e2e0008000a00 */
[----:B-1----:R-:W-:Y:S01]  /*08e0*/  DFMA R42, R18, R34, R42 ;  /* 0x00000022122a722b */ /* 0x002fe2000000002a */
[----:B------:R-:W1:Y:S07]  /*08f0*/  LDS.64 R34, [UR19+-0x8] ;  /* 0xfffff813ff227984 */ /* 0x000e6e0008000a00 */
[----:B--2---:R-:W-:Y:S01]  /*0900*/  DFMA R42, R20, R36, R42 ;  /* 0x00000024142a722b */ /* 0x004fe2000000002a */
[----:B------:R-:W2:Y:S07]  /*0910*/  LDS.64 R36, [UR20+-0x8] ;  /* 0xfffff814ff247984 */ /* 0x000eae0008000a00 */
[----:B---3--:R-:W-:Y:S01]  /*0920*/  DFMA R42, R22, R40, R42 ;  /* 0x00000028162a722b */ /* 0x008fe2000000002a */
[----:B------:R-:W3:Y:S07]  /*0930*/  LDS.64 R40, [UR21+-0x8] ;  /* 0xfffff815ff287984 */ /* 0x000eee0008000a00 */
[----:B0-----:R-:W-:Y:S01]  /*0940*/  DFMA R42, R24, R38, R42 ;  /* 0x00000026182a722b */ /* 0x001fe2000000002a */
[----:B------:R-:W0:Y:S07]  /*0950*/  LDS.64 R38, [UR22+-0x8] ;  /* 0xfffff816ff267984 */ /* 0x000e2e0008000a00 */
[----:B-1----:R-:W-:-:S08]  /*0960*/  DFMA R34, R26, R34, R42 ;  /* 0x000000221a22722b */ /* 0x002fd0000000002a */
[----:B--2---:R-:W-:-:S08]  /*0970*/  DFMA R34, R28, R36, R34 ;  /* 0x000000241c22722b */ /* 0x004fd00000000022 */
[----:B---3--:R-:W-:-:S08]  /*0980*/  DFMA R34, R30, R40, R34 ;  /* 0x000000281e22722b */ /* 0x008fd00000000022 */
[----:B0-----:R-:W-:-:S07]  /*0990*/  DFMA R42, R32, R38, R34 ;  /* 0x00000026202a722b */ /* 0x001fce0000000022 */
[----:B------:R0:W-:Y:S01]  /*09a0*/  STG.E.64 desc[UR8][R44.64], R42 ;  /* 0x0000002a2c007986 */ /* 0x0001e2000c101b08 */
[----:B------:R-:W-:Y:S01]  /*09b0*/  BAR.SYNC.DEFER_BLOCKING 0x0 ;  /* 0x0000000000007b1d */ /* 0x000fe20000010000 */
[----:B0-----:R-:W-:-:S05]  /*09c0*/  IADD3 R45, PT, PT, R2, -0x1, RZ ;  /* 0xffffffff022d7810 */ /* 0x001fca0007ffe0ff */
[----:B------:R-:W-:-:S04]  /*09d0*/  IMAD.WIDE.U32 R44, R45, 0x8, R4 ;  /* 0x000000082d2c7825 */ /* 0x000fc800078e0004 */
[C---:B------:R-:W-:Y:S01]  /*09e0*/  IMAD.WIDE.U32 R4, R2.reuse, 0x8, R4 ;  /* 0x0000000802047825 */ /* 0x040fe200078e0004 */
[----:B------:R-:W-:Y:S01]  /*09f0*/  IADD3 R2, PT, PT, R2, 0x4, RZ ;  /* 0x0000000402027810 */ /* 0x000fe20007ffe0ff */
[----:B------:R-:W0:Y:S04]  /*0a00*/  LDS.64 R38, [UR6] ;  /* 0x00000006ff267984 */ /* 0x000e280008000a00 */
[----:B------:R-:W1:Y:S04]  /*0a10*/  LDS.64 R42, [UR10] ;  /* 0x0000000aff2a7984 */ /* 0x000e680008000a00 */
[----:B------:R-:W2:Y:S04]  /*0a20*/  LDS.64 R34, [UR11] ;  /* 0x0000000bff227984 */ /* 0x000ea80008000a00 */
[----:B------:R-:W3:Y:S04]  /*0a30*/  LDS.64 R36, [UR12] ;  /* 0x0000000cff247984 */ /* 0x000ee80008000a00 */
[----:B------:R-:W4:Y:S01]  /*0a40*/  LDS.64 R40, [UR13] ;  /* 0x0000000dff287984 */ /* 0x000f220008000a00 */
[----:B0-----:R-:W-:-:S08]  /*0a50*/  DFMA R38, R6, R38, RZ ;  /* 0x000000260626722b */ /* 0x001fd000000000ff */
[----:B-1----:R-:W-:Y:S02]  /*0a60*/  DFMA R42, R8, R42, R38 ;  /* 0x0000002a082a722b */ /* 0x002fe40000000026 */
[----:B------:R-:W0:Y:S06]  /*0a70*/  LDS.64 R38, [UR14] ;  /* 0x0000000eff267984 */ /* 0x000e2c0008000a00 */
[----:B--2---:R-:W-:Y:S01]  /*0a80*/  DFMA R42, R10, R34, R42 ;  /* 0x000000220a2a722b */ /* 0x004fe2000000002a */
[----:B------:R-:W1:Y:S07]  /*0a90*/  LDS.64 R34, [UR15] ;  /* 0x0000000fff227984 */ /* 0x000e6e0008000a00 */
[----:B---3--:R-:W-:Y:S01]  /*0aa0*/  DFMA R42, R12, R36, R42 ;  /* 0x000000240c2a722b */ /* 0x008fe2000000002a */
[----:B------:R-:W2:Y:S07]  /*0ab0*/  LDS.64 R36, [UR16] ;  /* 0x00000010ff247984 */ /* 0x000eae0008000a00 */
[----:B----4-:R-:W-:Y:S01]  /*0ac0*/  DFMA R42, R14, R40, R42 ;  /* 0x000000280e2a722b */ /* 0x010fe2000000002a */
        /* <DEDUP_REMOVED lines=47> */
[----:B------:R-:W-:Y:S06]  /*0dc0*/  BAR.SYNC.DEFER_BLOCKING 0x0 ;  /* 0x0000000000007b1d */ /* 0x000fec0000010000 */
[----:B------:R-:W-:Y:S05]  /*0dd0*/  BRA.U UP0, `(.L_x_602) ;  /* 0xfffffff500b87547 */ /* 0x000fea000b83ffff */
[----:B------:R-:W-:-:S12]  /*0de0*/  ULOP3.LUT UR4, UR23, 0x7ffffffc, URZ, 0xc0, !UPT ;  /* 0x7ffffffc17047892 */ /* 0x000fd8000f8ec0ff */
.L_x_601:
[----:B------:R-:W-:-:S06]  /*0df0*/  ULOP3.LUT UP0, UR6, UR23, 0x3, URZ, 0xc0, !UPT ;  /* 0x0000000317067892 */ /* 0x000fcc000f80c0ff */
[----:B------:R-:W-:-:S13]  /*0e00*/  PLOP3.LUT P0, PT, PT, PT, UP0, 0x80, 0x8 ;  /* 0x000000000008781c */ /* 0x000fda0003f0f008 */
[----:B------:R-:W-:Y:S05]  /*0e10*/  @!P0 EXIT ;  /* 0x000000000000894d */ /* 0x000fea0003800000 */
[----:B------:R-:W1:Y:S01]  /*0e20*/  S2R R0, SR_TID.X ;  /* 0x0000000000007919 */ /* 0x000e620000002100 */
[----:B------:R-:W-:-:S09]  /*0e30*/  UISETP.NE.AND UP0, UPT, UR6, 0x1, UPT ;  /* 0x000000010600788c */ /* 0x000fd2000bf05270 */
[----:B------:R-:W-:Y:S05]  /*0e40*/  BRA.U !UP0, `(.L_x_603) ;  /* 0x0000000508507547 */ /* 0x000fea000b800000 */
[----:B------:R-:W3:Y:S01]  /*0e50*/  LDCU UR6, c[0x0][0x3ac] ;  /* 0x00007580ff0677ac */ /* 0x000ee20008000800 */
[----:B------:R-:W-:-:S09]  /*0e60*/  ULEA UR10, UR4, UR5, 0x3 ;  /* 0x00000005040a7291 */ /* 0x000fd2000f8e18ff */
[----:B0-2---:R-:W0:Y:S01]  /*0e70*/  LDS.64 R4, [UR10] ;  /* 0x0000000aff047984 */ /* 0x005e220008000a00 */
[----:B---3--:R-:W-:-:S04]  /*0e80*/  ULEA UR11, UR6, UR10, 0x3 ;  /* 0x0000000a060b7291 */ /* 0x008fc8000f8e18ff */
        /* <DEDUP_REMOVED lines=12> */
[----:B------:R-:W-:Y:S01]  /*0f50*/  ULEA UR19, UR6, UR18, 0x3 ;  /* 0x0000001206137291 */ /* 0x000fe2000f8e18ff */
[----:B0----5:R-:W-:-:S03]  /*0f60*/  DFMA R4, R6, R4, RZ ;  /* 0x000000040604722b */ /* 0x021fc600000000ff */
[----:B------:R-:W-:-:S04]  /*0f70*/  ULEA UR20, UR6, UR19, 0x3 ;  /* 0x0000001306147291 */ /* 0x000fc8000f8e18ff */
[----:B------:R-:W-:-:S04]  /*0f80*/  ULEA UR21, UR6, UR20, 0x3 ;  /* 0x0000001406157291 */ /* 0x000fc8000f8e18ff */
[----:B------:R-:W-:-:S04]  /*0f90*/  ULEA UR22, UR6, UR21, 0x3 ;  /* 0x0000001506167291 */ /* 0x000fc8000f8e18ff */
[----:B------:R-:W-:Y:S01]  /*0fa0*/  ULEA UR6, UR6, UR22, 0x3 ;  /* 0x0000001606067291 */ /* 0x000fe2000f8e18ff */
[----:B--2---:R-:W-:Y:S01]  /*0fb0*/  DFMA R40, R8, R40, R4 ;  /* 0x000000280828722b */ /* 0x004fe20000000004 */
[----:B------:R-:W0:Y:S07]  /*0fc0*/  LDS.64 R4, [UR16] ;  /* 0x00000010ff047984 */ /* 0x000e2e0008000a00 */
[----:B---3--:R-:W-:Y:S01]  /*0fd0*/  DFMA R40, R10, R38, R40 ;  /* 0x000000260a28722b */ /* 0x008fe20000000028 */
[----:B------:R-:W2:Y:S07]  /*0fe0*/  LDS.64 R38, [UR17] ;  /* 0x00000011ff267984 */ /* 0x000eae0008000a00 */
[----:B----4-:R-:W-:Y:S01]  /*0ff0*/  DFMA R40, R12, R36, R40 ;  /* 0x000000240c28722b */ /* 0x010fe20000000028 */
[----:B------:R-:W3:Y:S07]  /*1000*/  LDS.64 R36, [UR18] ;  /* 0x00000012ff247984 */ /* 0x000eee0008000a00 */
        /* <DEDUP_REMOVED lines=10> */
[----:B-1----:R-:W-:-:S02]  /*10b0*/  DFMA R2, R24, R2, R40 ;  /* 0x000000021802722b */ /* 0x002fc40000000028 */
[----:B------:R-:W1:Y:S06]  /*10c0*/  LDC R41, c[0x0][0x360] ;  /* 0x0000d800ff297b82 */ /* 0x000e6c0000000800 */
[----:B----4-:R-:W-:Y:S02]  /*10d0*/  DFMA R34, R26, R34, R2 ;  /* 0x000000221a22722b */ /* 0x010fe40000000002 */
[----:B------:R-:W4:Y:S06]  /*10e0*/  LDC.64 R2, c[0x0][0x3a0] ;  /* 0x0000e800ff027b82 */ /* 0x000f2c0000000a00 */
[----:B0-----:R-:W-:-:S08]  /*10f0*/  DFMA R4, R28, R4, R34 ;  /* 0x000000041c04722b */ /* 0x001fd00000000022 */
[----:B--2---:R-:W-:Y:S01]  /*1100*/  DFMA R38, R30, R38, R4 ;  /* 0x000000261e26722b */ /* 0x004fe20000000004 */
[----:B------:R-:W-:Y:S01]  /*1110*/  MOV R4, UR23 ;  /* 0x0000001700047c02 */ /* 0x000fe20008000f00 */
[----:B-1----:R-:W-:-:S04]  /*1120*/  IMAD R5, R41, UR7, R0 ;  /* 0x0000000729057c24 */ /* 0x002fc8000f8e0200 */
[----:B------:R-:W-:Y:S02]  /*1130*/  IMAD R5, R5, R4, UR4 ;  /* 0x0000000405057e24 */ /* 0x000fe4000f8e0204 */
[----:B---3--:R-:W-:Y:S01]  /*1140*/  DFMA R42, R32, R36, R38 ;  /* 0x00000024202a722b */ /* 0x008fe20000000026 */
[----:B------:R-:W-:Y:S01]  /*1150*/  UIADD3 UR4, UPT, UPT, UR4, 0x2, URZ ;  /* 0x0000000204047890 */ /* 0x000fe2000fffe0ff */
[C---:B----4-:R-:W-:Y:S01]  /*1160*/  IMAD.WIDE.U32 R44, R5.reuse, 0x8, R2 ;  /* 0x00000008052c7825 */ /* 0x050fe200078e0002 */
[----:B------:R-:W-:-:S04]  /*1170*/  IADD3 R5, PT, PT, R5, 0x1, RZ ;  /* 0x0000000105057810 */ /* 0x000fc80007ffe0ff */
[----:B------:R-:W-:Y:S01]  /*1180*/  STG.E.64 desc[UR8][R44.64], R42 ;  /* 0x0000002a2c007986 */ /* 0x000fe2000c101b08 */
[----:B------:R-:W-:Y:S01]  /*1190*/  IMAD.WIDE.U32 R2, R5, 0x8, R2 ;  /* 0x0000000805027825 */ /* 0x000fe200078e0002 */
[----:B------:R-:W-:Y:S06]  /*11a0*/  BAR.SYNC.DEFER_BLOCKING 0x0 ;  /* 0x0000000000007b1d */ /* 0x000fec0000010000 */
        /* <DEDUP_REMOVED lines=29> */
[----:B------:R-:W-:Y:S06]  /*1380*/  BAR.SYNC.DEFER_BLOCKING 0x0 ;  /* 0x0000000000007b1d */ /* 0x000fec0000010000 */
.L_x_603:
[----:B------:R-:W-:-:S04]  /*1390*/  ULOP3.LUT UR6, UR23, 0x1, URZ, 0xc0, !UPT ;  /* 0x0000000117067892 */ /* 0x000fc8000f8ec0ff */
[----:B------:R-:W-:-:S06]  /*13a0*/  UISETP.NE.U32.AND UP0, UPT, UR6, 0x1, UPT ;  /* 0x000000010600788c */ /* 0x000fcc000bf05070 */
[----:B------:R-:W-:-:S13]  /*13b0*/  PLOP3.LUT P0, PT, PT, PT, UP0, 0x80, 0x8 ;  /* 0x000000000008781c */ /* 0x000fda0003f0f008 */
[----:B------:R-:W-:Y:S05]  /*13c0*/  @P0 EXIT ;  /* 0x000000000000094d */ /* 0x000fea0003800000 */
[----:B------:R-:W4:Y:S01]  /*13d0*/  LDCU UR6, c[0x0][0x3ac] ;  /* 0x00007580ff0677ac */ /* 0x000f220008000800 */
[----:B------:R-:W-:-:S09]  /*13e0*/  ULEA UR10, UR4, UR5, 0x3 ;  /* 0x00000005040a7291 */ /* 0x000fd2000f8e18ff */
[----:B0-----:R-:W0:Y:S01]  /*13f0*/  LDS.64 R36, [UR10] ;  /* 0x0000000aff247984 */ /* 0x001e220008000a00 */
[----:B----4-:R-:W-:-:S04]  /*1400*/  ULEA UR11, UR6, UR10, 0x3 ;  /* 0x0000000a060b7291 */ /* 0x010fc8000f8e18ff */
[----:B------:R-:W-:-:S05]  /*1410*/  ULEA UR10, UR6, UR11, 0x3 ;  /* 0x0000000b060a7291 */ /* 0x000fca000f8e18ff */
[----:B------:R-:W4:Y:S01]  /*1420*/  LDS.64 R38, [UR11] ;  /* 0x0000000bff267984 */ /* 0x000f220008000a00 */
[----:B------:R-:W-:-:S03]  /*1430*/  ULEA UR11, UR6, UR10, 0x3 ;  /* 0x0000000a060b7291 */ /* 0x000fc6000f8e18ff */
[----:B--23--:R-:W2:Y:S01]  /*1440*/  LDS.64 R34, [UR10] ;  /* 0x0000000aff227984 */ /* 0x00cea20008000a00 */
[----:B------:R-:W-:-:S05]  /*1450*/  ULEA UR10, UR6, UR11, 0x3 ;  /* 0x0000000b060a7291 */ /* 0x000fca000f8e18ff */
[----:B------:R-:W3:Y:S01]  /*1460*/  LDS.64 R4, [UR11] ;  /* 0x0000000bff047984 */ /* 0x000ee20008000a00 */
[----:B------:R-:W-:-:S03]  /*1470*/  ULEA UR11, UR6, UR10, 0x3 ;  /* 0x0000000a060b7291 */ /* 0x000fc6000f8e18ff */
[----:B------:R-:W1:Y:S01]  /*1480*/  LDS.64 R2, [UR10] ;  /* 0x0000000aff027984 */ /* 0x000e620008000a00 */
[----:B------:R-:W-:Y:S01]  /*1490*/  ULEA UR10, UR6, UR11, 0x3 ;  /* 0x0000000b060a7291 */ /* 0x000fe2000f8e18ff */
[----:B0----5:R-:W-:-:S04]  /*14a0*/  DFMA R36, R6, R36, RZ ;  /* 0x000000240624722b */ /* 0x021fc800000000ff */
[----:B------:R-:W0:Y:S01]  /*14b0*/  LDS.64 R6, [UR11] ;  /* 0x0000000bff067984 */ /* 0x000e220008000a00 */
[----:B------:R-:W-:-:S03]  /*14c0*/  ULEA UR11, UR6, UR10, 0x3 ;  /* 0x0000000a060b7291 */ /* 0x000fc6000f8e18ff */
[----:B----4-:R-:W-:Y:S01]  /*14d0*/  DFMA R36, R8, R38, R36 ;  /* 0x000000260824722b */ /* 0x010fe20000000024 */
[----:B------:R-:W4:Y:S01]  /*14e0*/  LDS.64 R8, [UR10] ;  /* 0x0000000aff087984 */ /* 0x000f220008000a00 */
[----:B------:R-:W-:-:S06]  /*14f0*/  ULEA UR10, UR6, UR11, 0x3 ;  /* 0x0000000b060a7291 */ /* 0x000fcc000f8e18ff */
[----:B--2---:R-:W-:Y:S01]  /*1500*/  DFMA R34, R10, R34, R36 ;  /* 0x000000220a22722b */ /* 0x004fe20000000024 */
[----:B------:R-:W2:Y:S01]  /*1510*/  LDS.64 R10, [UR11] ;  /* 0x0000000bff0a7984 */ /* 0x000ea20008000a00 */
[----:B------:R-:W-:-:S06]  /*1520*/  ULEA UR11, UR6, UR10, 0x3 ;  /* 0x0000000a060b7291 */ /* 0x000fcc000f8e18ff */
[----:B---3--:R-:W-:Y:S01]  /*1530*/  DFMA R34, R12, R4, R34 ;  /* 0x000000040c22722b */ /* 0x008fe20000000022 */
[----:B------:R-:W3:Y:S01]  /*1540*/  LDS.64 R4, [UR10] ;  /* 0x0000000aff047984 */ /* 0x000ee20008000a00 */
[----:B------:R-:W-:-:S06]  /*1550*/  ULEA UR10, UR6, UR11, 0x3 ;  /* 0x0000000b060a7291 */ /* 0x000fcc000f8e18ff */
[----:B-1----:R-:W-:Y:S01]  /*1560*/  DFMA R34, R14, R2, R34 ;  /* 0x000000020e22722b */ /* 0x002fe20000000022 */
[----:B------:R-:W1:Y:S01]  /*1570*/  LDS.64 R2, [UR11] ;  /* 0x0000000bff027984 */ /* 0x000e620008000a00 */
[----:B------:R-:W-:Y:S01]  /*1580*/  ULEA UR11, UR6, UR10, 0x3 ;  /* 0x0000000a060b7291 */ /* 0x000fe2000f8e18ff */
[----:B------:R-:W3:Y:S05]  /*1590*/  LDC R15, c[0x0][0x360] ;  /* 0x0000d800ff0f7b82 */ /* 0x000eea0000000800 */
[----:B0-----:R-:W-:Y:S01]  /*15a0*/  DFMA R34, R16, R6, R34 ;  /* 0x000000061022722b */ /* 0x001fe20000000022 */
[----:B------:R-:W0:Y:S01]  /*15b0*/  LDS.64 R6, [UR10] ;  /* 0x0000000aff067984 */ /* 0x000e220008000a00 */
[----:B------:R-:W-:-:S03]  /*15c0*/  ULEA UR10, UR6, UR11, 0x3 ;  /* 0x0000000b060a7291 */ /* 0x000fc6000f8e18ff */
[----:B------:R-:W0:Y:S01]  /*15d0*/  LDS.64 R12, [UR11] ;  /* 0x0000000bff0c7984 */ /* 0x000e220008000a00 */
[----:B------:R-:W-:Y:S02]  /*15e0*/  ULEA UR6, UR6, UR10, 0x3 ;  /* 0x0000000a06067291 */ /* 0x000fe4000f8e18ff */
[----:B----4-:R-:W-:-:S08]  /*15f0*/  DFMA R8, R18, R8, R34 ;  /* 0x000000081208722b */ /* 0x010fd00000000022 */
[----:B--2---:R-:W-:Y:S01]  /*1600*/  DFMA R8, R20, R10, R8 ;  /* 0x0000000a1408722b */ /* 0x004fe20000000008 */
[----:B------:R-:W2:Y:S01]  /*1610*/  LDS.64 R10, [UR10] ;  /* 0x0000000aff0a7984 */ /* 0x000ea20008000a00 */
[----:B---3--:R-:W-:-:S06]  /*1620*/  IMAD R0, R15, UR7, R0 ;  /* 0x000000070f007c24 */ /* 0x008fcc000f8e0200 */
[----:B------:R-:W-:Y:S02]  /*1630*/  DFMA R4, R22, R4, R8 ;  /* 0x000000041604722b */ /* 0x000fe40000000008 */
[----:B------:R-:W3:Y:S06]  /*1640*/  LDS.64 R8, [UR6] ;  /* 0x00000006ff087984 */ /* 0x000eec0008000a00 */
[----:B-1----:R-:W-:Y:S02]  /*1650*/  DFMA R2, R24, R2, R4 ;  /* 0x000000021802722b */ /* 0x002fe40000000004 */
[----:B------:R-:W1:Y:S06]  /*1660*/  LDC.64 R4, c[0x0][0x3a0] ;  /* 0x0000e800ff047b82 */ /* 0x000e6c0000000a00 */
[----:B0-----:R-:W-:Y:S01]  /*1670*/  DFMA R2, R26, R6, R2 ;  /* 0x000000061a02722b */ /* 0x001fe20000000002 */
[----:B------:R-:W-:-:S05]  /*1680*/  MOV R7, UR23 ;  /* 0x0000001700077c02 */ /* 0x000fca0008000f00 */
[----:B------:R-:W-:Y:S02]  /*1690*/  IMAD R7, R0, R7, UR4 ;  /* 0x0000000400077e24 */ /* 0x000fe4000f8e0207 */
[----:B------:R-:W-:-:S08]  /*16a0*/  DFMA R2, R28, R12, R2 ;  /* 0x0000000c1c02722b */ /* 0x000fd00000000002 */
[----:B--2---:R-:W-:Y:S01]  /*16b0*/  DFMA R2, R30, R10, R2 ;  /* 0x0000000a1e02722b */ /* 0x004fe20000000002 */
[----:B-1----:R-:W-:-:S07]  /*16c0*/  IMAD.WIDE.U32 R4, R7, 0x8, R4 ;  /* 0x0000000807047825 */ /* 0x002fce00078e0004 */
[----:B---3--:R-:W-:-:S07]  /*16d0*/  DFMA R2, R32, R8, R2 ;  /* 0x000000082002722b */ /* 0x008fce0000000002 */
[----:B------:R-:W-:Y:S01]  /*16e0*/  STG.E.64 desc[UR8][R4.64], R2 ;  /* 0x0000000204007986 */ /* 0x000fe2000c101b08 */
[----:B------:R-:W-:Y:S06]  /*16f0*/  BAR.SYNC.DEFER_BLOCKING 0x0 ;  /* 0x0000000000007b1d */ /* 0x000fec0000010000 */
[----:B------:R-:W-:Y:S05]  /*1700*/  EXIT ;  /* 0x000000000000794d */ /* 0x000fea0003800000 */
.L_x_600:
[----:B0-----:R-:W0:Y:S01]  /*1710*/  S2R R5, SR_TID.X ;  /* 0x0000000000057919 */ /* 0x001e220000002100 */
[----:B------:R-:W1:Y:S01]  /*1720*/  LDCU UR23, c[0x0][0x398] ;  /* 0x00007300ff1777ac */ /* 0x000e620008000800 */
[----:B------:R-:W-:Y:S01]  /*1730*/  IADD3 R0, PT, PT, -R3, R0, RZ ;  /* 0x0000000003007210 */ /* 0x000fe20007ffe1ff */
[----:B-1----:R-:W-:-:S06]  /*1740*/  UISETP.GE.AND UP0, UPT, UR23, 0x1, UPT ;  /* 0x000000011700788c */ /* 0x002fcc000bf06270 */
[----:B------:R-:W-:-:S04]  /*1750*/  PLOP3.LUT P0, PT, PT, PT, UP0, 0x80, 0x8 ;  /* 0x000000000008781c */ /* 0x000fc80003f0f008 */
[----:B0-----:R-:W-:-:S13]  /*1760*/  ISETP.GE.U32.OR P0, PT, R5, R0, !P0 ;  /* 0x000000000500720c */ /* 0x001fda0004706470 */
[----:B------:R-:W-:Y:S05]  /*1770*/  @P0 EXIT ;  /* 0x000000000000094d */ /* 0x000fea0003800000 */
[----:B------:R-:W-:Y:S01]  /*1780*/  UISETP.GE.U32.AND UP0, UPT, UR23, 0x4, UPT ;  /* 0x000000041700788c */ /* 0x000fe2000bf06070 */
[----:B------:R-:W-:-:S08]  /*1790*/  UMOV UR4, URZ ;  /* 0x000000ff00047c82 */ /* 0x000fd00008000000 */
[----:B------:R-:W-:Y:S05]  /*17a0*/  BRA.U !UP0, `(.L_x_604) ;  /* 0x0000000908647547 */ /* 0x000fea000b800000 */
[----:B------:R-:W-:Y:S01]  /*17b0*/  MOV R3, UR23 ;  /* 0x0000001700037c02 */ /* 0x000fe20008000f00 */
[----:B------:R-:W-:Y:S01]  /*17c0*/  ULOP3.LUT UR4, UR23, 0x7ffffffc, URZ, 0xc0, !UPT ;  /* 0x7ffffffc17047892 */ /* 0x000fe2000f8ec0ff */
[----:B------:R-:W0:Y:S03]  /*17d0*/  LDCU UR24, c[0x0][0x3ac] ;  /* 0x00007580ff1877ac */ /* 0x000e260008000800 */
[----:B------:R-:W-:Y:S01]  /*17e0*/  IMAD R2, R2, R3, 0x3 ;  /* 0x0000000302027424 */ /* 0x000fe200078e0203 */
[----:B------:R-:W-:Y:S02]  /*17f0*/  UIADD3 UR6, UPT, UPT, UR5, 0x10, URZ ;  /* 0x0000001005067890 */ /* 0x000fe4000fffe0ff */
[----:B------:R-:W-:-:S12]  /*1800*/  UIADD3 UR4, UPT, UPT, -UR4, URZ, URZ ;  /* 0x000000ff04047290 */ /* 0x000fd8000fffe1ff */
.L_x_605:
[----:B0-----:R-:W-:Y:S02]  /*1810*/  ULEA UR10, UR24, UR6, 0x3 ;  /* 0x00000006180a7291 */ /* 0x001fe4000f8e18ff */
[----:B------:R-:W0:Y:S01]  /*1820*/  LDS.64 R36, [UR6+-0x10] ;  /* 0xfffff006ff247984 */ /* 0x000e220008000a00 */
[----:B------:R-:W-:Y:S01]  /*1830*/  IADD3 R45, PT, PT, R2, -0x3, RZ ;  /* 0xfffffffd022d7810 */ /* 0x000fe20007ffe0ff */
[----:B------:R-:W-:Y:S02]  /*1840*/  UIADD3 UR4, UPT, UPT, UR4, 0x4, URZ ;  /* 0x0000000404047890 */ /* 0x000fe4000fffe0ff */
[----:B------:R-:W-:Y:S02]  /*1850*/  ULEA UR11, UR24, UR10, 0x3 ;  /* 0x0000000a180b7291 */ /* 0x000fe4000f8e18ff */
[----:B------:R-:W-:Y:S01]  /*1860*/  UISETP.NE.AND UP0, UPT, UR4, URZ, UPT ;  /* 0x000000ff0400728c */ /* 0x000fe2000bf05270 */
[----:B-1----:R-:W1:Y:S01]  /*1870*/  LDS.64 R42, [UR10+-0x10] ;  /* 0xfffff00aff2a7984 */ /* 0x002e620008000a00 */
[----:B------:R-:W-:-:S05]  /*1880*/  ULEA UR12, UR24, UR11, 0x3 ;  /* 0x0000000b180c7291 */ /* 0x000fca000f8e18ff */
[----:B------:R-:W2:Y:S01]  /*1890*/  LDS.64 R4, [UR11+-0x10] ;  /* 0xfffff00bff047984 */ /* 0x000ea20008000a00 */
        /* <DEDUP_REMOVED lines=138> */
.L_x_604:
[----:B------:R-:W-:-:S06]  /*2140*/  ULOP3.LUT UP0, UR6, UR23, 0x3, URZ, 0xc0, !UPT ;  /* 0x0000000317067892 */ /* 0x000fcc000f80c0ff */
[----:B------:R-:W-:-:S13]  /*2150*/  PLOP3.LUT P0, PT, PT, PT, UP0, 0x80, 0x8 ;  /* 0x000000000008781c */ /* 0x000fda0003f0f008 */
[----:B------:R-:W-:Y:S05]  /*2160*/  @!P0 EXIT ;  /* 0x000000000000894d */ /* 0x000fea0003800000 */
[----:B------:R-:W0:Y:S01]  /*2170*/  S2R R0, SR_TID.X ;  /* 0x0000000000007919 */ /* 0x000e220000002100 */
[----:B------:R-:W-:-:S09]  /*2180*/  UISETP.NE.AND UP0, UPT, UR6, 0x1, UPT ;  /* 0x000000010600788c */ /* 0x000fd2000bf05270 */
[----:B------:R-:W-:Y:S05]  /*2190*/  BRA.U !UP0, `(.L_x_606) ;  /* 0x0000000508507547 */ /* 0x000fea000b800000 */
[----:B------:R-:W2:Y:S01]  /*21a0*/  LDCU UR6, c[0x0][0x3ac] ;  /* 0x00007580ff0677ac */ /* 0x000ea20008000800 */
[----:B------:R-:W-:-:S09]  /*21b0*/  ULEA UR10, UR4, UR5, 0x3 ;  /* 0x00000005040a7291 */ /* 0x000fd2000f8e18ff */
[----:B-1----:R-:W1:Y:S01]  /*21c0*/  LDS.64 R4, [UR10] ;  /* 0x0000000aff047984 */ /* 0x002e620008000a00 */
        /* <DEDUP_REMOVED lines=13> */
[----:B------:R-:W-:Y:S01]  /*22a0*/  ULEA UR19, UR6, UR18, 0x3 ;  /* 0x0000001206137291 */ /* 0x000fe2000f8e18ff */
[----:B-1---5:R-:W-:-:S03]  /*22b0*/  DFMA R4, R6, R4, RZ ;  /* 0x000000040604722b */ /* 0x022fc600000000ff */
[----:B------:R-:W-:-:S04]  /*22c0*/  ULEA UR20, UR6, UR19, 0x3 ;  /* 0x0000001306147291 */ /* 0x000fc8000f8e18ff */
[----:B------:R-:W-:-:S04]  /*22d0*/  ULEA UR21, UR6, UR20, 0x3 ;  /* 0x0000001406157291 */ /* 0x000fc8000f8e18ff */
[----:B------:R-:W-:-:S04]  /*22e0*/  ULEA UR22, UR6, UR21, 0x3 ;  /* 0x0000001506167291 */ /* 0x000fc8000f8e18ff */
[----:B------:R-:W-:Y:S01]  /*22f0*/  ULEA UR6, UR6, UR22, 0x3 ;  /* 0x0000001606067291 */ /* 0x000fe2000f8e18ff */
        /* <DEDUP_REMOVED lines=16> */
[----:B0-----:R-:W-:-:S02]  /*2400*/  DFMA R2, R24, R2, R40 ;  /* 0x000000021802722b */ /* 0x001fc40000000028 */
[----:B------:R-:W0:Y:S06]  /*2410*/  LDC R41, c[0x0][0x360] ;  /* 0x0000d800ff297b82 */ /* 0x000e2c0000000800 */
[----:B----4-:R-:W-:Y:S02]  /*2420*/  DFMA R34, R26, R34, R2 ;  /* 0x000000221a22722b */ /* 0x010fe40000000002 */
[----:B------:R-:W4:Y:S06]  /*2430*/  LDC.64 R2, c[0x0][0x3a0] ;  /* 0x0000e800ff027b82 */ /* 0x000f2c0000000a00 */
[----:B-1----:R-:W-:-:S08]  /*2440*/  DFMA R4, R28, R4, R34 ;  /* 0x000000041c04722b */ /* 0x002fd00000000022 */
[----:B--2---:R-:W-:Y:S01]  /*2450*/  DFMA R38, R30, R38, R4 ;  /* 0x000000261e26722b */ /* 0x004fe20000000004 */
[----:B------:R-:W-:Y:S01]  /*2460*/  MOV R4, UR23 ;  /* 0x0000001700047c02 */ /* 0x000fe20008000f00 */
[----:B0-----:R-:W-:-:S04]  /*2470*/  IMAD R5, R41, UR7, R0 ;  /* 0x0000000729057c24 */ /* 0x001fc8000f8e0200 */
        /* <DEDUP_REMOVED lines=38> */
.L_x_606:
[----:B------:R-:W-:-:S04]  /*26e0*/  ULOP3.LUT UR6, UR23, 0x1, URZ, 0xc0, !UPT ;  /* 0x0000000117067892 */ /* 0x000fc8000f8ec0ff */
[----:B------:R-:W-:-:S06]  /*26f0*/  UISETP.NE.U32.AND UP0, UPT, UR6, 0x1, UPT ;  /* 0x000000010600788c */ /* 0x000fcc000bf05070 */
[----:B------:R-:W-:-:S13]  /*2700*/  PLOP3.LUT P0, PT, PT, PT, UP0, 0x80, 0x8 ;  /* 0x000000000008781c */ /* 0x000fda0003f0f008 */
[----:B------:R-:W-:Y:S05]  /*2710*/  @P0 EXIT ;  /* 0x000000000000094d */ /* 0x000fea0003800000 */
[----:B------:R-:W3:Y:S01]  /*2720*/  LDCU UR6, c[0x0][0x3ac] ;  /* 0x00007580ff0677ac */ /* 0x000ee20008000800 */
[----:B------:R-:W-:-:S09]  /*2730*/  ULEA UR10, UR4, UR5, 0x3 ;  /* 0x00000005040a7291 */ /* 0x000fd2000f8e18ff */
[----:B------:R-:W4:Y:S01]  /*2740*/  LDS.64 R36, [UR10] ;  /* 0x0000000aff247984 */ /* 0x000f220008000a00 */
[----:B---3--:R-:W-:-:S04]  /*2750*/  ULEA UR11, UR6, UR10, 0x3 ;  /* 0x0000000a060b7291 */ /* 0x008fc8000f8e18ff */
[----:B------:R-:W-:-:S05]  /*2760*/  ULEA UR10, UR6, UR11, 0x3 ;  /* 0x0000000b060a7291 */ /* 0x000fca000f8e18ff */
[----:B------:R-:W3:Y:S01]  /*2770*/  LDS.64 R38, [UR11] ;  /* 0x0000000bff267984 */ /* 0x000ee20008000a00 */
[----:B------:R-:W-:-:S03]  /*2780*/  ULEA UR11, UR6, UR10, 0x3 ;  /* 0x0000000a060b7291 */ /* 0x000fc6000f8e18ff */
[----:B-12---:R-:W1:Y:S01]  /*2790*/  LDS.64 R34, [UR10] ;  /* 0x0000000aff227984 */ /* 0x006e620008000a00 */
[----:B------:R-:W-:-:S05]  /*27a0*/  ULEA UR10, UR6, UR11, 0x3 ;  /* 0x0000000b060a7291 */ /* 0x000fca000f8e18ff */
[----:B------:R-:W2:Y:S01]  /*27b0*/  LDS.64 R4, [UR11] ;  /* 0x0000000bff047984 */ /* 0x000ea20008000a00 */
[----:B------:R-:W-:-:S03]  /*27c0*/  ULEA UR11, UR6, UR10, 0x3 ;  /* 0x0000000a060b7291 */ /* 0x000fc6000f8e18ff */
[----:B------:R-:W0:Y:S01]  /*27d0*/  LDS.64 R2, [UR10] ;  /* 0x0000000aff027984 */ /* 0x000e220008000a00 */
[----:B------:R-:W-:Y:S01]  /*27e0*/  ULEA UR10, UR6, UR11, 0x3 ;  /* 0x0000000b060a7291 */ /* 0x000fe2000f8e18ff */
[----:B----45:R-:W-:-:S04]  /*27f0*/  DFMA R36, R6, R36, RZ ;  /* 0x000000240624722b */ /* 0x030fc800000000ff */
[----:B------:R-:W4:Y:S01]  /*2800*/  LDS.64 R6, [UR11] ;  /* 0x0000000bff067984 */ /* 0x000f220008000a00 */
[----:B------:R-:W-:-:S03]  /*2810*/  ULEA UR11, UR6, UR10, 0x3 ;  /* 0x0000000a060b7291 */ /* 0x000fc6000f8e18ff */
[----:B---3--:R-:W-:Y:S01]  /*2820*/  DFMA R36, R8, R38, R36 ;  /* 0x000000260824722b */ /* 0x008fe20000000024 */
[----:B------:R-:W3:Y:S01]  /*2830*/  LDS.64 R8, [UR10] ;  /* 0x0000000aff087984 */ /* 0x000ee20008000a00 */
[----:B------:R-:W-:-:S06]  /*2840*/  ULEA UR10, UR6, UR11, 0x3 ;  /* 0x0000000b060a7291 */ /* 0x000fcc000f8e18ff */
[----:B-1----:R-:W-:Y:S01]  /*2850*/  DFMA R34, R10, R34, R36 ;  /* 0x000000220a22722b */ /* 0x002fe20000000024 */
[----:B------:R-:W1:Y:S01]  /*2860*/  LDS.64 R10, [UR11] ;  /* 0x0000000bff0a7984 */ /* 0x000e620008000a00 */
[----:B------:R-:W-:-:S06]  /*2870*/  ULEA UR11, UR6, UR10, 0x3 ;  /* 0x0000000a060b7291 */ /* 0x000fcc000f8e18ff */
[----:B--2---:R-:W-:Y:S01]  /*2880*/  DFMA R34, R12, R4, R34 ;  /* 0x000000040c22722b */ /* 0x004fe20000000022 */
[----:B------:R-:W2:Y:S01]  /*2890*/  LDS.64 R4, [UR10] ;  /* 0x0000000aff047984 */ /* 0x000ea20008000a00 */
[----:B------:R-:W-:-:S06]  /*28a0*/  ULEA UR10, UR6, UR11, 0x3 ;  /* 0x0000000b060a7291 */ /* 0x000fcc000f8e18ff */
[----:B0-----:R-:W-:Y:S01]  /*28b0*/  DFMA R34, R14, R2, R34 ;  /* 0x000000020e22722b */ /* 0x001fe20000000022 */
[----:B------:R-:W0:Y:S01]  /*28c0*/  LDS.64 R2, [UR11] ;  /* 0x0000000bff027984 */ /* 0x000e220008000a00 */
[----:B------:R-:W-:Y:S01]  /*28d0*/  ULEA UR11, UR6, UR10, 0x3 ;  /* 0x0000000a060b7291 */ /* 0x000fe2000f8e18ff */
[----:B------:R-:W2:Y:S05]  /*28e0*/  LDC R15, c[0x0][0x360] ;  /* 0x0000d800ff0f7b82 */ /* 0x000eaa0000000800 */
[----:B----4-:R-:W-:Y:S01]  /*28f0*/  DFMA R34, R16, R6, R34 ;  /* 0x000000061022722b */ /* 0x010fe20000000022 */
[----:B------:R-:W4:Y:S01]  /*2900*/  LDS.64 R6, [UR10] ;  /* 0x0000000aff067984 */ /* 0x000f220008000a00 */
[----:B------:R-:W-:-:S03]  /*2910*/  ULEA UR10, UR6, UR11, 0x3 ;  /* 0x0000000b060a7291 */ /* 0x000fc6000f8e18ff */
[----:B------:R-:W4:Y:S01]  /*2920*/  LDS.64 R12, [UR11] ;  /* 0x0000000bff0c7984 */ /* 0x000f220008000a00 */
[----:B------:R-:W-:Y:S02]  /*2930*/  ULEA UR6, UR6, UR10, 0x3 ;  /* 0x0000000a06067291 */ /* 0x000fe4000f8e18ff */
[----:B---3--:R-:W-:-:S08]  /*2940*/  DFMA R8, R18, R8, R34 ;  /* 0x000000081208722b */ /* 0x008fd00000000022 */
[----:B-1----:R-:W-:Y:S01]  /*2950*/  DFMA R8, R20, R10, R8 ;  /* 0x0000000a1408722b */ /* 0x002fe20000000008 */
[----:B------:R-:W1:Y:S01]  /*2960*/  LDS.64 R10, [UR10] ;  /* 0x0000000aff0a7984 */ /* 0x000e620008000a00 */
[----:B--2---:R-:W-:-:S06]  /*2970*/  IMAD R0, R15, UR7, R0 ;  /* 0x000000070f007c24 */ /* 0x004fcc000f8e0200 */
[----:B------:R-:W-:Y:S02]  /*2980*/  DFMA R4, R22, R4, R8 ;  /* 0x000000041604722b */ /* 0x000fe40000000008 */
[----:B------:R-:W2:Y:S06]  /*2990*/  LDS.64 R8, [UR6] ;  /* 0x00000006ff087984 */ /* 0x000eac0008000a00 */
[----:B0-----:R-:W-:Y:S02]  /*29a0*/  DFMA R2, R24, R2, R4 ;  /* 0x000000021802722b */ /* 0x001fe40000000004 */
[----:B------:R-:W0:Y:S06]  /*29b0*/  LDC.64 R4, c[0x0][0x3a0] ;  /* 0x0000e800ff047b82 */ /* 0x000e2c0000000a00 */
[----:B----4-:R-:W-:Y:S01]  /*29c0*/  DFMA R2, R26, R6, R2 ;  /* 0x000000061a02722b */ /* 0x010fe20000000002 */
[----:B------:R-:W-:-:S05]  /*29d0*/  MOV R7, UR23 ;  /* 0x0000001700077c02 */ /* 0x000fca0008000f00 */
[----:B------:R-:W-:Y:S02]  /*29e0*/  IMAD R7, R0, R7, UR4 ;  /* 0x0000000400077e24 */ /* 0x000fe4000f8e0207 */
[----:B------:R-:W-:-:S08]  /*29f0*/  DFMA R2, R28, R12, R2 ;  /* 0x0000000c1c02722b */ /* 0x000fd00000000002 */
[----:B-1----:R-:W-:Y:S01]  /*2a00*/  DFMA R2, R30, R10, R2 ;  /* 0x0000000a1e02722b */ /* 0x002fe20000000002 */
[----:B0-----:R-:W-:-:S07]  /*2a10*/  IMAD.WIDE.U32 R4, R7, 0x8, R4 ;  /* 0x0000000807047825 */ /* 0x001fce00078e0004 */
[----:B--2---:R-:W-:-:S07]  /*2a20*/  DFMA R2, R32, R8, R2 ;  /* 0x000000082002722b */ /* 0x004fce0000000002 */
[----:B------:R-:W-:Y:S01]  /*2a30*/  STG.E.64 desc[UR8][R4.64], R2 ;  /* 0x0000000204007986 */ /* 0x000fe2000c101b08 */
[----:B------:R-:W-:Y:S06]  /*2a40*/  BAR.SYNC.DEFER_BLOCKING 0x0 ;  /* 0x0000000000007b1d */ /* 0x000fec0000010000 */
[----:B------:R-:W-:Y:S05]  /*2a50*/  EXIT ;  /* 0x000000000000794d */ /* 0x000fea0003800000 */
.L_x_607:
        /* <DEDUP_REMOVED lines=10> */
.L_x_706:


//--------------------- .text._Z20cu_mtxmq_integral_12PKdiS0_iPdiidd --------------------------
	.section	.text._Z20cu_mtxmq_integral_12PKdiS0_iPdiidd,"ax",@progbits
	.align	128
        .global         _Z20cu_mtxmq_integral_12PKdiS0_iPdiidd
        .type           _Z20cu_mtxmq_integral_12PKdiS0_iPdiidd,@function
        .size           _Z20cu_mtxmq_integral_12PKdiS0_iPdiidd,(.L_x_707 - _Z20cu_mtxmq_integral_12PKdiS0_iPdiidd)
        .other          _Z20cu_mtxmq_integral_12PKdiS0_iPdiidd,@"STO_CUDA_ENTRY STV_DEFAULT"
_Z20cu_mtxmq_integral_12PKdiS0_iPdiidd:
.text._Z20cu_mtxmq_integral_12PKdiS0_iPdiidd:
        /* <DEDUP_REMOVED lines=66> */
[----:B0-----:R-:W-:Y:S01]  /*0420*/  MOV R23, UR20 ;  /* 0x0000001400177c02 */ /* 0x001fe20008000f00 */
[----:B------:R-:W-:Y:S01]  /*0430*/  ULOP3.LUT UR4, UR20, 0x7ffffffc, URZ, 0xc0, !UPT ;  /* 0x7ffffffc14047892 */ /* 0x000fe2000f8ec0ff */
[----:B------:R-:W0:Y:S03]  /*0440*/  LDCU UR21, c[0x0][0x3ac] ;  /* 0x00007580ff1577ac */ /* 0x000e260008000800 */
[----:B------:R-:W-:Y:S01]  /*0450*/  IMAD R22, R0, R23, 0x3 ;  /* 0x0000000300167424 */ /* 0x000fe200078e0217 */
[----:B------:R-:W-:Y:S02]  /*0460*/  UIADD3 UR6, UPT, UPT, UR5, 0x10, URZ ;  /* 0x0000001005067890 */ /* 0x000fe4000fffe0ff */
[----:B------:R-:W-:-:S12]  /*0470*/  UIADD3 UR4, UPT, UPT, -UR4, URZ, URZ ;  /* 0x000000ff04047290 */ /* 0x000fd8000fffe1ff */
.L_x_610:
[----:B0-----:R-:W-:Y:S02]  /*0480*/  ULEA UR7, UR21, UR6, 0x3 ;  /* 0x0000000615077291 */ /* 0x001fe4000f8e18ff */
[----:B-1----:R-:W0:Y:S01]  /*0490*/  LDS.64 R24, [UR6+-0x10] ;  /* 0xfffff006ff187984 */ /* 0x002e220008000a00 */
[----:B------:R-:W-:Y:S01]  /*04a0*/  IADD3 R43, PT, PT, R22, -0x3, RZ ;  /* 0xfffffffd162b7810 */ /* 0x000fe20007ffe0ff */
[----:B------:R-:W-:Y:S02]  /*04b0*/  UIADD3 UR4, UPT, UPT, UR4, 0x4, URZ ;  /* 0x0000000404047890 */ /* 0x000fe4000fffe0ff */
[----:B------:R-:W-:Y:S02]  /*04c0*/  ULEA UR10, UR21, UR7, 0x3 ;  /* 0x00000007150a7291 */ /* 0x000fe4000f8e18ff */
[----:B------:R-:W-:Y:S01]  /*04d0*/  UISETP.NE.AND UP0, UPT, UR4, URZ, UPT ;  /* 0x000000ff0400728c */ /* 0x000fe2000bf05270 */
[----:B------:R-:W1:Y:S01]  /*04e0*/  LDS.64 R38, [UR7+-0x10] ;  /* 0xfffff007ff267984 */ /* 0x000e620008000a00 */
        /* <DEDUP_REMOVED lines=24> */
[----:B0-----:R-:W-:-:S02]  /*0670*/  DFMA R24, R8, R24, R38 ;  /* 0x000000180818722b */ /* 0x001fc40000000026 */
[----:B------:R-:W0:Y:S06]  /*0680*/  LDS.64 R38, [UR19+-0x10] ;  /* 0xfffff013ff267984 */ /* 0x000e2c0008000a00 */
        /* <DEDUP_REMOVED lines=15> */
[----:B------:R-:W4:Y:S04]  /*0780*/  LDS.64 R38, [UR12+-0x8] ;  /* 0xfffff80cff267984 */ /* 0x000f280008000a00 */
        /* <DEDUP_REMOVED lines=14> */
[----:B-1----:R-:W-:-:S08]  /*0870*/  DFMA R34, R6, R34, R44 ;  /* 0x000000220622722b */ /* 0x002fd0000000002c */
[----:B--2---:R-:W-:-:S08]  /*0880*/  DFMA R34, R4, R36, R34 ;  /* 0x000000240422722b */ /* 0x004fd00000000022 */
[----:B---3--:R-:W-:-:S08]  /*0890*/  DFMA R34, R2, R38, R34 ;  /* 0x000000260222722b */ /* 0x008fd00000000022 */
[----:B----4-:R-:W-:-:S08]  /*08a0*/  DFMA R28, R32, R28, R34 ;  /* 0x0000001c201c722b */ /* 0x010fd00000000022 */
        /* <DEDUP_REMOVED lines=11> */
[----:B------:R-:W4:Y:S04]  /*0960*/  LDS.64 R38, [UR12] ;  /* 0x0000000cff267984 */ /* 0x000f280008000a00 */
        /* <DEDUP_REMOVED lines=10> */
[----:B------:R-:W-:Y:S01]  /*0a10*/  DFMA R44, R10, R28, R44 ;  /* 0x0000001c0a2c722b */ /* 0x000fe2000000002c */
[----:B------:R-:W4:Y:S07]  /*0a20*/  LDS.64 R28, [UR18] ;  /* 0x00000012ff1c7984 */ /* 0x000f2e0008000a00 */
[----:B0-----:R-:W-:Y:S01]  /*0a30*/  DFMA R44, R8, R26, R44 ;  /* 0x0000001a082c722b */ /* 0x001fe2000000002c */
[----:B------:R-:W0:Y:S07]  /*0a40*/  LDS.64 R26, [UR19] ;  /* 0x00000013ff1a7984 */ /* 0x000e2e0008000a00 */
[----:B-1----:R-:W-:-:S08]  /*0a50*/  DFMA R34, R6, R34, R44 ;  /* 0x000000220622722b */ /* 0x002fd0000000002c */
[----:B--2---:R-:W-:-:S08]  /*0a60*/  DFMA R34, R4, R36, R34 ;  /* 0x000000240422722b */ /* 0x004fd00000000022 */
[----:B---3--:R-:W-:-:S08]  /*0a70*/  DFMA R34, R2, R38, R34 ;  /* 0x000000260222722b */ /* 0x008fd00000000022 */
[----:B----4-:R-:W-:-:S08]  /*0a80*/  DFMA R28, R32, R28, R34 ;  /* 0x0000001c201c722b */ /* 0x010fd00000000022 */
        /* <DEDUP_REMOVED lines=23> */
[----:B-1----:R-:W-:-:S08]  /*0c00*/  DFMA R34, R6, R34, R44 ;  /* 0x000000220622722b */ /* 0x002fd0000000002c */
[----:B--2---:R-:W-:-:S08]  /*0c10*/  DFMA R34, R4, R36, R34 ;  /* 0x000000240422722b */ /* 0x004fd00000000022 */
[----:B---3--:R-:W-:-:S08]  /*0c20*/  DFMA R34, R2, R38, R34 ;  /* 0x000000260222722b */ /* 0x008fd00000000022 */
[----:B----4-:R-:W-:-:S08]  /*0c30*/  DFMA R28, R32, R28, R34 ;  /* 0x0000001c201c722b */ /* 0x010fd00000000022 */
[----:B0-----:R-:W-:-:S07]  /*0c40*/  DFMA R26, R30, R26, R28 ;  /* 0x0000001a1e1a722b */ /* 0x001fce000000001c */
[----:B------:R1:W-:Y:S01]  /*0c50*/  STG.E.64 desc[UR8][R24.64], R26 ;  /* 0x0000001a18007986 */ /* 0x0003e2000c101b08 */
[----:B------:R-:W-:Y:S06]  /*0c60*/  BAR.SYNC.DEFER_BLOCKING 0x0 ;  /* 0x0000000000007b1d */ /* 0x000fec0000010000 */
[----:B------:R-:W-:Y:S05]  /*0c70*/  BRA.U UP0, `(.L_x_610) ;  /* 0xfffffff900007547 */ /* 0x000fea000b83ffff */
[----:B------:R-:W-:-:S12]  /*0c80*/  ULOP3.LUT UR4, UR20, 0x7ffffffc, URZ, 0xc0, !UPT ;  /* 0x7ffffffc14047892 */ /* 0x000fd8000f8ec0ff */
.L_x_609:
[----:B------:R-:W-:-:S06]  /*0c90*/  ULOP3.LUT UP0, UR6, UR20, 0x3, URZ, 0xc0, !UPT ;  /* 0x0000000314067892 */ /* 0x000fcc000f80c0ff */
[----:B------:R-:W-:-:S13]  /*0ca0*/  PLOP3.LUT P0, PT, PT, PT, UP0, 0x80, 0x8 ;  /* 0x000000000008781c */ /* 0x000fda0003f0f008 */
[----:B------:R-:W-:Y:S05]  /*0cb0*/  @!P0 EXIT ;  /* 0x000000000000894d */ /* 0x000fea0003800000 */
[----:B------:R-:W-:-:S09]  /*0cc0*/  UISETP.NE.AND UP0, UPT, UR6, 0x1, UPT ;  /* 0x000000010600788c */ /* 0x000fd2000bf05270 */
[----:B------:R-:W-:Y:S05]  /*0cd0*/  BRA.U !UP0, `(.L_x_611) ;  /* 0x0000000508207547 */ /* 0x000fea000b800000 */
[----:B------:R-:W2:Y:S01]  /*0ce0*/  LDCU UR6, c[0x0][0x3ac] ;  /* 0x00007580ff0677ac */ /* 0x000ea20008000800 */
[----:B------:R-:W-:-:S09]  /*0cf0*/  ULEA UR7, UR4, UR5, 0x3 ;  /* 0x0000000504077291 */ /* 0x000fd2000f8e18ff */
[----:B0-----:R-:W0:Y:S01]  /*0d00*/  LDS.64 R22, [UR7] ;  /* 0x00000007ff167984 */ /* 0x001e220008000a00 */
[----:B--2---:R-:W-:-:S04]  /*0d10*/  ULEA UR10, UR6, UR7, 0x3 ;  /* 0x00000007060a7291 */ /* 0x004fc8000f8e18ff */
[----:B------:R-:W-:-:S04]  /*0d20*/  ULEA UR11, UR6, UR10, 0x3 ;  /* 0x0000000a060b7291 */ /* 0x000fc8000f8e18ff */
[----:B------:R-:W-:Y:S01]  /*0d30*/  ULEA UR12, UR6, UR11, 0x3 ;  /* 0x0000000b060c7291 */ /* 0x000fe2000f8e18ff */
[----:B------:R-:W2:Y:S03]  /*0d40*/  LDS.64 R34, [UR10] ;  /* 0x0000000aff227984 */ /* 0x000ea60008000a00 */
[----:B------:R-:W-:Y:S01]  /*0d50*/  ULEA UR13, UR6, UR12, 0x3 ;  /* 0x0000000c060d7291 */ /* 0x000fe2000f8e18ff */
[----:B------:R-:W3:Y:S03]  /*0d60*/  LDS.64 R36, [UR11] ;  /* 0x0000000bff247984 */ /* 0x000ee60008000a00 */
[----:B------:R-:W-:Y:S01]  /*0d70*/  ULEA UR14, UR6, UR13, 0x3 ;  /* 0x0000000d060e7291 */ /* 0x000fe2000f8e18ff */
[----:B-1----:R-:W1:Y:S03]  /*0d80*/  LDS.64 R26, [UR12] ;  /* 0x0000000cff1a7984 */ /* 0x002e660008000a00 */
[----:B------:R-:W-:Y:S01]  /*0d90*/  ULEA UR15, UR6, UR14, 0x3 ;  /* 0x0000000e060f7291 */ /* 0x000fe2000f8e18ff */
[----:B------:R-:W4:Y:S03]  /*0da0*/  LDS.64 R24, [UR13] ;  /* 0x0000000dff187984 */ /* 0x000f260008000a00 */
[----:B------:R-:W-:-:S04]  /*0db0*/  ULEA UR16, UR6, UR15, 0x3 ;  /* 0x0000000f06107291 */ /* 0x000fc8000f8e18ff */
[----:B------:R-:W-:-:S04]  /*0dc0*/  ULEA UR17, UR6, UR16, 0x3 ;  /* 0x0000001006117291 */ /* 0x000fc8000f8e18ff */
[----:B------:R-:W-:Y:S01]  /*0dd0*/  ULEA UR18, UR6, UR17, 0x3 ;  /* 0x0000001106127291 */ /* 0x000fe2000f8e18ff */
[----:B0----5:R-:W-:-:S03]  /*0de0*/  DFMA R28, R20, R22, RZ ;  /* 0x00000016141c722b */ /* 0x021fc600000000ff */
[----:B------:R-:W-:Y:S01]  /*0df0*/  ULEA UR19, UR6, UR18, 0x3 ;  /* 0x0000001206137291 */ /* 0x000fe2000f8e18ff */
[----:B------:R-:W0:Y:S03]  /*0e00*/  LDS.64 R22, [UR14] ;  /* 0x0000000eff167984 */ /* 0x000e260008000a00 */
[----:B------:R-:W-:Y:S01]  /*0e10*/  ULEA UR6, UR6, UR19, 0x3 ;  /* 0x0000001306067291 */ /* 0x000fe2000f8e18ff */
[----:B--2---:R-:W-:Y:S02]  /*0e20*/  DFMA R34, R18, R34, R28 ;  /* 0x000000221222722b */ /* 0x004fe4000000001c */
[----:B------:R-:W2:Y:S06]  /*0e30*/  LDS.64 R28, [UR15] ;  /* 0x0000000fff1c7984 */ /* 0x000eac0008000a00 */
[----:B---3--:R-:W-:-:S02]  /*0e40*/  DFMA R36, R16, R36, R34 ;  /* 0x000000241024722b */ /* 0x008fc40000000022 */
[----:B------:R-:W3:Y:S06]  /*0e50*/  LDS.64 R34, [UR16] ;  /* 0x00000010ff227984 */ /* 0x000eec0008000a00 */
[----:B-1----:R-:W-:Y:S01]  /*0e60*/  DFMA R36, R14, R26, R36 ;  /* 0x0000001a0e24722b */ /* 0x002fe20000000024 */
[----:B------:R-:W1:Y:S07]  /*0e70*/  LDS.64 R26, [UR17] ;  /* 0x00000011ff1a7984 */ /* 0x000e6e0008000a00 */
[----:B----4-:R-:W-:Y:S01]  /*0e80*/  DFMA R36, R12, R24, R36 ;  /* 0x000000180c24722b */ /* 0x010fe20000000024 */
[----:B------:R-:W4:Y:S07]  /*0e90*/  LDS.64 R24, [UR18] ;  /* 0x00000012ff187984 */ /* 0x000f2e0008000a00 */
[----:B0-----:R-:W-:-:S02]  /*0ea0*/  DFMA R22, R10, R22, R36 ;  /* 0x000000160a16722b */ /* 0x001fc40000000024 */
[----:B------:R-:W0:Y:S06]  /*0eb0*/  LDS.64 R36, [UR19] ;  /* 0x00000013ff247984 */ /* 0x000e2c0008000a00 */
[----:B--2---:R-:W-:Y:S01]  /*0ec0*/  DFMA R22, R8, R28, R22 ;  /* 0x0000001c0816722b */ /* 0x004fe20000000016 */
[----:B------:R-:W2:Y:S07]  /*0ed0*/  LDS.64 R28, [UR6] ;  /* 0x00000006ff1c7984 */ /* 0x000eae0008000a00 */
[----:B---3--:R-:W-:-:S08]  /*0ee0*/  DFMA R22, R6, R34, R22 ;  /* 0x000000220616722b */ /* 0x008fd00000000016 */
[----:B-1----:R-:W-:Y:S02]  /*0ef0*/  DFMA R26, R4, R26, R22 ;  /* 0x0000001a041a722b */ /* 0x002fe40000000016 */
[----:B------:R-:W1:Y:S06]  /*0f00*/  LDC.64 R22, c[0x0][0x3a0] ;  /* 0x0000e800ff167b82 */ /* 0x000e6c0000000a00 */
[----:B----4-:R-:W-:-:S08]  /*0f10*/  DFMA R24, R2, R24, R26 ;  /* 0x000000180218722b */ /* 0x010fd0000000001a */
[----:B0-----:R-:W-:Y:S01]  /*0f20*/  DFMA R36, R32, R36, R24 ;  /* 0x000000242024722b */ /* 0x001fe20000000018 */
[----:B------:R-:W-:-:S05]  /*0f30*/  MOV R25, UR20 ;  /* 0x0000001400197c02 */ /* 0x000fca0008000f00 */
[----:B------:R-:W-:Y:S01]  /*0f40*/  IMAD R25, R0, R25, UR4 ;  /* 0x0000000400197e24 */ /* 0x000fe2000f8e0219 */
[----:B------:R-:W-:Y:S01]  /*0f50*/  UIADD3 UR4, UPT, UPT, UR4, 0x2, URZ ;  /* 0x0000000204047890 */ /* 0x000fe2000fffe0ff */
[----:B--2---:R-:W-:Y:S02]  /*0f60*/  DFMA R40, R30, R28, R36 ;  /* 0x0000001c1e28722b */ /* 0x004fe40000000024 */
[C---:B-1----:R-:W-:Y:S01]  /*0f70*/  IMAD.WIDE.U32 R42, R25.reuse, 0x8, R22 ;  /* 0x00000008192a7825 */ /* 0x042fe200078e0016 */
[----:B------:R-:W-:-:S04]  /*0f80*/  IADD3 R25, PT, PT, R25, 0x1, RZ ;  /* 0x0000000119197810 */ /* 0x000fc80007ffe0ff */
[----:B------:R-:W-:Y:S01]  /*0f90*/  STG.E.64 desc[UR8][R42.64], R40 ;  /* 0x000000282a007986 */ /* 0x000fe2000c101b08 */
[----:B------:R-:W-:Y:S01]  /*0fa0*/  IMAD.WIDE.U32 R22, R25, 0x8, R22 ;  /* 0x0000000819167825 */ /* 0x000fe200078e0016 */
[----:B------:R-:W-:Y:S06]  /*0fb0*/  BAR.SYNC.DEFER_BLOCKING 0x0 ;  /* 0x0000000000007b1d */ /* 0x000fec0000010000 */
        /* <DEDUP_REMOVED lines=26> */
.L_x_611:
[----:B------:R-:W-:-:S04]  /*1160*/  ULOP3.LUT UR6, UR20, 0x1, URZ, 0xc0, !UPT ;  /* 0x0000000114067892 */ /* 0x000fc8000f8ec0ff */
[----:B------:R-:W-:-:S06]  /*1170*/  UISETP.NE.U32.AND UP0, UPT, UR6, 0x1, UPT ;  /* 0x000000010600788c */ /* 0x000fcc000bf05070 */
[----:B------:R-:W-:-:S13]  /*1180*/  PLOP3.LUT P0, PT, PT, PT, UP0, 0x80, 0x8 ;  /* 0x000000000008781c */ /* 0x000fda0003f0f008 */
[----:B------:R-:W-:Y:S05]  /*1190*/  @P0 EXIT ;  /* 0x000000000000094d */ /* 0x000fea0003800000 */
[----:B------:R-:W3:Y:S01]  /*11a0*/  LDCU UR6, c[0x0][0x3ac] ;  /* 0x00007580ff0677ac */ /* 0x000ee20008000800 */
[----:B------:R-:W-:-:S09]  /*11b0*/  ULEA UR7, UR4, UR5, 0x3 ;  /* 0x0000000504077291 */ /* 0x000fd2000f8e18ff */
[----:B012---:R-:W0:Y:S01]  /*11c0*/  LDS.64 R26, [UR7] ;  /* 0x00000007ff1a7984 */ /* 0x007e220008000a00 */
[----:B---3--:R-:W-:-:S04]  /*11d0*/  ULEA UR10, UR6, UR7, 0x3 ;  /* 0x00000007060a7291 */ /* 0x008fc8000f8e18ff */
        /* <DEDUP_REMOVED lines=20> */
[----:B------:R-:W-:-:S04]  /*1320*/  ULEA UR7, UR6, UR10, 0x3 ;  /* 0x0000000a06077291 */ /* 0x000fc8000f8e18ff */
[----:B------:R-:W-:Y:S02]  /*1330*/  ULEA UR6, UR6, UR7, 0x3 ;  /* 0x0000000706067291 */ /* 0x000fe4000f8e18ff */
[----:B----4-:R-:W-:Y:S01]  /*1340*/  DFMA R22, R12, R24, R22 ;  /* 0x000000180c16722b */ /* 0x010fe20000000016 */
[----:B------:R-:W4:Y:S07]  /*1350*/  LDS.64 R12, [UR10] ;  /* 0x0000000aff0c7984 */ /* 0x000f2e0008000a00 */
[----:B0-----:R-:W-:Y:S01]  /*1360*/  DFMA R20, R10, R20, R22 ;  /* 0x000000140a14722b */ /* 0x001fe20000000016 */
[----:B------:R-:W0:Y:S07]  /*1370*/  LDS.64 R10, [UR7] ;  /* 0x00000007ff0a7984 */ /* 0x000e2e0008000a00 */
[----:B-1----:R-:W-:Y:S01]  /*1380*/  DFMA R18, R8, R18, R20 ;  /* 0x000000120812722b */ /* 0x002fe20000000014 */
[----:B------:R-:W1:Y:S07]  /*1390*/  LDS.64 R8, [UR6] ;  /* 0x00000006ff087984 */ /* 0x000e6e0008000a00 */
[----:B--2---:R-:W-:-:S08]  /*13a0*/  DFMA R16, R6, R16, R18 ;  /* 0x000000100610722b */ /* 0x004fd00000000012 */
[----:B---3--:R-:W-:Y:S01]  /*13b0*/  DFMA R14, R4, R14, R16 ;  /* 0x0000000e040e722b */ /* 0x008fe20000000010 */
[----:B------:R-:W2:Y:S07]  /*13c0*/  LDC.64 R4, c[0x0][0x3a0] ;  /* 0x0000e800ff047b82 */ /* 0x000eae0000000a00 */
[----:B----4-:R-:W-:Y:S01]  /*13d0*/  DFMA R12, R2, R12, R14 ;  /* 0x0000000c020c722b */ /* 0x010fe2000000000e */
[----:B------:R-:W-:-:S05]  /*13e0*/  MOV R3, UR20 ;  /* 0x0000001400037c02 */ /* 0x000fca0008000f00 */
[----:B------:R-:W-:Y:S02]  /*13f0*/  IMAD R3, R0, R3, UR4 ;  /* 0x0000000400037e24 */ /* 0x000fe4000f8e0203 */
[----:B0-----:R-:W-:-:S08]  /*1400*/  DFMA R10, R32, R10, R12 ;  /* 0x0000000a200a722b */ /* 0x001fd0000000000c */
[----:B-1----:R-:W-:Y:S01]  /*1410*/  DFMA R8, R30, R8, R10 ;  /* 0x000000081e08722b */ /* 0x002fe2000000000a */
[----:B--2---:R-:W-:-:S06]  /*1420*/  IMAD.WIDE.U32 R2, R3, 0x8, R4 ;  /* 0x0000000803027825 */ /* 0x004fcc00078e0004 */
[----:B------:R-:W-:Y:S01]  /*1430*/  STG.E.64 desc[UR8][R2.64], R8 ;  /* 0x0000000802007986 */ /* 0x000fe2000c101b08 */
[----:B------:R-:W-:Y:S06]  /*1440*/  BAR.SYNC.DEFER_BLOCKING 0x0 ;  /* 0x0000000000007b1d */ /* 0x000fec0000010000 */
[----:B------:R-:W-:Y:S05]  /*1450*/  EXIT ;  /* 0x000000000000794d */ /* 0x000fea0003800000 */
.L_x_608:
[----:B------:R-:W1:Y:S01]  /*1460*/  LDCU UR20, c[0x0][0x398] ;  /* 0x00007300ff1477ac */ /* 0x000e620008000800 */
[----:B------:R-:W-:Y:S01]  /*1470*/  IADD3 R35, PT, PT, -R36, R35, RZ ;  /* 0x0000002324237210 */ /* 0x000fe20007ffe1ff */
[----:B-1----:R-:W-:-:S06]  /*1480*/  UISETP.GE.AND UP0, UPT, UR20, 0x1, UPT ;  /* 0x000000011400788c */ /* 0x002fcc000bf06270 */
[----:B------:R-:W-:-:S04]  /*1490*/  PLOP3.LUT P0, PT, PT, PT, UP0, 0x80, 0x8 ;  /* 0x000000000008781c */ /* 0x000fc80003f0f008 */
[----:B------:R-:W-:-:S13]  /*14a0*/  ISETP.GE.U32.OR P0, PT, R34, R35, !P0 ;  /* 0x000000232200720c */ /* 0x000fda0004706470 */
[----:B------:R-:W-:Y:S05]  /*14b0*/  @P0 EXIT ;  /* 0x000000000000094d */ /* 0x000fea0003800000 */
        /* <DEDUP_REMOVED lines=9> */
.L_x_613:
        /* <DEDUP_REMOVED lines=129> */
.L_x_612:
        /* <DEDUP_REMOVED lines=77> */
.L_x_614:
        /* <DEDUP_REMOVED lines=48> */
.L_x_615:
        /* <DEDUP_REMOVED lines=13> */
.L_x_707:


//--------------------- .text._Z29cu_mtxmq_integral_10ninetimesPKdiS0_iPdiidd --------------------------
	.section	.text._Z29cu_mtxmq_integral_10ninetimesPKdiS0_iPdiidd,"ax",@progbits
	.align	128
        .global         _Z29cu_mtxmq_integral_10ninetimesPKdiS0_iPdiidd
        .type           _Z29cu_mtxmq_integral_10ninetimesPKdiS0_iPdiidd,@function
        .size           _Z29cu_mtxmq_integral_10ninetimesPKdiS0_iPdiidd,(.L_x_708 - _Z29cu_mtxmq_integral_10ninetimesPKdiS0_iPdiidd)
        .other          _Z29cu_mtxmq_integral_10ninetimesPKdiS0_iPdiidd,@"STO_CUDA_ENTRY STV_DEFAULT"
_Z29cu_mtxmq_integral_10ninetimesPKdiS0_iPdiidd:
.text._Z29cu_mtxmq_integral_10ninetimesPKdiS0_iPdiidd:
        /* <DEDUP_REMOVED lines=12> */
[----:B--2---:R-:W2:Y:S02]  /*00c0*/  LDG.E.64 R4, desc[UR6][R4.64] ;  /* 0x0000000604047981 */ /* 0x004ea4000c1e1b00 */
[----:B------:R-:W-:Y:S02]  /*00d0*/  IMAD.WIDE R8, R0, 0x8, R6 ;  /* 0x0000000800087825 */ /* 0x000fe400078e0206 */
[----:B------:R-:W3:Y:S02]  /*00e0*/  LDG.E.64 R6, desc[UR6][R6.64] ;  /* 0x0000000606067981 */ /* 0x000ee4000c1e1b00 */
[----:B-1----:R-:W-:-:S04]  /*00f0*/  IMAD.WIDE.U32 R10, R2, 0x8, R10 ;  /* 0x00000008020a7825 */ /* 0x002fc800078e000a */
[C---:B------:R-:W-:Y:S02]  /*0100*/  IMAD.WIDE R28, R0.reuse, 0x8, R8 ;  /* 0x00000008001c7825 */ /* 0x040fe400078e0208 */
[----:B------:R-:W4:Y:S02]  /*0110*/  LDG.E.64 R8, desc[UR6][R8.64] ;  /* 0x0000000608087981 */ /* 0x000f24000c1e1b00 */
[C---:B------:R-:W-:Y:S02]  /*0120*/  IMAD.WIDE R20, R0.reuse, 0x8, R28 ;  /* 0x0000000800147825 */ /* 0x040fe400078e021c */
[----:B------:R-:W5:Y:S02]  /*0130*/  LDG.E.64 R28, desc[UR6][R28.64] ;  /* 0x000000061c1c7981 */ /* 0x000f64000c1e1b00 */
[C---:B------:R-:W-:Y:S02]  /*0140*/  IMAD.WIDE R16, R0.reuse, 0x8, R20 ;  /* 0x0000000800107825 */ /* 0x040fe400078e0214 */
[----:B------:R-:W4:Y:S02]  /*0150*/  LDG.E.64 R20, desc[UR6][R20.64] ;  /* 0x0000000614147981 */ /* 0x000f24000c1e1b00 */
[----:B------:R-:W-:-:S02]  /*0160*/  IMAD.WIDE R14, R0, 0x8, R16 ;  /* 0x00000008000e7825 */ /* 0x000fc400078e0210 */
[----:B------:R-:W4:Y:S02]  /*0170*/  LDG.E.64 R16, desc[UR6][R16.64] ;  /* 0x0000000610107981 */ /* 0x000f24000c1e1b00 */
[C---:B------:R-:W-:Y:S02]  /*0180*/  IMAD.WIDE R26, R0.reuse, 0x8, R14 ;  /* 0x00000008001a7825 */ /* 0x040fe400078e020e */
[----:B------:R-:W4:Y:S02]  /*0190*/  LDG.E.64 R14, desc[UR6][R14.64] ;  /* 0x000000060e0e7981 */ /* 0x000f24000c1e1b00 */
[C---:B------:R-:W-:Y:S02]  /*01a0*/  IMAD.WIDE R24, R0.reuse, 0x8, R26 ;  /* 0x0000000800187825 */ /* 0x040fe400078e021a */
[----:B------:R-:W4:Y:S02]  /*01b0*/  LDG.E.64 R26, desc[UR6][R26.64] ;  /* 0x000000061a1a7981 */ /* 0x000f24000c1e1b00 */
[----:B------:R-:W-:-:S02]  /*01c0*/  IMAD.WIDE R22, R0, 0x8, R24 ;  /* 0x0000000800167825 */ /* 0x000fc400078e0218 */
[----:B------:R-:W4:Y:S04]  /*01d0*/  LDG.E.64 R24, desc[UR6][R24.64] ;  /* 0x0000000618187981 */ /* 0x000f28000c1e1b00 */
[----:B------:R-:W4:Y:S01]  /*01e0*/  LDG.E.64 R22, desc[UR6][R22.64] ;  /* 0x0000000616167981 */ /* 0x000f22000c1e1b00 */
[----:B------:R-:W-:Y:S01]  /*01f0*/  BAR.SYNC.DEFER_BLOCKING 0x0 ;  /* 0x0000000000007b1d */ /* 0x000fe20000010000 */
[----:B------:R-:W-:-:S05]  /*0200*/  IMAD.WIDE R36, R3, 0x8, R10 ;  /* 0x0000000803247825 */ /* 0x000fca00078e020a */
[----:B------:R0:W2:Y:S04]  /*0210*/  LDG.E.64 R30, desc[UR6][R36.64] ;  /* 0x00000006241e7981 */ /* 0x0000a8000c1e1b00 */
[----:B------:R2:W3:Y:S01]  /*0220*/  LDG.E.64 R32, desc[UR6][R10.64] ;  /* 0x000000060a207981 */ /* 0x0004e2000c1e1b00 */
[----:B0-----:R-:W-:-:S05]  /*0230*/  IMAD.WIDE R36, R3, 0x8, R36 ;  /* 0x0000000803247825 */ /* 0x001fca00078e0224 */
[----:B------:R-:W5:Y:S01]  /*0240*/  LDG.E.64 R18, desc[UR6][R36.64] ;  /* 0x0000000624127981 */ /* 0x000f62000c1e1b00 */
[----:B------:R-:W-:-:S06]  /*0250*/  IMAD.WIDE R12, R3, 0x8, R36 ;  /* 0x00000008030c7825 */ /* 0x000fcc00078e0224 */
[----:B------:R-:W4:Y:S01]  /*0260*/  LDG.E.64 R12, desc[UR6][R12.64] ;  /* 0x000000060c0c7981 */ /* 0x000f22000c1e1b00 */
[----:B------:R-:W0:Y:S01]  /*0270*/  S2UR UR5, SR_CgaCtaId ;  /* 0x00000000000579c3 */ /* 0x000e220000008800 */
[----:B------:R-:W-:Y:S02]  /*0280*/  UMOV UR4, 0x400 ;  /* 0x0000040000047882 */ /* 0x000fe40000000000 */
[----:B0-----:R-:W-:Y:S01]  /*0290*/  ULEA UR4, UR5, UR4, 0x18 ;  /* 0x0000000405047291 */ /* 0x001fe2000f8ec0ff */
[----:B------:R-:W0:Y:S02]  /*02a0*/  LDCU UR5, c[0x0][0x370] ;  /* 0x00006e00ff0577ac */ /* 0x000e240008000800 */
[----:B0-----:R-:W-:-:S04]  /*02b0*/  UIADD3 UR5, UPT, UPT, UR5, -0x1, URZ ;  /* 0xffffffff05057890 */ /* 0x001fc8000fffe0ff */
[----:B------:R-:W-:Y:S01]  /*02c0*/  UISETP.GE.U32.AND UP0, UPT, UR8, UR5, UPT ;  /* 0x000000050800728c */ /* 0x000fe2000bf06070 */
        /* <DEDUP_REMOVED lines=8> */
[----:B-----5:R-:W-:-:S08]  /*0350*/  DADD R30, R18, R18 ;  /* 0x00000000121e7229 */ /* 0x020fd00000000012 */
[----:B------:R-:W-:-:S08]  /*0360*/  DADD R30, -R18, R30 ;  /* 0x00000000121e7229 */ /* 0x000fd0000000011e */
[----:B------:R-:W-:Y:S02]  /*0370*/  DADD R30, R18, R30 ;  /* 0x00000000121e7229 */ /* 0x000fe4000000001e */
[----:B---3--:R-:W-:-:S06]  /*0380*/  DADD R34, R32, R32 ;  /* 0x0000000020227229 */ /* 0x008fcc0000000020 */
[----:B------:R-:W-:Y:S02]  /*0390*/  DADD R30, -R18, R30 ;  /* 0x00000000121e7229 */ /* 0x000fe4000000011e */
[----:B------:R-:W-:-:S06]  /*03a0*/  DADD R34, -R32, R34 ;  /* 0x0000000020227229 */ /* 0x000fcc0000000122 */
[----:B------:R-:W-:Y:S02]  /*03b0*/  DADD R30, R18, R30 ;  /* 0x00000000121e7229 */ /* 0x000fe4000000001e */
[----:B------:R-:W-:-:S06]  /*03c0*/  DADD R34, R32, R34 ;  /* 0x0000000020227229 */ /* 0x000fcc0000000022 */
[----:B------:R-:W-:Y:S02]  /*03d0*/  DADD R30, -R18, R30 ;  /* 0x00000000121e7229 */ /* 0x000fe4000000011e */
[----:B------:R-:W-:-:S06]  /*03e0*/  DADD R34, -R32, R34 ;  /* 0x0000000020227229 */ /* 0x000fcc0000000122 */
[----:B------:R-:W-:Y:S02]  /*03f0*/  DADD R30, R18, R30 ;  /* 0x00000000121e7229 */ /* 0x000fe4000000001e */
[----:B------:R-:W-:-:S06]  /*0400*/  DADD R34, R32, R34 ;  /* 0x0000000020227229 */ /* 0x000fcc0000000022 */
[----:B------:R-:W-:Y:S02]  /*0410*/  DADD R18, -R18, R30 ;  /* 0x0000000012127229 */ /* 0x000fe4000000011e */
[----:B----4-:R-:W-:Y:S02]  /*0420*/  DADD R30, R12, R12 ;  /* 0x000000000c1e7229 */ /* 0x010fe4000000000c */
[----:B------:R-:W-:-:S06]  /*0430*/  DADD R34, -R32, R34 ;  /* 0x0000000020227229 */ /* 0x000fcc0000000122 */
[----:B------:R-:W-:Y:S02]  /*0440*/  DADD R30, -R12, R30 ;  /* 0x000000000c1e7229 */ /* 0x000fe4000000011e */
[----:B------:R-:W-:-:S06]  /*0450*/  DADD R34, R32, R34 ;  /* 0x0000000020227229 */ /* 0x000fcc0000000022 */
[----:B------:R-:W-:Y:S02]  /*0460*/  DADD R30, R12, R30 ;  /* 0x000000000c1e7229 */ /* 0x000fe4000000001e */
[----:B------:R-:W-:Y:S01]  /*0470*/  DADD R32, -R32, R34 ;  /* 0x0000000020207229 */ /* 0x000fe20000000122 */
[----:B------:R-:W-:-:S05]  /*0480*/  LEA R34, R2, UR4, 0x3 ;  /* 0x0000000402227c11 */ /* 0x000fca000f8e18ff */
[----:B------:R-:W-:Y:S01]  /*0490*/  DADD R30, -R12, R30 ;  /* 0x000000000c1e7229 */ /* 0x000fe2000000011e */
[----:B------:R0:W-:Y:S01]  /*04a0*/  STS.64 [R34], R32 ;  /* 0x0000002022007388 */ /* 0x0001e20000000a00 */
[----:B------:R-:W-:-:S06]  /*04b0*/  DADD R36, R4, R4 ;  /* 0x0000000004247229 */ /* 0x000fcc0000000004 */
[----:B------:R-:W-:Y:S02]  /*04c0*/  DADD R30, R12, R30 ;  /* 0x000000000c1e7229 */ /* 0x000fe4000000001e */
[----:B0-----:R-:W-:Y:S02]  /*04d0*/  DADD R32, R28, R28 ;  /* 0x000000001c207229 */ /* 0x001fe4000000001c */
[----:B------:R-:W-:Y:S02]  /*04e0*/  DADD R4, -R4, R36 ;  /* 0x0000000004047229 */ /* 0x000fe40000000124 */
[----:B------:R-:W-:-:S04]  /*04f0*/  DADD R36, R6, R6 ;  /* 0x0000000006247229 */ /* 0x000fc80000000006 */
[----:B------:R-:W-:Y:S02]  /*0500*/  DADD R32, -R28, R32 ;  /* 0x000000001c207229 */ /* 0x000fe40000000120 */
[----:B------:R-:W-:Y:S02]  /*0510*/  DADD R28, -R12, R30 ;  /* 0x000000000c1c7229 */ /* 0x000fe4000000011e */
[----:B------:R-:W-:Y:S02]  /*0520*/  DADD R30, R20, R20 ;  /* 0x00000000141e7229 */ /* 0x000fe40000000014 */
[----:B------:R-:W-:Y:S02]  /*0530*/  DADD R6, -R6, R36 ;  /* 0x0000000006067229 */ /* 0x000fe40000000124 */
[----:B------:R-:W-:Y:S02]  /*0540*/  DADD R36, R8, R8 ;  /* 0x0000000008247229 */ /* 0x000fe40000000008 */
[----:B------:R-:W-:Y:S01]  /*0550*/  DADD R28, R12, R28 ;  /* 0x000000000c1c7229 */ /* 0x000fe2000000001c */
[----:B------:R-:W-:Y:S01]  /*0560*/  LEA R34, R3, R34, 0x3 ;  /* 0x0000002203227211 */ /* 0x000fe200078e18ff */
[----:B------:R-:W-:-:S02]  /*0570*/  DADD R20, -R20, R30 ;  /* 0x0000000014147229 */ /* 0x000fc4000000011e */
[----:B------:R-:W0:Y:S01]  /*0580*/  S2R R30, SR_TID.X ;  /* 0x00000000001e7919 */ /* 0x000e220000002100 */
[C---:B------:R-:W-:Y:S01]  /*0590*/  LEA R31, R3.reuse, R34, 0x3 ;  /* 0x00000022031f7211 */ /* 0x040fe200078e18ff */
[----:B------:R-:W-:Y:S02]  /*05a0*/  DADD R8, -R8, R36 ;  /* 0x0000000008087229 */ /* 0x000fe40000000124 */
[----:B------:R-:W-:Y:S01]  /*05b0*/  DADD R36, -R12, R28 ;  /* 0x000000000c247229 */ /* 0x000fe2000000011c */
[----:B------:R-:W-:Y:S01]  /*05c0*/  LEA R13, R3, R31, 0x3 ;  /* 0x0000001f030d7211 */ /* 0x000fe200078e18ff */
[----:B------:R1:W-:Y:S04]  /*05d0*/  STS.64 [R34], R10 ;  /* 0x0000000a22007388 */ /* 0x0003e80000000a00 */
[----:B------:R-:W-:Y:S04]  /*05e0*/  STS.64 [R31], R18 ;  /* 0x000000121f007388 */ /* 0x000fe80000000a00 */
[----:B------:R2:W-:Y:S01]  /*05f0*/  STS.64 [R13], R36 ;  /* 0x000000240d007388 */ /* 0x0005e20000000a00 */
[----:B-1----:R-:W-:-:S02]  /*0600*/  DADD R34, R16, R16 ;  /* 0x0000000010227229 */ /* 0x002fc40000000010 */
[----:B------:R-:W-:Y:S02]  /*0610*/  DADD R10, R26, R26 ;  /* 0x000000001a0a7229 */ /* 0x000fe4000000001a */
[----:B------:R-:W-:-:S04]  /*0620*/  DADD R28, R14, R14 ;  /* 0x000000000e1c7229 */ /* 0x000fc8000000000e */
[----:B------:R-:W-:Y:S02]  /*0630*/  DADD R16, -R16, R34 ;  /* 0x0000000010107229 */ /* 0x000fe40000000122 */
[----:B--2---:R-:W-:Y:S02]  /*0640*/  DADD R12, R24, R24 ;  /* 0x00000000180c7229 */ /* 0x004fe40000000018 */
[----:B------:R-:W-:Y:S01]  /*0650*/  DADD R34, R22, R22 ;  /* 0x0000000016227229 */ /* 0x000fe20000000016 */
[----:B------:R-:W-:Y:S01]  /*0660*/  IMAD R3, R3, UR8, RZ ;  /* 0x0000000803037c24 */ /* 0x000fe2000f8e02ff */
[----:B------:R-:W-:Y:S02]  /*0670*/  DADD R10, -R26, R10 ;  /* 0x000000001a0a7229 */ /* 0x000fe4000000010a */
[----:B------:R-:W-:Y:S02]  /*0680*/  DADD R28, -R14, R28 ;  /* 0x000000000e1c7229 */ /* 0x000fe4000000011c */
[----:B------:R-:W-:-:S02]  /*0690*/  DADD R12, -R24, R12 ;  /* 0x00000000180c7229 */ /* 0x000fc4000000010c */
[----:B------:R-:W-:Y:S01]  /*06a0*/  DADD R34, -R22, R34 ;  /* 0x0000000016227229 */ /* 0x000fe20000000122 */
[----:B0-----:R-:W-:Y:S01]  /*06b0*/  IADD3 R15, PT, PT, R3, R30, RZ ;  /* 0x0000001e030f7210 */ /* 0x001fe20007ffe0ff */
[----:B------:R-:W-:Y:S06]  /*06c0*/  BAR.SYNC.DEFER_BLOCKING 0x0 ;  /* 0x0000000000007b1d */ /* 0x000fec0000010000 */
[----:B------:R-:W-:Y:S05]  /*06d0*/  BRA.U UP0, `(.L_x_616) ;  /* 0x0000000900147547 */ /* 0x000fea000b800000 */
[----:B------:R-:W0:Y:S02]  /*06e0*/  LDC R2, c[0x0][0x398] ;  /* 0x0000e600ff027b82 */ /* 0x000e240000000800 */
[----:B0-----:R-:W-:-:S13]  /*06f0*/  ISETP.GE.AND P0, PT, R2, 0x1, PT ;  /* 0x000000010200780c */ /* 0x001fda0003f06270 */
[----:B------:R-:W-:Y:S05]  /*0700*/  @!P0 EXIT ;  /* 0x000000000000894d */ /* 0x000fea0003800000 */
[----:B------:R-:W-:Y:S01]  /*0710*/  IMAD R0, R15, R2, RZ ;  /* 0x000000020f007224 */ /* 0x000fe200078e02ff */
[----:B------:R-:W-:Y:S01]  /*0720*/  IADD3 R2, PT, PT, -R2, RZ, RZ ;  /* 0x000000ff02027210 */ /* 0x000fe20007ffe1ff */
[----:B------:R-:W0:Y:S06]  /*0730*/  LDCU UR8, c[0x0][0x3ac] ;  /* 0x00007580ff0877ac */ /* 0x000e2c0008000800 */
.L_x_617:
[----:B0-----:R-:W1:Y:S01]  /*0740*/  LDS.64 R14, [UR4] ;  /* 0x00000004ff0e7984 */ /* 0x001e620008000a00 */
[----:B0-----:R-:W-:Y:S01]  /*0750*/  ULEA UR5, UR8, UR4, 0x3 ;  /* 0x0000000408057291 */ /* 0x001fe2000f8e18ff */
[----:B------:R-:W-:-:S04]  /*0760*/  IADD3 R2, PT, PT, R2, 0x1, RZ ;  /* 0x0000000102027810 */ /* 0x000fc80007ffe0ff */
[----:B------:R-:W-:Y:S01]  /*0770*/  ISETP.NE.AND P0, PT, R2, RZ, PT ;  /* 0x000000ff0200720c */ /* 0x000fe20003f05270 */
[----:B-1----:R-:W-:-:S08]  /*0780*/  DFMA R18, R4, R14, RZ ;  /* 0x0000000e0412722b */ /* 0x002fd000000000ff */
        /* <DEDUP_REMOVED lines=8> */
[----:B------:R-:W-:-:S08]  /*0810*/  DFMA R22, -R4, R14, R22 ;  /* 0x0000000e0416722b */ /* 0x000fd00000000116 */
[----:B------:R-:W-:Y:S01]  /*0820*/  DFMA R22, R4, R14, R22 ;  /* 0x0000000e0416722b */ /* 0x000fe20000000016 */
[----:B------:R-:W1:Y:S01]  /*0830*/  LDS.64 R14, [UR5] ;  /* 0x00000005ff0e7984 */ /* 0x000e620008000a00 */
[----:B------:R-:W-:-:S06]  /*0840*/  ULEA UR5, UR8, UR5, 0x3 ;  /* 0x0000000508057291 */ /* 0x000fcc000f8e18ff */
[----:B0-----:R-:W-:-:S08]  /*0850*/  DFMA R22, R6, R18, R22 ;  /* 0x000000120616722b */ /* 0x001fd00000000016 */
        /* <DEDUP_REMOVED lines=8> */
[----:B------:R-:W0:Y:S01]  /*08e0*/  LDS.64 R18, [UR5] ;  /* 0x00000005ff127984 */ /* 0x000e220008000a00 */
[----:B------:R-:W-:-:S06]  /*08f0*/  ULEA UR5, UR8, UR5, 0x3 ;  /* 0x0000000508057291 */ /* 0x000fcc000f8e18ff */
[----:B-1----:R-:W-:-:S08]  /*0900*/  DFMA R22, R8, R14, R22 ;  /* 0x0000000e0816722b */ /* 0x002fd00000000016 */
        /* <DEDUP_REMOVED lines=63> */
[----:B------:R-:W0:Y:S07]  /*0d00*/  LDS.64 R18, [UR5] ;  /* 0x00000005ff127984 */ /* 0x000e2e0008000a00 */
        /* <DEDUP_REMOVED lines=34> */
.L_x_616:
[----:B------:R-:W0:Y:S01]  /*0f30*/  LDC R14, c[0x0][0x398] ;  /* 0x0000e600ff0e7b82 */ /* 0x000e220000000800 */
[----:B------:R-:W-:Y:S02]  /*0f40*/  IADD3 R3, PT, PT, -R3, R0, RZ ;  /* 0x0000000003037210 */ /* 0x000fe40007ffe1ff */
[----:B0-----:R-:W-:-:S04]  /*0f50*/  ISETP.GE.AND P0, PT, R14, 0x1, PT ;  /* 0x000000010e00780c */ /* 0x001fc80003f06270 */
[----:B------:R-:W-:-:S13]  /*0f60*/  ISETP.GE.U32.OR P0, PT, R2, R3, !P0 ;  /* 0x000000030200720c */ /* 0x000fda0004706470 */
[----:B------:R-:W-:Y:S05]  /*0f70*/  @P0 EXIT ;  /* 0x000000000000094d */ /* 0x000fea0003800000 */
[----:B------:R-:W-:Y:S01]  /*0f80*/  IMAD R0, R15, R14, RZ ;  /* 0x0000000e0f007224 */ /* 0x000fe200078e02ff */
[----:B------:R-:W-:Y:S01]  /*0f90*/  IADD3 R2, PT, PT, -R14, RZ, RZ ;  /* 0x000000ff0e027210 */ /* 0x000fe20007ffe1ff */
[----:B------:R-:W0:Y:S06]  /*0fa0*/  LDCU UR8, c[0x0][0x3ac] ;  /* 0x00007580ff0877ac */ /* 0x000e2c0008000800 */
.L_x_618:
[----:B-1----:R-:W1:Y:S01]  /*0fb0*/  LDS.64 R14, [UR4] ;  /* 0x00000004ff0e7984 */ /* 0x002e620008000a00 */
[----:B0-----:R-:W-:Y:S01]  /*0fc0*/  ULEA UR5, UR8, UR4, 0x3 ;  /* 0x0000000408057291 */ /* 0x001fe2000f8e18ff */
[----:B------:R-:W-:Y:S01]  /*0fd0*/  IADD3 R2, PT, PT, R2, 0x1, RZ ;  /* 0x0000000102027810 */ /* 0x000fe20007ffe0ff */
[----:B------:R-:W-:-:S03]  /*0fe0*/  UIADD3 UR4, UPT, UPT, UR4, 0x8, URZ ;  /* 0x0000000804047890 */ /* 0x000fc6000fffe0ff */
[----:B------:R-:W-:Y:S01]  /*0ff0*/  ISETP.NE.AND P0, PT, R2, RZ, PT ;  /* 0x000000ff0200720c */ /* 0x000fe20003f05270 */
[----:B-1----:R-:W-:-:S08]  /*1000*/  DFMA R18, R4, R14, RZ ;  /* 0x0000000e0412722b */ /* 0x002fd000000000ff */
[----:B------:R-:W-:-:S08]  /*1010*/  DFMA R18, R4, R14, R18 ;  /* 0x0000000e0412722b */ /* 0x000fd00000000012 */
[----:B------:R-:W-:-:S08]  /*1020*/  DFMA R18, -R4, R14, R18 ;  /* 0x0000000e0412722b */ /* 0x000fd00000000112 */
[----:B------:R-:W-:Y:S02]  /*1030*/  DFMA R22, R4, R14, R18 ;  /* 0x0000000e0416722b */ /* 0x000fe40000000012 */
[----:B------:R-:W0:Y:S01]  /*1040*/  LDS.64 R18, [UR5] ;  /* 0x00000005ff127984 */ /* 0x000e220008000a00 */
[----:B------:R-:W-:-:S05]  /*1050*/  ULEA UR5, UR8, UR5, 0x3 ;  /* 0x0000000508057291 */ /* 0x000fca000f8e18ff */
        /* <DEDUP_REMOVED lines=101> */
[----:B------:R-:W0:Y:S06]  /*16b0*/  LDC.64 R22, c[0x0][0x3a0] ;  /* 0x0000e800ff167b82 */ /* 0x000e2c0000000a00 */
[----:B------:R-:W-:-:S08]  /*16c0*/  DADD R14, R18, R18 ;  /* 0x00000000120e7229 */ /* 0x000fd00000000012 */
[----:B------:R-:W-:-:S08]  /*16d0*/  DADD R14, -R18, R14 ;  /* 0x00000000120e7229 */ /* 0x000fd0000000010e */
[----:B------:R-:W-:-:S08]  /*16e0*/  DADD R14, R18, R14 ;  /* 0x00000000120e7229 */ /* 0x000fd0000000000e */
[----:B------:R-:W-:-:S08]  /*16f0*/  DADD R14, -R18, R14 ;  /* 0x00000000120e7229 */ /* 0x000fd0000000010e */
[----:B------:R-:W-:-:S08]  /*1700*/  DADD R14, R18, R14 ;  /* 0x00000000120e7229 */ /* 0x000fd0000000000e */
[----:B------:R-:W-:-:S08]  /*1710*/  DADD R14, -R18, R14 ;  /* 0x00000000120e7229 */ /* 0x000fd0000000010e */
[----:B------:R-:W-:-:S08]  /*1720*/  DADD R14, R18, R14 ;  /* 0x00000000120e7229 */ /* 0x000fd0000000000e */
[----:B------:R-:W-:Y:S01]  /*1730*/  DADD R18, -R18, R14 ;  /* 0x0000000012127229 */ /* 0x000fe2000000010e */
[C---:B0-----:R-:W-:Y:S01]  /*1740*/  IMAD.WIDE.U32 R14, R0.reuse, 0x8, R22 ;  /* 0x00000008000e7825 */ /* 0x041fe200078e0016 */
[----:B------:R-:W-:-:S05]  /*1750*/  IADD3 R0, PT, PT, R0, 0x1, RZ ;  /* 0x0000000100007810 */ /* 0x000fca0007ffe0ff */
[----:B------:R1:W-:Y:S01]  /*1760*/  STG.E.64 desc[UR6][R14.64], R18 ;  /* 0x000000120e007986 */ /* 0x0003e2000c101b06 */
[----:B------:R-:W-:Y:S06]  /*1770*/  BAR.SYNC.DEFER_BLOCKING 0x0 ;  /* 0x0000000000007b1d */ /* 0x000fec0000010000 */
[----:B------:R-:W-:Y:S05]  /*1780*/  @P0 BRA `(.L_x_618) ;  /* 0xfffffff800080947 */ /* 0x000fea000383ffff */
[----:B------:R-:W-:Y:S05]  /*1790*/  EXIT ;  /* 0x000000000000794d */ /* 0x000fea0003800000 */
.L_x_619:
        /* <DEDUP_REMOVED lines=14> */
.L_x_708:


//--------------------- .text._Z29cu_mtxmq_integral_10fivetimesPKdiS0_iPdiidd --------------------------
	.section	.text._Z29cu_mtxmq_integral_10fivetimesPKdiS0_iPdiidd,"ax",@progbits
	.align	128
        .global         _Z29cu_mtxmq_integral_10fivetimesPKdiS0_iPdiidd
        .type           _Z29cu_mtxmq_integral_10fivetimesPKdiS0_iPdiidd,@function
        .size           _Z29cu_mtxmq_integral_10fivetimesPKdiS0_iPdiidd,(.L_x_709 - _Z29cu_mtxmq_integral_10fivetimesPKdiS0_iPdiidd)
        .other          _Z29cu_mtxmq_integral_10fivetimesPKdiS0_iPdiidd,@"STO_CUDA_ENTRY STV_DEFAULT"
_Z29cu_mtxmq_integral_10fivetimesPKdiS0_iPdiidd:
.text._Z29cu_mtxmq_integral_10fivetimesPKdiS0_iPdiidd:
        /* <DEDUP_REMOVED lines=33> */
[----:B------:R0:W2:Y:S04]  /*0210*/  LDG.E.64 R26, desc[UR6][R34.64] ;  /* 0x00000006221a7981 */ /* 0x0000a8000c1e1b00 */
[----:B------:R-:W3:Y:S01]  /*0220*/  LDG.E.64 R36, desc[UR6][R22.64] ;  /* 0x0000000616247981 */ /* 0x000ee2000c1e1b00 */
[----:B0-----:R-:W-:-:S05]  /*0230*/  IMAD.WIDE R34, R33, 0x8, R34 ;  /* 0x0000000821227825 */ /* 0x001fca00078e0222 */
[----:B------:R0:W4:Y:S01]  /*0240*/  LDG.E.64 R24, desc[UR6][R34.64] ;  /* 0x0000000622187981 */ /* 0x000122000c1e1b00 */
[----:B------:R-:W-:-:S06]  /*0250*/  IMAD.WIDE R20, R33, 0x8, R34 ;  /* 0x0000000821147825 */ /* 0x000fcc00078e0222 */
[----:B------:R-:W5:Y:S01]  /*0260*/  LDG.E.64 R20, desc[UR6][R20.64] ;  /* 0x0000000614147981 */ /* 0x000f62000c1e1b00 */
[----:B------:R-:W1:Y:S01]  /*0270*/  S2UR UR5, SR_CgaCtaId ;  /* 0x00000000000579c3 */ /* 0x000e620000008800 */
[----:B------:R-:W-:Y:S02]  /*0280*/  UMOV UR4, 0x400 ;  /* 0x0000040000047882 */ /* 0x000fe40000000000 */
[----:B-1----:R-:W-:-:S06]  /*0290*/  ULEA UR4, UR5, UR4, 0x18 ;  /* 0x0000000405047291 */ /* 0x002fcc000f8ec0ff */
[----:B0-----:R-:W-:Y:S01]  /*02a0*/  LEA R35, R0, UR4, 0x3 ;  /* 0x0000000400237c11 */ /* 0x001fe2000f8e18ff */
[----:B------:R-:W0:Y:S03]  /*02b0*/  LDCU UR5, c[0x0][0x370] ;  /* 0x00006e00ff0577ac */ /* 0x000e260008000800 */
[----:B------:R-:W-:Y:S01]  /*02c0*/  LEA R34, R33, R35, 0x3 ;  /* 0x0000002321227211 */ /* 0x000fe200078e18ff */
[----:B0-----:R-:W-:-:S04]  /*02d0*/  UIADD3 UR5, UPT, UPT, UR5, -0x1, URZ ;  /* 0xffffffff05057890 */ /* 0x001fc8000fffe0ff */
[----:B------:R-:W-:Y:S01]  /*02e0*/  UISETP.GE.U32.AND UP0, UPT, UR8, UR5, UPT ;  /* 0x000000050800728c */ /* 0x000fe2000bf06070 */
[----:B--2---:R-:W-:-:S08]  /*02f0*/  DADD R22, R26, R26 ;  /* 0x000000001a167229 */ /* 0x004fd0000000001a */
[----:B------:R-:W-:-:S08]  /*0300*/  DADD R22, -R26, R22 ;  /* 0x000000001a167229 */ /* 0x000fd00000000116 */
[----:B------:R-:W-:-:S08]  /*0310*/  DADD R22, R26, R22 ;  /* 0x000000001a167229 */ /* 0x000fd00000000016 */
[----:B------:R-:W-:Y:S02]  /*0320*/  DADD R22, -R26, R22 ;  /* 0x000000001a167229 */ /* 0x000fe40000000116 */
[----:B----4-:R-:W-:-:S08]  /*0330*/  DADD R26, R24, R24 ;  /* 0x00000000181a7229 */ /* 0x010fd00000000018 */
[----:B------:R-:W-:-:S08]  /*0340*/  DADD R26, -R24, R26 ;  /* 0x00000000181a7229 */ /* 0x000fd0000000011a */
[----:B------:R-:W-:Y:S02]  /*0350*/  DADD R26, R24, R26 ;  /* 0x00000000181a7229 */ /* 0x000fe4000000001a */
[----:B---3--:R-:W-:-:S06]  /*0360*/  DADD R28, R36, R36 ;  /* 0x00000000241c7229 */ /* 0x008fcc0000000024 */
[----:B------:R-:W-:Y:S02]  /*0370*/  DADD R24, -R24, R26 ;  /* 0x0000000018187229 */ /* 0x000fe4000000011a */
[----:B------:R-:W-:Y:S02]  /*0380*/  DADD R26, R6, R6 ;  /* 0x00000000061a7229 */ /* 0x000fe40000000006 */
[----:B------:R-:W-:-:S06]  /*0390*/  DADD R28, -R36, R28 ;  /* 0x00000000241c7229 */ /* 0x000fcc000000011c */
[----:B------:R-:W-:Y:S02]  /*03a0*/  DADD R6, -R6, R26 ;  /* 0x0000000006067229 */ /* 0x000fe4000000011a */
[----:B------:R-:W-:Y:S02]  /*03b0*/  DADD R26, R4, R4 ;  /* 0x00000000041a7229 */ /* 0x000fe40000000004 */
[----:B------:R-:W-:-:S06]  /*03c0*/  DADD R28, R36, R28 ;  /* 0x00000000241c7229 */ /* 0x000fcc000000001c */
[----:B------:R-:W-:Y:S02]  /*03d0*/  DADD R4, -R4, R26 ;  /* 0x0000000004047229 */ /* 0x000fe4000000011a */
[----:B------:R-:W-:Y:S02]  /*03e0*/  DADD R26, R2, R2 ;  /* 0x00000000021a7229 */ /* 0x000fe40000000002 */
[----:B------:R-:W-:Y:S02]  /*03f0*/  DADD R36, -R36, R28 ;  /* 0x0000000024247229 */ /* 0x000fe4000000011c */
[----:B-----5:R-:W-:-:S04]  /*0400*/  DADD R28, R30, R30 ;  /* 0x000000001e1c7229 */ /* 0x020fc8000000001e */
[----:B------:R-:W-:Y:S02]  /*0410*/  DADD R2, -R2, R26 ;  /* 0x0000000002027229 */ /* 0x000fe4000000011a */
[----:B------:R-:W-:Y:S02]  /*0420*/  DADD R26, R20, R20 ;  /* 0x00000000141a7229 */ /* 0x000fe40000000014 */
[----:B------:R-:W-:Y:S02]  /*0430*/  DADD R28, -R30, R28 ;  /* 0x000000001e1c7229 */ /* 0x000fe4000000011c */
[----:B------:R-:W-:-:S04]  /*0440*/  DADD R30, R8, R8 ;  /* 0x00000000081e7229 */ /* 0x000fc80000000008 */
[----:B------:R-:W-:-:S04]  /*0450*/  DADD R26, -R20, R26 ;  /* 0x00000000141a7229 */ /* 0x000fc8000000011a */
[----:B------:R-:W-:-:S04]  /*0460*/  DADD R8, -R8, R30 ;  /* 0x0000000008087229 */ /* 0x000fc8000000011e */
[C---:B------:R-:W-:Y:S01]  /*0470*/  DADD R26, R20.reuse, R26 ;  /* 0x00000000141a7229 */ /* 0x040fe2000000001a */
[----:B------:R-:W0:Y:S01]  /*0480*/  S2R R30, SR_TID.X ;  /* 0x00000000001e7919 */ /* 0x000e220000002100 */
[C---:B------:R-:W-:Y:S01]  /*0490*/  LEA R31, R33.reuse, R34, 0x3 ;  /* 0x00000022211f7211 */ /* 0x040fe200078e18ff */
[----:B------:R1:W-:Y:S04]  /*04a0*/  STS.64 [R35], R36 ;  /* 0x0000002423007388 */ /* 0x0003e80000000a00 */
[----:B------:R2:W-:Y:S01]  /*04b0*/  STS.64 [R34], R22 ;  /* 0x0000001622007388 */ /* 0x0005e20000000a00 */
[----:B-1----:R-:W-:Y:S01]  /*04c0*/  DADD R36, -R20, R26 ;  /* 0x0000000014247229 */ /* 0x002fe2000000011a */
[----:B------:R-:W-:Y:S02]  /*04d0*/  LEA R21, R33, R31, 0x3 ;  /* 0x0000001f21157211 */ /* 0x000fe400078e18ff */
[----:B------:R-:W-:Y:S01]  /*04e0*/  STS.64 [R31], R24 ;  /* 0x000000181f007388 */ /* 0x000fe20000000a00 */
[----:B--2---:R-:W-:-:S03]  /*04f0*/  DADD R34, R10, R10 ;  /* 0x000000000a227229 */ /* 0x004fc6000000000a */
[----:B------:R1:W-:Y:S01]  /*0500*/  STS.64 [R21], R36 ;  /* 0x0000002415007388 */ /* 0x0003e20000000a00 */
[----:B------:R-:W-:Y:S02]  /*0510*/  DADD R26, R12, R12 ;  /* 0x000000000c1a7229 */ /* 0x000fe4000000000c */
[----:B------:R-:W-:Y:S02]  /*0520*/  DADD R22, R16, R16 ;  /* 0x0000000010167229 */ /* 0x000fe40000000010 */
[----:B------:R-:W-:Y:S02]  /*0530*/  DADD R10, -R10, R34 ;  /* 0x000000000a0a7229 */ /* 0x000fe40000000122 */
[----:B------:R-:W-:Y:S02]  /*0540*/  DADD R34, R18, R18 ;  /* 0x0000000012227229 */ /* 0x000fe40000000012 */
[----:B------:R-:W-:Y:S02]  /*0550*/  DADD R26, -R12, R26 ;  /* 0x000000000c1a7229 */ /* 0x000fe4000000011a */
[----:B-1----:R-:W-:Y:S01]  /*0560*/  DADD R20, R14, R14 ;  /* 0x000000000e147229 */ /* 0x002fe2000000000e */
[----:B------:R-:W-:Y:S01]  /*0570*/  IMAD R13, R33, UR8, RZ ;  /* 0x00000008210d7c24 */ /* 0x000fe2000f8e02ff */
[----:B------:R-:W-:-:S02]  /*0580*/  DADD R22, -R16, R22 ;  /* 0x0000000010167229 */ /* 0x000fc40000000116 */
[----:B------:R-:W-:-:S04]  /*0590*/  DADD R34, -R18, R34 ;  /* 0x0000000012227229 */ /* 0x000fc80000000122 */
        /* <DEDUP_REMOVED lines=10> */
.L_x_621:
[----:B0-----:R-:W1:Y:S01]  /*0640*/  LDS.64 R16, [UR4] ;  /* 0x00000004ff107984 */ /* 0x001e620008000a00 */
[----:B0-----:R-:W-:Y:S01]  /*0650*/  ULEA UR5, UR8, UR4, 0x3 ;  /* 0x0000000408057291 */ /* 0x001fe2000f8e18ff */
[----:B------:R-:W-:-:S04]  /*0660*/  IADD3 R12, PT, PT, R12, 0x1, RZ ;  /* 0x000000010c0c7810 */ /* 0x000fc80007ffe0ff */
[----:B------:R-:W-:-:S04]  /*0670*/  ISETP.NE.AND P0, PT, R12, RZ, PT ;  /* 0x000000ff0c00720c */ /* 0x000fc80003f05270 */
[----:B------:R-:W0:Y:S01]  /*0680*/  LDS.64 R14, [UR5] ;  /* 0x00000005ff0e7984 */ /* 0x000e220008000a00 */
[----:B------:R-:W-:Y:S01]  /*0690*/  ULEA UR5, UR8, UR5, 0x3 ;  /* 0x0000000508057291 */ /* 0x000fe2000f8e18ff */
[----:B-1----:R-:W-:-:S08]  /*06a0*/  DFMA R18, R6, R16, RZ ;  /* 0x000000100612722b */ /* 0x002fd000000000ff */
        /* <DEDUP_REMOVED lines=63> */
[----:B------:R-:W-:Y:S01]  /*0aa0*/  DFMA R18, R34, R14, R18 ;  /* 0x0000000e2212722b */ /* 0x000fe20000000012 */
        /* <DEDUP_REMOVED lines=12> */
.L_x_620:
        /* <DEDUP_REMOVED lines=8> */
.L_x_622:
[----:B-1----:R-:W1:Y:S01]  /*0bf0*/  LDS.64 R16, [UR4] ;  /* 0x00000004ff107984 */ /* 0x002e620008000a00 */
[----:B0-----:R-:W-:Y:S01]  /*0c00*/  ULEA UR5, UR8, UR4, 0x3 ;  /* 0x0000000408057291 */ /* 0x001fe2000f8e18ff */
[----:B------:R-:W-:Y:S01]  /*0c10*/  IADD3 R12, PT, PT, R12, 0x1, RZ ;  /* 0x000000010c0c7810 */ /* 0x000fe20007ffe0ff */
[----:B------:R-:W-:-:S03]  /*0c20*/  UIADD3 UR4, UPT, UPT, UR4, 0x8, URZ ;  /* 0x0000000804047890 */ /* 0x000fc6000fffe0ff */
[----:B------:R-:W-:-:S04]  /*0c30*/  ISETP.NE.AND P0, PT, R12, RZ, PT ;  /* 0x000000ff0c00720c */ /* 0x000fc80003f05270 */
        /* <DEDUP_REMOVED lines=61> */
[----:B------:R-:W-:Y:S01]  /*1010*/  DFMA R18, -R22, R16, R18 ;  /* 0x000000101612722b */ /* 0x000fe20000000112 */
[----:B------:R-:W1:Y:S07]  /*1020*/  LDC.64 R16, c[0x0][0x3a0] ;  /* 0x0000e800ff107b82 */ /* 0x000e6e0000000a00 */
[----:B0-----:R-:W-:-:S08]  /*1030*/  DFMA R18, R34, R14, R18 ;  /* 0x0000000e2212722b */ /* 0x001fd00000000012 */
[----:B------:R-:W-:-:S08]  /*1040*/  DFMA R18, R34, R14, R18 ;  /* 0x0000000e2212722b */ /* 0x000fd00000000012 */
[----:B------:R-:W-:-:S08]  /*1050*/  DFMA R18, -R34, R14, R18 ;  /* 0x0000000e2212722b */ /* 0x000fd00000000112 */
[----:B------:R-:W-:-:S08]  /*1060*/  DFMA R18, R34, R14, R18 ;  /* 0x0000000e2212722b */ /* 0x000fd00000000012 */
[----:B------:R-:W-:-:S08]  /*1070*/  DFMA R18, -R34, R14, R18 ;  /* 0x0000000e2212722b */ /* 0x000fd00000000112 */
[----:B------:R-:W-:-:S08]  /*1080*/  DADD R14, R18, R18 ;  /* 0x00000000120e7229 */ /* 0x000fd00000000012 */
[----:B------:R-:W-:-:S08]  /*1090*/  DADD R14, -R18, R14 ;  /* 0x00000000120e7229 */ /* 0x000fd0000000010e */
[----:B------:R-:W-:-:S08]  /*10a0*/  DADD R14, R18, R14 ;  /* 0x00000000120e7229 */ /* 0x000fd0000000000e */
[----:B------:R-:W-:Y:S01]  /*10b0*/  DADD R18, -R18, R14 ;  /* 0x0000000012127229 */ /* 0x000fe2000000010e */
[C---:B-1----:R-:W-:Y:S01]  /*10c0*/  IMAD.WIDE.U32 R14, R0.reuse, 0x8, R16 ;  /* 0x00000008000e7825 */ /* 0x042fe200078e0010 */
[----:B------:R-:W-:-:S05]  /*10d0*/  IADD3 R0, PT, PT, R0, 0x1, RZ ;  /* 0x0000000100007810 */ /* 0x000fca0007ffe0ff */
[----:B------:R1:W-:Y:S01]  /*10e0*/  STG.E.64 desc[UR6][R14.64], R18 ;  /* 0x000000120e007986 */ /* 0x0003e2000c101b06 */
[----:B------:R-:W-:Y:S06]  /*10f0*/  BAR.SYNC.DEFER_BLOCKING 0x0 ;  /* 0x0000000000007b1d */ /* 0x000fec0000010000 */
[----:B------:R-:W-:Y:S05]  /*1100*/  @P0 BRA `(.L_x_622) ;  /* 0xfffffff800b80947 */ /* 0x000fea000383ffff */
[----:B------:R-:W-:Y:S05]  /*1110*/  EXIT ;  /* 0x000000000000794d */ /* 0x000fea0003800000 */
.L_x_623:
        /* <DEDUP_REMOVED lines=14> */
.L_x_709:


//--------------------- .text._Z26cu_mtxmq_integral_10triplePKdiS0_iPdiidd --------------------------
	.section	.text._Z26cu_mtxmq_integral_10triplePKdiS0_iPdiidd,"ax",@progbits
	.align	128
        .global         _Z26cu_mtxmq_integral_10triplePKdiS0_iPdiidd
        .type           _Z26cu_mtxmq_integral_10triplePKdiS0_iPdiidd,@function
        .size           _Z26cu_mtxmq_integral_10triplePKdiS0_iPdiidd,(.L_x_710 - _Z26cu_mtxmq_integral_10triplePKdiS0_iPdiidd)
        .other          _Z26cu_mtxmq_integral_10triplePKdiS0_iPdiidd,@"STO_CUDA_ENTRY STV_DEFAULT"
_Z26cu_mtxmq_integral_10triplePKdiS0_iPdiidd:
.text._Z26cu_mtxmq_integral_10triplePKdiS0_iPdiidd:
        /* <DEDUP_REMOVED lines=34> */
[----:B------:R0:W3:Y:S02]  /*0220*/  LDG.E.64 R24, desc[UR6][R36.64] ;  /* 0x0000000624187981 */ /* 0x0000e4000c1e1b00 */
        /* <DEDUP_REMOVED lines=13> */
[----:B------:R-:W-:Y:S02]  /*0300*/  DADD R30, -R32, R30 ;  /* 0x00000000201e7229 */ /* 0x000fe4000000011e */
[----:B---3--:R-:W-:-:S08]  /*0310*/  DADD R32, R24, R24 ;  /* 0x0000000018207229 */ /* 0x008fd00000000018 */
[----:B------:R-:W-:Y:S02]  /*0320*/  DADD R32, -R24, R32 ;  /* 0x0000000018207229 */ /* 0x000fe40000000120 */
[----:B----4-:R-:W-:-:S08]  /*0330*/  DADD R24, R26, R26 ;  /* 0x000000001a187229 */ /* 0x010fd0000000001a */
[----:B------:R-:W-:Y:S02]  /*0340*/  DADD R24, -R26, R24 ;  /* 0x000000001a187229 */ /* 0x000fe40000000118 */
[----:B------:R-:W-:-:S08]  /*0350*/  DADD R26, R4, R4 ;  /* 0x00000000041a7229 */ /* 0x000fd00000000004 */
[----:B------:R-:W-:Y:S02]  /*0360*/  DADD R26, -R4, R26 ;  /* 0x00000000041a7229 */ /* 0x000fe4000000011a */
[C---:B------:R-:W-:Y:S01]  /*0370*/  DADD R4, R6.reuse, R6 ;  /* 0x0000000006047229 */ /* 0x040fe20000000006 */
[----:B------:R0:W-:Y:S07]  /*0380*/  STS.64 [R36], R30 ;  /* 0x0000001e24007388 */ /* 0x0001ee0000000a00 */
[----:B------:R-:W-:-:S02]  /*0390*/  DADD R4, -R6, R4 ;  /* 0x0000000006047229 */ /* 0x000fc40000000104 */
[----:B-----5:R-:W-:Y:S02]  /*03a0*/  DADD R6, R28, R28 ;  /* 0x000000001c067229 */ /* 0x020fe4000000001c */
[----:B0-----:R-:W-:Y:S01]  /*03b0*/  DADD R30, R8, R8 ;  /* 0x00000000081e7229 */ /* 0x001fe20000000008 */
[----:B------:R-:W-:-:S05]  /*03c0*/  LEA R36, R35, R37, 0x3 ;  /* 0x0000002523247211 */ /* 0x000fca00078e18ff */
[----:B------:R-:W-:Y:S02]  /*03d0*/  DADD R6, -R28, R6 ;  /* 0x000000001c067229 */ /* 0x000fe40000000106 */
[----:B------:R-:W-:Y:S02]  /*03e0*/  DADD R30, -R8, R30 ;  /* 0x00000000081e7229 */ /* 0x000fe4000000011e */
[----:B------:R-:W-:Y:S01]  /*03f0*/  DADD R8, R10, R10 ;  /* 0x000000000a087229 */ /* 0x000fe2000000000a */
[----:B------:R-:W-:Y:S01]  /*0400*/  IMAD R35, R35, 0x8, R36 ;  /* 0x0000000823237824 */ /* 0x000fe200078e0224 */
[----:B------:R0:W-:Y:S01]  /*0410*/  STS.64 [R37], R32 ;  /* 0x0000002025007388 */ /* 0x0001e20000000a00 */
[----:B------:R-:W-:-:S03]  /*0420*/  DADD R28, R12, R12 ;  /* 0x000000000c1c7229 */ /* 0x000fc6000000000c */
[----:B------:R1:W-:Y:S02]  /*0430*/  STS.64 [R36], R24 ;  /* 0x0000001824007388 */ /* 0x0003e40000000a00 */
[----:B------:R-:W-:Y:S02]  /*0440*/  DADD R8, -R10, R8 ;  /* 0x000000000a087229 */ /* 0x000fe40000000108 */
[----:B------:R2:W-:Y:S01]  /*0450*/  STS.64 [R35], R6 ;  /* 0x0000000623007388 */ /* 0x0005e20000000a00 */
[----:B------:R-:W-:Y:S02]  /*0460*/  DADD R10, R14, R14 ;  /* 0x000000000e0a7229 */ /* 0x000fe4000000000e */
[----:B------:R-:W-:Y:S02]  /*0470*/  DADD R28, -R12, R28 ;  /* 0x000000000c1c7229 */ /* 0x000fe4000000011c */
[----:B------:R-:W-:Y:S02]  /*0480*/  DADD R12, R16, R16 ;  /* 0x00000000100c7229 */ /* 0x000fe40000000010 */
[----:B0-----:R-:W-:-:S02]  /*0490*/  DADD R32, R18, R18 ;  /* 0x0000000012207229 */ /* 0x001fc40000000012 */
[----:B------:R-:W-:Y:S02]  /*04a0*/  DADD R10, -R14, R10 ;  /* 0x000000000e0a7229 */ /* 0x000fe4000000010a */
[----:B------:R-:W-:Y:S02]  /*04b0*/  DADD R14, R20, R20 ;  /* 0x00000000140e7229 */ /* 0x000fe40000000014 */
[----:B-1----:R-:W-:Y:S02]  /*04c0*/  DADD R24, R22, R22 ;  /* 0x0000000016187229 */ /* 0x002fe40000000016 */
[----:B------:R-:W-:Y:S02]  /*04d0*/  DADD R12, -R16, R12 ;  /* 0x00000000100c7229 */ /* 0x000fe4000000010c */
[----:B------:R-:W-:Y:S02]  /*04e0*/  DADD R32, -R18, R32 ;  /* 0x0000000012207229 */ /* 0x000fe40000000120 */
[----:B------:R-:W-:-:S02]  /*04f0*/  DADD R14, -R20, R14 ;  /* 0x00000000140e7229 */ /* 0x000fc4000000010e */
[----:B------:R-:W-:Y:S01]  /*0500*/  DADD R24, -R22, R24 ;  /* 0x0000000016187229 */ /* 0x000fe20000000118 */
[----:B------:R-:W-:Y:S06]  /*0510*/  BAR.SYNC.DEFER_BLOCKING 0x0 ;  /* 0x0000000000007b1d */ /* 0x000fec0000010000 */
[----:B--2---:R-:W-:Y:S05]  /*0520*/  BRA.U UP0, `(.L_x_624) ;  /* 0x00000005000c7547 */ /* 0x004fea000b800000 */
[----:B------:R-:W0:Y:S02]  /*0530*/  LDC R3, c[0x0][0x398] ;  /* 0x0000e600ff037b82 */ /* 0x000e240000000800 */
[----:B0-----:R-:W-:-:S13]  /*0540*/  ISETP.GE.AND P0, PT, R3, 0x1, PT ;  /* 0x000000010300780c */ /* 0x001fda0003f06270 */
[----:B------:R-:W-:Y:S05]  /*0550*/  @!P0 EXIT ;  /* 0x000000000000894d */ /* 0x000fea0003800000 */
[----:B------:R-:W-:Y:S01]  /*0560*/  IMAD R34, R34, R3, RZ ;  /* 0x0000000322227224 */ /* 0x000fe200078e02ff */
[----:B------:R-:W-:Y:S01]  /*0570*/  IADD3 R0, PT, PT, -R3, RZ, RZ ;  /* 0x000000ff03007210 */ /* 0x000fe20007ffe1ff */
[----:B------:R-:W0:Y:S06]  /*0580*/  LDCU UR8, c[0x0][0x3ac] ;  /* 0x00007580ff0877ac */ /* 0x000e2c0008000800 */
.L_x_625:
[----:B------:R-:W1:Y:S01]  /*0590*/  LDS.64 R16, [UR4] ;  /* 0x00000004ff107984 */ /* 0x000e620008000a00 */
[----:B0-----:R-:W-:Y:S01]  /*05a0*/  ULEA UR5, UR8, UR4, 0x3 ;  /* 0x0000000408057291 */ /* 0x001fe2000f8e18ff */
[----:B------:R-:W-:-:S04]  /*05b0*/  IADD3 R0, PT, PT, R0, 0x1, RZ ;  /* 0x0000000100007810 */ /* 0x000fc80007ffe0ff */
[----:B------:R-:W-:-:S04]  /*05c0*/  ISETP.NE.AND P0, PT, R0, RZ, PT ;  /* 0x000000ff0000720c */ /* 0x000fc80003f05270 */
[----:B------:R-:W0:Y:S01]  /*05d0*/  LDS.64 R6, [UR5] ;  /* 0x00000005ff067984 */ /* 0x000e220008000a00 */
[----:B------:R-:W-:-:S09]  /*05e0*/  ULEA UR5, UR8, UR5, 0x3 ;  /* 0x0000000508057291 */ /* 0x000fd2000f8e18ff */
[----:B------:R-:W2:Y:S01]  /*05f0*/  LDS.64 R2, [UR5] ;  /* 0x00000005ff027984 */ /* 0x000ea20008000a00 */
[----:B------:R-:W-:Y:S01]  /*0600*/  ULEA UR5, UR8, UR5, 0x3 ;  /* 0x0000000508057291 */ /* 0x000fe2000f8e18ff */
[----:B-1----:R-:W-:-:S08]  /*0610*/  DFMA R18, R26, R16, RZ ;  /* 0x000000101a12722b */ /* 0x002fd000000000ff */
[----:B------:R-:W-:-:S08]  /*0620*/  DFMA R18, -R26, R16, R18 ;  /* 0x000000101a12722b */ /* 0x000fd00000000112 */
[----:B------:R-:W-:Y:S01]  /*0630*/  DFMA R18, R26, R16, R18 ;  /* 0x000000101a12722b */ /* 0x000fe20000000012 */
[----:B------:R-:W1:Y:S01]  /*0640*/  LDS.64 R16, [UR5] ;  /* 0x00000005ff107984 */ /* 0x000e620008000a00 */
[----:B------:R-:W-:-:S06]  /*0650*/  ULEA UR5, UR8, UR5, 0x3 ;  /* 0x0000000508057291 */ /* 0x000fcc000f8e18ff */
[----:B0-----:R-:W-:-:S08]  /*0660*/  DFMA R18, R4, R6, R18 ;  /* 0x000000060412722b */ /* 0x001fd00000000012 */
[----:B------:R-:W-:-:S08]  /*0670*/  DFMA R18, -R4, R6, R18 ;  /* 0x000000060412722b */ /* 0x000fd00000000112 */
[----:B------:R-:W-:Y:S01]  /*0680*/  DFMA R18, R4, R6, R18 ;  /* 0x000000060412722b */ /* 0x000fe20000000012 */
[----:B------:R-:W0:Y:S01]  /*0690*/  LDS.64 R6, [UR5] ;  /* 0x00000005ff067984 */ /* 0x000e220008000a00 */
[----:B------:R-:W-:-:S06]  /*06a0*/  ULEA UR5, UR8, UR5, 0x3 ;  /* 0x0000000508057291 */ /* 0x000fcc000f8e18ff */
[----:B--2---:R-:W-:-:S08]  /*06b0*/  DFMA R18, R30, R2, R18 ;  /* 0x000000021e12722b */ /* 0x004fd00000000012 */
[----:B------:R-:W-:-:S08]  /*06c0*/  DFMA R18, -R30, R2, R18 ;  /* 0x000000021e12722b */ /* 0x000fd00000000112 */
[----:B------:R-:W-:Y:S01]  /*06d0*/  DFMA R18, R30, R2, R18 ;  /* 0x000000021e12722b */ /* 0x000fe20000000012 */
[----:B------:R-:W2:Y:S01]  /*06e0*/  LDS.64 R2, [UR5] ;  /* 0x00000005ff027984 */ /* 0x000ea20008000a00 */
[----:B------:R-:W-:-:S06]  /*06f0*/  ULEA UR5, UR8, UR5, 0x3 ;  /* 0x0000000508057291 */ /* 0x000fcc000f8e18ff */
[----:B-1----:R-:W-:-:S08]  /*0700*/  DFMA R18, R8, R16, R18 ;  /* 0x000000100812722b */ /* 0x002fd00000000012 */
        /* <DEDUP_REMOVED lines=17> */
[----:B------:R-:W1:Y:S07]  /*0820*/  LDS.64 R16, [UR5] ;  /* 0x00000005ff107984 */ /* 0x000e6e0008000a00 */
[----:B0-----:R-:W-:-:S08]  /*0830*/  DFMA R18, R32, R6, R18 ;  /* 0x000000062012722b */ /* 0x001fd00000000012 */
[----:B------:R-:W-:-:S08]  /*0840*/  DFMA R18, -R32, R6, R18 ;  /* 0x000000062012722b */ /* 0x000fd00000000112 */
[----:B------:R-:W-:-:S08]  /*0850*/  DFMA R18, R32, R6, R18 ;  /* 0x000000062012722b */ /* 0x000fd00000000012 */
[----:B--2---:R-:W-:-:S08]  /*0860*/  DFMA R18, R14, R2, R18 ;  /* 0x000000020e12722b */ /* 0x004fd00000000012 */
[----:B------:R-:W-:-:S08]  /*0870*/  DFMA R18, -R14, R2, R18 ;  /* 0x000000020e12722b */ /* 0x000fd00000000112 */
[----:B------:R-:W-:Y:S01]  /*0880*/  DFMA R18, R14, R2, R18 ;  /* 0x000000020e12722b */ /* 0x000fe20000000012 */
[----:B------:R-:W0:Y:S07]  /*0890*/  LDC.64 R2, c[0x0][0x3a0] ;  /* 0x0000e800ff027b82 */ /* 0x000e2e0000000a00 */
[----:B-1----:R-:W-:-:S08]  /*08a0*/  DFMA R18, R24, R16, R18 ;  /* 0x000000101812722b */ /* 0x002fd00000000012 */
[----:B------:R-:W-:-:S08]  /*08b0*/  DFMA R18, -R24, R16, R18 ;  /* 0x000000101812722b */ /* 0x000fd00000000112 */
[----:B------:R-:W-:Y:S01]  /*08c0*/  DFMA R18, R24, R16, R18 ;  /* 0x000000101812722b */ /* 0x000fe20000000012 */
[----:B0-----:R-:W-:-:S07]  /*08d0*/  IMAD.WIDE.U32 R2, R34, 0x8, R2 ;  /* 0x0000000822027825 */ /* 0x001fce00078e0002 */
[----:B------:R-:W-:-:S08]  /*08e0*/  DADD R6, R18, R18 ;  /* 0x0000000012067229 */ /* 0x000fd00000000012 */
[----:B------:R-:W-:-:S07]  /*08f0*/  DADD R6, -R18, R6 ;  /* 0x0000000012067229 */ /* 0x000fce0000000106 */
[----:B------:R0:W-:Y:S01]  /*0900*/  STG.E.64 desc[UR6][R2.64], R6 ;  /* 0x0000000602007986 */ /* 0x0001e2000c101b06 */
[----:B------:R-:W-:Y:S06]  /*0910*/  BAR.SYNC.DEFER_BLOCKING 0x0 ;  /* 0x0000000000007b1d */ /* 0x000fec0000010000 */
[----:B------:R-:W-:Y:S05]  /*0920*/  @!P0 EXIT ;  /* 0x000000000000894d */ /* 0x000fea0003800000 */
[----:B------:R-:W-:Y:S01]  /*0930*/  VIADD R34, R34, 0x1 ;  /* 0x0000000122227836 */ /* 0x000fe20000000000 */
[----:B------:R-:W-:Y:S01]  /*0940*/  UIADD3 UR4, UPT, UPT, UR4, 0x8, URZ ;  /* 0x0000000804047890 */ /* 0x000fe2000fffe0ff */
[----:B------:R-:W-:Y:S11]  /*0950*/  BRA `(.L_x_625) ;  /* 0xfffffffc000c7947 */ /* 0x000ff6000383ffff */
.L_x_624:
[----:B------:R-:W0:Y:S01]  /*0960*/  LDC R7, c[0x0][0x398] ;  /* 0x0000e600ff077b82 */ /* 0x000e220000000800 */
        /* <DEDUP_REMOVED lines=15> */
.L_x_628:
[----:B--2---:R-:W2:Y:S01]  /*0a60*/  LDS.64 R16, [UR4] ;  /* 0x00000004ff107984 */ /* 0x004ea20008000a00 */
[----:B-1----:R-:W-:Y:S01]  /*0a70*/  ULEA UR5, UR16, UR4, 0x3 ;  /* 0x0000000410057291 */ /* 0x002fe2000f8e18ff */
[----:B------:R-:W-:-:S03]  /*0a80*/  VIADD R0, R0, 0x4 ;  /* 0x0000000400007836 */ /* 0x000fc60000000000 */
[----:B------:R-:W-:Y:S02]  /*0a90*/  ULEA UR8, UR16, UR5, 0x3 ;  /* 0x0000000510087291 */ /* 0x000fe4000f8e18ff */
[----:B------:R-:W-:Y:S02]  /*0aa0*/  ISETP.GE.AND P1, PT, R0, -0x3, PT ;  /* 0xfffffffd0000780c */ /* 0x000fe40003f26270 */
[----:B------:R-:W-:Y:S01]  /*0ab0*/  ULEA UR9, UR16, UR8, 0x3 ;  /* 0x0000000810097291 */ /* 0x000fe2000f8e18ff */
[----:B------:R-:W1:Y:S03]  /*0ac0*/  LDS.64 R6, [UR5] ;  /* 0x00000005ff067984 */ /* 0x000e660008000a00 */
[----:B------:R-:W-:Y:S01]  /*0ad0*/  ULEA UR10, UR16, UR9, 0x3 ;  /* 0x00000009100a7291 */ /* 0x000fe2000f8e18ff */
[----:B------:R-:W3:Y:S03]  /*0ae0*/  LDS.64 R2, [UR8] ;  /* 0x00000008ff027984 */ /* 0x000ee60008000a00 */
[----:B------:R-:W-:-:S04]  /*0af0*/  ULEA UR11, UR16, UR10, 0x3 ;  /* 0x0000000a100b7291 */ /* 0x000fc8000f8e18ff */
[----:B------:R-:W-:-:S04]  /*0b00*/  ULEA UR12, UR16, UR11, 0x3 ;  /* 0x0000000b100c7291 */ /* 0x000fc8000f8e18ff */
[----:B------:R-:W-:-:S04]  /*0b10*/  ULEA UR13, UR16, UR12, 0x3 ;  /* 0x0000000c100d7291 */ /* 0x000fc8000f8e18ff */
[----:B------:R-:W-:-:S04]  /*0b20*/  ULEA UR14, UR16, UR13, 0x3 ;  /* 0x0000000d100e7291 */ /* 0x000fc8000f8e18ff */
[----:B------:R-:W-:Y:S01]  /*0b30*/  ULEA UR15, UR16, UR14, 0x3 ;  /* 0x0000000e100f7291 */ /* 0x000fe2000f8e18ff */
[----:B--2---:R-:W-:-:S08]  /*0b40*/  DFMA R18, R26, R16, RZ ;  /* 0x000000101a12722b */ /* 0x004fd000000000ff */
[----:B------:R-:W-:-:S08]  /*0b50*/  DFMA R18, R26, R16, R18 ;  /* 0x000000101a12722b */ /* 0x000fd00000000012 */
[----:B------:R-:W-:Y:S01]  /*0b60*/  DFMA R18, -R26, R16, R18 ;  /* 0x000000101a12722b */ /* 0x000fe20000000112 */
[----:B------:R-:W2:Y:S07]  /*0b70*/  LDS.64 R16, [UR9] ;  /* 0x00000009ff107984 */ /* 0x000eae0008000a00 */
[----:B-1----:R-:W-:-:S08]  /*0b80*/  DFMA R18, R4, R6, R18 ;  /* 0x000000060412722b */ /* 0x002fd00000000012 */
[----:B------:R-:W-:-:S08]  /*0b90*/  DFMA R18, R4, R6, R18 ;  /* 0x000000060412722b */ /* 0x000fd00000000012 */
[----:B------:R-:W-:Y:S01]  /*0ba0*/  DFMA R18, -R4, R6, R18 ;  /* 0x000000060412722b */ /* 0x000fe20000000112 */
[----:B------:R-:W1:Y:S07]  /*0bb0*/  LDS.64 R6, [UR10] ;  /* 0x0000000aff067984 */ /* 0x000e6e0008000a00 */
[----:B---3--:R-:W-:-:S08]  /*0bc0*/  DFMA R18, R30, R2, R18 ;  /* 0x000000021e12722b */ /* 0x008fd00000000012 */
[----:B------:R-:W-:-:S08]  /*0bd0*/  DFMA R18, R30, R2, R18 ;  /* 0x000000021e12722b */ /* 0x000fd00000000012 */
[----:B------:R-:W-:Y:S01]  /*0be0*/  DFMA R18, -R30, R2, R18 ;  /* 0x000000021e12722b */ /* 0x000fe20000000112 */
[----:B------:R-:W3:Y:S07]  /*0bf0*/  LDS.64 R2, [UR11] ;  /* 0x0000000bff027984 */ /* 0x000eee0008000a00 */
[----:B--2---:R-:W-:-:S08]  /*0c00*/  DFMA R18, R8, R16, R18 ;  /* 0x000000100812722b */ /* 0x004fd00000000012 */
        /* <DEDUP_REMOVED lines=17> */
[----:B------:R-:W-:-:S08]  /*0d20*/  DFMA R18, -R32, R6, R18 ;  /* 0x000000062012722b */ /* 0x000fd00000000112 */
[----:B---3--:R-:W-:-:S08]  /*0d30*/  DFMA R18, R14, R2, R18 ;  /* 0x000000020e12722b */ /* 0x008fd00000000012 */
[----:B------:R-:W-:-:S08]  /*0d40*/  DFMA R18, R14, R2, R18 ;  /* 0x000000020e12722b */ /* 0x000fd00000000012 */
[----:B------:R-:W-:Y:S01]  /*0d50*/  DFMA R18, -R14, R2, R18 ;  /* 0x000000020e12722b */ /* 0x000fe20000000112 */
[----:B------:R-:W1:Y:S07]  /*0d60*/  LDC.64 R2, c[0x0][0x3a0] ;  /* 0x0000e800ff027b82 */ /* 0x000e6e0000000a00 */
[----:B--2---:R-:W-:-:S08]  /*0d70*/  DFMA R18, R24, R16, R18 ;  /* 0x000000101812722b */ /* 0x004fd00000000012 */
[----:B------:R-:W-:-:S08]  /*0d80*/  DFMA R18, R24, R16, R18 ;  /* 0x000000101812722b */ /* 0x000fd00000000012 */
[----:B------:R-:W-:Y:S01]  /*0d90*/  DFMA R18, -R24, R16, R18 ;  /* 0x000000101812722b */ /* 0x000fe20000000112 */
[----:B-1----:R-:W-:-:S07]  /*0da0*/  IMAD.WIDE.U32 R20, R34, 0x8, R2 ;  /* 0x0000000822147825 */ /* 0x002fce00078e0002 */
[----:B------:R-:W-:-:S08]  /*0db0*/  DADD R6, R18, R18 ;  /* 0x0000000012067229 */ /* 0x000fd00000000012 */
[----:B------:R-:W-:-:S07]  /*0dc0*/  DADD R22, -R18, R6 ;  /* 0x0000000012167229 */ /* 0x000fce0000000106 */
[----:B------:R1:W-:Y:S01]  /*0dd0*/  STG.E.64 desc[UR6][R20.64], R22 ;  /* 0x0000001614007986 */ /* 0x0003e2000c101b06 */
[----:B------:R-:W-:Y:S01]  /*0de0*/  BAR.SYNC.DEFER_BLOCKING 0x0 ;  /* 0x0000000000007b1d */ /* 0x000fe20000010000 */
[----:B-1----:R-:W-:-:S05]  /*0df0*/  IADD3 R21, PT, PT, R34, 0x1, RZ ;  /* 0x0000000122157810 */ /* 0x002fca0007ffe0ff */
[----:B------:R-:W-:Y:S01]  /*0e00*/  IMAD.WIDE.U32 R20, R21, 0x8, R2 ;  /* 0x0000000815147825 */ /* 0x000fe200078e0002 */
[----:B------:R-:W1:Y:S04]  /*0e10*/  LDS.64 R18, [UR4+0x8] ;  /* 0x00000804ff127984 */ /* 0x000e680008000a00 */
[----:B------:R-:W2:Y:S01]  /*0e20*/  LDS.64 R6, [UR5+0x8] ;  /* 0x00000805ff067984 */ /* 0x000ea20008000a00 */
[----:B-1----:R-:W-:-:S08]  /*0e30*/  DFMA R16, R26, R18, RZ ;  /* 0x000000121a10722b */ /* 0x002fd000000000ff */
[CC--:B------:R-:W-:Y:S02]  /*0e40*/  DFMA R36, R26.reuse, R18.reuse, R16 ;  /* 0x000000121a24722b */ /* 0x0c0fe40000000010 */
[----:B------:R-:W1:Y:S06]  /*0e50*/  LDS.64 R16, [UR8+0x8] ;  /* 0x00000808ff107984 */ /* 0x000e6c0008000a00 */
[----:B------:R-:W-:Y:S01]  /*0e60*/  DFMA R36, -R26, R18, R36 ;  /* 0x000000121a24722b */ /* 0x000fe20000000124 */
[----:B------:R-:W3:Y:S07]  /*0e70*/  LDS.64 R18, [UR9+0x8] ;  /* 0x00000809ff127984 */ /* 0x000eee0008000a00 */
[----:B--2---:R-:W-:-:S08]  /*0e80*/  DFMA R36, R4, R6, R36 ;  /* 0x000000060424722b */ /* 0x004fd00000000024 */
[----:B------:R-:W-:-:S08]  /*0e90*/  DFMA R36, R4, R6, R36 ;  /* 0x000000060424722b */ /* 0x000fd00000000024 */
[----:B------:R-:W-:Y:S01]  /*0ea0*/  DFMA R36, -R4, R6, R36 ;  /* 0x000000060424722b */ /* 0x000fe20000000124 */
[----:B------:R-:W2:Y:S07]  /*0eb0*/  LDS.64 R6, [UR10+0x8] ;  /* 0x0000080aff067984 */ /* 0x000eae0008000a00 */
[----:B-1----:R-:W-:-:S08]  /*0ec0*/  DFMA R36, R30, R16, R36 ;  /* 0x000000101e24722b */ /* 0x002fd00000000024 */
[----:B------:R-:W-:-:S08]  /*0ed0*/  DFMA R36, R30, R16, R36 ;  /* 0x000000101e24722b */ /* 0x000fd00000000024 */
[----:B------:R-:W-:Y:S01]  /*0ee0*/  DFMA R36, -R30, R16, R36 ;  /* 0x000000101e24722b */ /* 0x000fe20000000124 */
[----:B------:R-:W1:Y:S07]  /*0ef0*/  LDS.64 R16, [UR11+0x8] ;  /* 0x0000080bff107984 */ /* 0x000e6e0008000a00 */
[----:B---3--:R-:W-:-:S08]  /*0f00*/  DFMA R36, R8, R18, R36 ;  /* 0x000000120824722b */ /* 0x008fd00000000024 */
[----:B------:R-:W-:-:S08]  /*0f10*/  DFMA R36, R8, R18, R36 ;  /* 0x000000120824722b */ /* 0x000fd00000000024 */
        /* <DEDUP_REMOVED lines=16> */
[----:B------:R-:W-:-:S08]  /*1020*/  DFMA R36, -R32, R6, R36 ;  /* 0x000000062024722b */ /* 0x000fd00000000124 */
[----:B-1----:R-:W-:-:S08]  /*1030*/  DFMA R36, R14, R16, R36 ;  /* 0x000000100e24722b */ /* 0x002fd00000000024 */
[----:B------:R-:W-:-:S08]  /*1040*/  DFMA R36, R14, R16, R36 ;  /* 0x000000100e24722b */ /* 0x000fd00000000024 */
[----:B------:R-:W-:-:S08]  /*1050*/  DFMA R36, -R14, R16, R36 ;  /* 0x000000100e24722b */ /* 0x000fd00000000124 */
[----:B---3--:R-:W-:-:S08]  /*1060*/  DFMA R36, R24, R18, R36 ;  /* 0x000000121824722b */ /* 0x008fd00000000024 */
[----:B------:R-:W-:-:S08]  /*1070*/  DFMA R36, R24, R18, R36 ;  /* 0x000000121824722b */ /* 0x000fd00000000024 */
[----:B------:R-:W-:-:S08]  /*1080*/  DFMA R36, -R24, R18, R36 ;  /* 0x000000121824722b */ /* 0x000fd00000000124 */
        /* <DEDUP_REMOVED lines=48> */
[----:B------:R-:W-:Y:S01]  /*1390*/  STG.E.64 desc[UR6][R20.64], R22 ;  /* 0x0000001614007986 */ /* 0x000fe2000c101b06 */
[----:B------:R-:W-:Y:S06]  /*13a0*/  BAR.SYNC.DEFER_BLOCKING 0x0 ;  /* 0x0000000000007b1d */ /* 0x000fec0000010000 */
[----:B------:R-:W1:Y:S01]  /*13b0*/  LDS.64 R18, [UR4+0x18] ;  /* 0x00001804ff127984 */ /* 0x000e620008000a00 */
[----:B------:R-:W-:-:S03]  /*13c0*/  UIADD3 UR4, UPT, UPT, UR4, 0x20, URZ ;  /* 0x0000002004047890 */ /* 0x000fc6000fffe0ff */
        /* <DEDUP_REMOVED lines=35> */
[----:B------:R-:W-:Y:S01]  /*1600*/  DFMA R36, -R14, R16, R36 ;  /* 0x000000100e24722b */ /* 0x000fe20000000124 */
[C---:B------:R-:W-:Y:S02]  /*1610*/  IADD3 R17, PT, PT, R34.reuse, 0x3, RZ ;  /* 0x0000000322117810 */ /* 0x040fe40007ffe0ff */
[----:B------:R-:W-:-:S03]  /*1620*/  IADD3 R34, PT, PT, R34, 0x4, RZ ;  /* 0x0000000422227810 */ /* 0x000fc60007ffe0ff */
[----:B------:R-:W-:Y:S02]  /*1630*/  IMAD.WIDE.U32 R2, R17, 0x8, R2 ;  /* 0x0000000811027825 */ /* 0x000fe400078e0002 */
[----:B---3--:R-:W-:-:S08]  /*1640*/  DFMA R36, R24, R18, R36 ;  /* 0x000000121824722b */ /* 0x008fd00000000024 */
[----:B------:R-:W-:-:S08]  /*1650*/  DFMA R36, R24, R18, R36 ;  /* 0x000000121824722b */ /* 0x000fd00000000024 */
[----:B------:R-:W-:-:S08]  /*1660*/  DFMA R36, -R24, R18, R36 ;  /* 0x000000121824722b */ /* 0x000fd00000000124 */
[----:B------:R-:W-:-:S08]  /*1670*/  DADD R6, R36, R36 ;  /* 0x0000000024067229 */ /* 0x000fd00000000024 */
[----:B------:R-:W-:-:S07]  /*1680*/  DADD R6, -R36, R6 ;  /* 0x0000000024067229 */ /* 0x000fce0000000106 */
[----:B------:R2:W-:Y:S01]  /*1690*/  STG.E.64 desc[UR6][R2.64], R6 ;  /* 0x0000000602007986 */ /* 0x0005e2000c101b06 */
[----:B------:R-:W-:Y:S06]  /*16a0*/  BAR.SYNC.DEFER_BLOCKING 0x0 ;  /* 0x0000000000007b1d */ /* 0x000fec0000010000 */
[----:B------:R-:W-:Y:S05]  /*16b0*/  @!P1 BRA `(.L_x_628) ;  /* 0xfffffff000e89947 */ /* 0x000fea000383ffff */
.L_x_627:
[----:B--2---:R-:W-:-:S04]  /*16c0*/  IADD3 R2, PT, PT, -R0, RZ, RZ ;  /* 0x000000ff00027210 */ /* 0x004fc80007ffe1ff */
[----:B------:R-:W-:-:S13]  /*16d0*/  ISETP.GT.AND P1, PT, R2, 0x1, PT ;  /* 0x000000010200780c */ /* 0x000fda0003f24270 */
[----:B------:R-:W-:Y:S05]  /*16e0*/  @!P1 BRA `(.L_x_629) ;  /* 0x0000000400a89947 */ /* 0x000fea0003800000 */
[----:B------:R-:W1:Y:S01]  /*16f0*/  LDCU UR5, c[0x0][0x3ac] ;  /* 0x00007580ff0577ac */ /* 0x000e620008000800 */
[----:B------:R-:W2:Y:S01]  /*1700*/  LDS.64 R16, [UR4] ;  /* 0x00000004ff107984 */ /* 0x000ea20008000a00 */
[----:B------:R-:W-:Y:S01]  /*1710*/  PLOP3.LUT P0, PT, PT, PT, PT, 0x8, 0x80 ;  /* 0x000000000080781c */ /* 0x000fe20003f0e170 */
[----:B------:R-:W-:Y:S01]  /*1720*/  VIADD R0, R0, 0x2 ;  /* 0x0000000200007836 */ /* 0x000fe20000000000 */
[----:B-1----:R-:W-:-:S04]  /*1730*/  ULEA UR8, UR5, UR4, 0x3 ;  /* 0x0000000405087291 */ /* 0x002fc8000f8e18ff */
[----:B------:R-:W-:-:S04]  /*1740*/  ULEA UR9, UR5, UR8, 0x3 ;  /* 0x0000000805097291 */ /* 0x000fc8000f8e18ff */
[----:B------:R-:W-:Y:S01]  /*1750*/  ULEA UR10, UR5, UR9, 0x3 ;  /* 0x00000009050a7291 */ /* 0x000fe2000f8e18ff */
[----:B------:R-:W1:Y:S03]  /*1760*/  LDS.64 R2, [UR8] ;  /* 0x00000008ff027984 */ /* 0x000e660008000a00 */
[----:B------:R-:W-:-:S04]  /*1770*/  ULEA UR11, UR5, UR10, 0x3 ;  /* 0x0000000a050b7291 */ /* 0x000fc8000f8e18ff */
[----:B------:R-:W-:-:S04]  /*1780*/  ULEA UR12, UR5, UR11, 0x3 ;  /* 0x0000000b050c7291 */ /* 0x000fc8000f8e18ff */
[----:B------:R-:W-:Y:S01]  /*1790*/  ULEA UR13, UR5, UR12, 0x3 ;  /* 0x0000000c050d7291 */ /* 0x000fe2000f8e18ff */
[----:B--2---:R-:W-:-:S03]  /*17a0*/  DFMA R6, R26, R16, RZ ;  /* 0x000000101a06722b */ /* 0x004fc600000000ff */
[----:B------:R-:W-:-:S04]  /*17b0*/  ULEA UR14, UR5, UR13, 0x3 ;  /* 0x0000000d050e7291 */ /* 0x000fc8000f8e18ff */
[----:B------:R-:W-:Y:S01]  /*17c0*/  ULEA UR15, UR5, UR14, 0x3 ;  /* 0x0000000e050f7291 */ /* 0x000fe2000f8e18ff */
[----:B------:R-:W-:-:S03]  /*17d0*/  DFMA R18, R26, R16, R6 ;  /* 0x000000101a12722b */ /* 0x000fc60000000006 */
[----:B------:R-:W-:Y:S01]  /*17e0*/  ULEA UR5, UR5, UR15, 0x3 ;  /* 0x0000000f05057291 */ /* 0x000fe2000f8e18ff */
[----:B------:R-:W2:Y:S04]  /*17f0*/  LDS.64 R6, [UR9] ;  /* 0x00000009ff067984 */ /* 0x000ea80008000a00 */
[----:B------:R-:W-:Y:S01]  /*1800*/  DFMA R18, -R26, R16, R18 ;  /* 0x000000101a12722b */ /* 0x000fe20000000112 */
[----:B------:R-:W3:Y:S07]  /*1810*/  LDS.64 R16, [UR10] ;  /* 0x0000000aff107984 */ /* 0x000eee0008000a00 */
[----:B-1----:R-:W-:-:S08]  /*1820*/  DFMA R18, R4, R2, R18 ;  /* 0x000000020412722b */ /* 0x002fd00000000012 */
[----:B------:R-:W-:-:S08]  /*1830*/  DFMA R18, R4, R2, R18 ;  /* 0x000000020412722b */ /* 0x000fd00000000012 */
[----:B------:R-:W-:Y:S01]  /*1840*/  DFMA R18, -R4, R2, R18 ;  /* 0x000000020412722b */ /* 0x000fe20000000112 */
[----:B------:R-:W1:Y:S07]  /*1850*/  LDS.64 R2, [UR11] ;  /* 0x0000000bff027984 */ /* 0x000e6e0008000a00 */
[----:B--2---:R-:W-:-:S08]  /*1860*/  DFMA R18, R30, R6, R18 ;  /* 0x000000061e12722b */ /* 0x004fd00000000012 */
[----:B------:R-:W-:-:S08]  /*1870*/  DFMA R18, R30, R6, R18 ;  /* 0x000000061e12722b */ /* 0x000fd00000000012 */
[----:B------:R-:W-:Y:S01]  /*1880*/  DFMA R18, -R30, R6, R18 ;  /* 0x000000061e12722b */ /* 0x000fe20000000112 */
[----:B------:R-:W2:Y:S07]  /*1890*/  LDS.64 R6, [UR12] ;  /* 0x0000000cff067984 */ /* 0x000eae0008000a00 */
[----:B---3--:R-:W-:-:S08]  /*18a0*/  DFMA R18, R8, R16, R18 ;  /* 0x000000100812722b */ /* 0x008fd00000000012 */
[----:B------:R-:W-:-:S08]  /*18b0*/  DFMA R18, R8, R16, R18 ;  /* 0x000000100812722b */ /* 0x000fd00000000012 */
        /* <DEDUP_REMOVED lines=77> */
.L_x_629:
[----:B------:R-:W-:-:S13]  /*1d90*/  ISETP.NE.OR P0, PT, R0, RZ, P0 ;  /* 0x000000ff0000720c */ /* 0x000fda0000705670 */
[----:B0-----:R-:W-:Y:S05]  /*1da0*/  @!P0 EXIT ;  /* 0x000000000000894d */ /* 0x001fea0003800000 */
.L_x_626:
[----:B--2---:R-:W2:Y:S01]  /*1db0*/  LDS.64 R16, [UR4] ;  /* 0x00000004ff107984 */ /* 0x004ea20008000a00 */
[----:B0-----:R-:W-:Y:S01]  /*1dc0*/  ULEA UR5, UR17, UR4, 0x3 ;  /* 0x0000000411057291 */ /* 0x001fe2000f8e18ff */
[----:B------:R-:W-:Y:S01]  /*1dd0*/  IADD3 R0, PT, PT, R0, 0x1, RZ ;  /* 0x0000000100007810 */ /* 0x000fe20007ffe0ff */
[----:B------:R-:W-:-:S03]  /*1de0*/  UIADD3 UR4, UPT, UPT, UR4, 0x8, URZ ;  /* 0x0000000804047890 */ /* 0x000fc6000fffe0ff */
[----:B------:R-:W-:-:S04]  /*1df0*/  ISETP.NE.AND P0, PT, R0, RZ, PT ;  /* 0x000000ff0000720c */ /* 0x000fc80003f05270 */
[----:B-1----:R-:W0:Y:S01]  /*1e00*/  LDS.64 R6, [UR5] ;  /* 0x00000005ff067984 */ /* 0x002e220008000a00 */
[----:B------:R-:W-:-:S09]  /*1e10*/  ULEA UR5, UR17, UR5, 0x3 ;  /* 0x0000000511057291 */ /* 0x000fd2000f8e18ff */
[----:B------:R-:W1:Y:S01]  /*1e20*/  LDS.64 R2, [UR5] ;  /* 0x00000005ff027984 */ /* 0x000e620008000a00 */
[----:B------:R-:W-:Y:S01]  /*1e30*/  ULEA UR5, UR17, UR5, 0x3 ;  /* 0x0000000511057291 */ /* 0x000fe2000f8e18ff */
[----:B--2---:R-:W-:-:S08]  /*1e40*/  DFMA R18, R26, R16, RZ ;  /* 0x000000101a12722b */ /* 0x004fd000000000ff */
        /* <DEDUP_REMOVED lines=32> */
[----:B------:R-:W2:Y:S07]  /*2050*/  LDS.64 R16, [UR5] ;  /* 0x00000005ff107984 */ /* 0x000eae0008000a00 */
[----:B0-----:R-:W-:-:S08]  /*2060*/  DFMA R18, R32, R6, R18 ;  /* 0x000000062012722b */ /* 0x001fd00000000012 */
[----:B------:R-:W-:-:S08]  /*2070*/  DFMA R18, R32, R6, R18 ;  /* 0x000000062012722b */ /* 0x000fd00000000012 */
[----:B------:R-:W-:Y:S01]  /*2080*/  DFMA R18, -R32, R6, R18 ;  /* 0x000000062012722b */ /* 0x000fe20000000112 */
[----:B------:R-:W0:Y:S07]  /*2090*/  LDC.64 R6, c[0x0][0x3a0] ;  /* 0x0000e800ff067b82 */ /* 0x000e2e0000000a00 */
[----:B-1----:R-:W-:-:S08]  /*20a0*/  DFMA R18, R14, R2, R18 ;  /* 0x000000020e12722b */ /* 0x002fd00000000012 */
[----:B------:R-:W-:-:S08]  /*20b0*/  DFMA R18, R14, R2, R18 ;  /* 0x000000020e12722b */ /* 0x000fd00000000012 */
[----:B------:R-:W-:Y:S01]  /*20c0*/  DFMA R18, -R14, R2, R18 ;  /* 0x000000020e12722b */ /* 0x000fe20000000112 */
[C---:B0-----:R-:W-:Y:S01]  /*20d0*/  IMAD.WIDE.U32 R6, R34.reuse, 0x8, R6 ;  /* 0x0000000822067825 */ /* 0x041fe200078e0006 */
[----:B------:R-:W-:-:S06]  /*20e0*/  IADD3 R34, PT, PT, R34, 0x1, RZ ;  /* 0x0000000122227810 */ /* 0x000fcc0007ffe0ff */
[----:B--2---:R-:W-:-:S08]  /*20f0*/  DFMA R18, R24, R16, R18 ;  /* 0x000000101812722b */ /* 0x004fd00000000012 */
[----:B------:R-:W-:-:S08]  /*2100*/  DFMA R18, R24, R16, R18 ;  /* 0x000000101812722b */ /* 0x000fd00000000012 */
[----:B------:R-:W-:-:S08]  /*2110*/  DFMA R18, -R24, R16, R18 ;  /* 0x000000101812722b */ /* 0x000fd00000000112 */
[----:B------:R-:W-:-:S08]  /*2120*/  DADD R2, R18, R18 ;  /* 0x0000000012027229 */ /* 0x000fd00000000012 */
[----:B------:R-:W-:-:S07]  /*2130*/  DADD R2, -R18, R2 ;  /* 0x0000000012027229 */ /* 0x000fce0000000102 */
[----:B------:R2:W-:Y:S01]  /*2140*/  STG.E.64 desc[UR6][R6.64], R2 ;  /* 0x0000000206007986 */ /* 0x0005e2000c101b06 */
[----:B------:R-:W-:Y:S06]  /*2150*/  BAR.SYNC.DEFER_BLOCKING 0x0 ;  /* 0x0000000000007b1d */ /* 0x000fec0000010000 */
[----:B------:R-:W-:Y:S05]  /*2160*/  @P0 BRA `(.L_x_626) ;  /* 0xfffffffc00100947 */ /* 0x000fea000383ffff */
[----:B------:R-:W-:Y:S05]  /*2170*/  EXIT ;  /* 0x000000000000794d */ /* 0x000fea0003800000 */
.L_x_630:
        /* <DEDUP_REMOVED lines=16> */
.L_x_710:


//--------------------- .text._Z20cu_mtxmq_integral_10PKdiS0_iPdiidd --------------------------
	.section	.text._Z20cu_mtxmq_integral_10PKdiS0_iPdiidd,"ax",@progbits
	.align	128
        .global         _Z20cu_mtxmq_integral_10PKdiS0_iPdiidd
        .type           _Z20cu_mtxmq_integral_10PKdiS0_iPdiidd,@function
        .size           _Z20cu_mtxmq_integral_10PKdiS0_iPdiidd,(.L_x_711 - _Z20cu_mtxmq_integral_10PKdiS0_iPdiidd)
        .other          _Z20cu_mtxmq_integral_10PKdiS0_iPdiidd,@"STO_CUDA_ENTRY STV_DEFAULT"
_Z20cu_mtxmq_integral_10PKdiS0_iPdiidd:
.text._Z20cu_mtxmq_integral_10PKdiS0_iPdiidd:
        /* <DEDUP_REMOVED lines=68> */
.L_x_633:
        /* <DEDUP_REMOVED lines=13> */
[----:B------:R-:W-:-:S04]  /*0510*/  ULEA UR14, UR19, UR13, 0x3 ;  /* 0x0000000d130e7291 */ /* 0x000fc8000f8e18ff */
[----:B------:R-:W-:-:S04]  /*0520*/  ULEA UR15, UR19, UR14, 0x3 ;  /* 0x0000000e130f7291 */ /* 0x000fc8000f8e18ff */
[----:B------:R-:W-:-:S04]  /*0530*/  ULEA UR16, UR19, UR15, 0x3 ;  /* 0x0000000f13107291 */ /* 0x000fc8000f8e18ff */
[----:B------:R-:W-:Y:S01]  /*0540*/  ULEA UR17, UR19, UR16, 0x3 ;  /* 0x0000001013117291 */ /* 0x000fe2000f8e18ff */
[----:B0----5:R-:W-:Y:S01]  /*0550*/  DFMA R34, R2, R28, RZ ;  /* 0x0000001c0222722b */ /* 0x021fe200000000ff */
[----:B------:R-:W0:Y:S07]  /*0560*/  LDS.64 R28, [UR13+-0x10] ;  /* 0xfffff00dff1c7984 */ /* 0x000e2e0008000a00 */
[----:B-1----:R-:W-:Y:S01]  /*0570*/  DFMA R34, R4, R30, R34 ;  /* 0x0000001e0422722b */ /* 0x002fe20000000022 */
[----:B------:R-:W1:Y:S07]  /*0580*/  LDS.64 R30, [UR14+-0x10] ;  /* 0xfffff00eff1e7984 */ /* 0x000e6e0008000a00 */
[----:B--2---:R-:W-:Y:S01]  /*0590*/  DFMA R34, R6, R22, R34 ;  /* 0x000000160622722b */ /* 0x004fe20000000022 */
[----:B------:R-:W2:Y:S07]  /*05a0*/  LDS.64 R22, [UR15+-0x10] ;  /* 0xfffff00fff167984 */ /* 0x000eae0008000a00 */
[----:B---3--:R-:W-:Y:S01]  /*05b0*/  DFMA R34, R8, R32, R34 ;  /* 0x000000200822722b */ /* 0x008fe20000000022 */
[----:B------:R-:W3:Y:S07]  /*05c0*/  LDS.64 R32, [UR16+-0x10] ;  /* 0xfffff010ff207984 */ /* 0x000eee0008000a00 */
[----:B----4-:R-:W-:-:S02]  /*05d0*/  DFMA R26, R10, R26, R34 ;  /* 0x0000001a0a1a722b */ /* 0x010fc40000000022 */
[----:B------:R-:W4:Y:S06]  /*05e0*/  LDS.64 R34, [UR17+-0x10] ;  /* 0xfffff011ff227984 */ /* 0x000f2c0008000a00 */
        /* <DEDUP_REMOVED lines=8> */
[----:B------:R-:W-:Y:S01]  /*0670*/  BAR.SYNC.DEFER_BLOCKING 0x0 ;  /* 0x0000000000007b1d */ /* 0x000fe20000010000 */
[----:B0-----:R-:W-:-:S05]  /*0680*/  IADD3 R37, PT, PT, R24, -0x2, RZ ;  /* 0xfffffffe18257810 */ /* 0x001fca0007ffe0ff */
[----:B------:R-:W-:Y:S01]  /*0690*/  IMAD.WIDE.U32 R36, R37, 0x8, R26 ;  /* 0x0000000825247825 */ /* 0x000fe200078e001a */
[----:B------:R-:W0:Y:S04]  /*06a0*/  LDS.64 R22, [UR6+-0x8] ;  /* 0xfffff806ff167984 */ /* 0x000e280008000a00 */
[----:B------:R-:W1:Y:S04]  /*06b0*/  LDS.64 R28, [UR7+-0x8] ;  /* 0xfffff807ff1c7984 */ /* 0x000e680008000a00 */
[----:B------:R-:W2:Y:S04]  /*06c0*/  LDS.64 R32, [UR10+-0x8] ;  /* 0xfffff80aff207984 */ /* 0x000ea80008000a00 */
[----:B------:R-:W3:Y:S01]  /*06d0*/  LDS.64 R30, [UR11+-0x8] ;  /* 0xfffff80bff1e7984 */ /* 0x000ee20008000a00 */
[----:B0-----:R-:W-:-:S03]  /*06e0*/  DFMA R34, R2, R22, RZ ;  /* 0x000000160222722b */ /* 0x001fc600000000ff */
[----:B------:R-:W0:Y:S05]  /*06f0*/  LDS.64 R22, [UR12+-0x8] ;  /* 0xfffff80cff167984 */ /* 0x000e2a0008000a00 */
        /* <DEDUP_REMOVED lines=8> */
[----:B-1----:R-:W-:Y:S01]  /*0780*/  DFMA R34, R12, R28, R34 ;  /* 0x0000001c0c22722b */ /* 0x002fe20000000022 */
[----:B------:R-:W1:Y:S07]  /*0790*/  LDS.64 R28, [UR17+-0x8] ;  /* 0xfffff811ff1c7984 */ /* 0x000e6e0008000a00 */
[----:B--2---:R-:W-:-:S08]  /*07a0*/  DFMA R32, R14, R32, R34 ;  /* 0x000000200e20722b */ /* 0x004fd00000000022 */
[----:B---3--:R-:W-:-:S08]  /*07b0*/  DFMA R30, R16, R30, R32 ;  /* 0x0000001e101e722b */ /* 0x008fd00000000020 */
[----:B0-----:R-:W-:-:S08]  /*07c0*/  DFMA R22, R18, R22, R30 ;  /* 0x000000161216722b */ /* 0x001fd0000000001e */
[----:B-1----:R-:W-:-:S07]  /*07d0*/  DFMA R34, R20, R28, R22 ;  /* 0x0000001c1422722b */ /* 0x002fce0000000016 */
        /* <DEDUP_REMOVED lines=9> */
[----:B------:R-:W3:Y:S01]  /*0870*/  LDS.64 R30, [UR11] ;  /* 0x0000000bff1e7984 */ /* 0x000ee20008000a00 */
[----:B0-----:R-:W-:-:S03]  /*0880*/  DFMA R34, R2, R22, RZ ;  /* 0x000000160222722b */ /* 0x001fc600000000ff */
[----:B------:R-:W0:Y:S05]  /*0890*/  LDS.64 R22, [UR12] ;  /* 0x0000000cff167984 */ /* 0x000e2a0008000a00 */
        /* <DEDUP_REMOVED lines=39> */
[----:B------:R-:W-:Y:S05]  /*0b10*/  BRA.U UP0, `(.L_x_633) ;  /* 0xfffffff900487547 */ /* 0x000fea000b83ffff */
[----:B------:R-:W-:-:S12]  /*0b20*/  ULOP3.LUT UR4, UR18, 0x7ffffffc, URZ, 0xc0, !UPT ;  /* 0x7ffffffc12047892 */ /* 0x000fd8000f8ec0ff */
.L_x_632:
[----:B------:R-:W-:-:S06]  /*0b30*/  ULOP3.LUT UP0, UR6, UR18, 0x3, URZ, 0xc0, !UPT ;  /* 0x0000000312067892 */ /* 0x000fcc000f80c0ff */
[----:B------:R-:W-:-:S13]  /*0b40*/  PLOP3.LUT P0, PT, PT, PT, UP0, 0x80, 0x8 ;  /* 0x000000000008781c */ /* 0x000fda0003f0f008 */
[----:B------:R-:W-:Y:S05]  /*0b50*/  @!P0 EXIT ;  /* 0x000000000000894d */ /* 0x000fea0003800000 */
[----:B------:R-:W-:-:S09]  /*0b60*/  UISETP.NE.AND UP0, UPT, UR6, 0x1, UPT ;  /* 0x000000010600788c */ /* 0x000fd2000bf05270 */
[----:B------:R-:W-:Y:S05]  /*0b70*/  BRA.U !UP0, `(.L_x_634) ;  /* 0x0000000108f87547 */ /* 0x000fea000b800000 */
[----:B------:R-:W2:Y:S01]  /*0b80*/  LDCU UR6, c[0x0][0x3ac] ;  /* 0x00007580ff0677ac */ /* 0x000ea20008000800 */
[----:B------:R-:W-:-:S09]  /*0b90*/  ULEA UR7, UR4, UR5, 0x3 ;  /* 0x0000000504077291 */ /* 0x000fd2000f8e18ff */
[----:B01----:R-:W0:Y:S01]  /*0ba0*/  LDS.64 R22, [UR7] ;  /* 0x00000007ff167984 */ /* 0x003e220008000a00 */
[----:B--2---:R-:W-:-:S04]  /*0bb0*/  ULEA UR10, UR6, UR7, 0x3 ;  /* 0x00000007060a7291 */ /* 0x004fc8000f8e18ff */
[----:B------:R-:W-:-:S04]  /*0bc0*/  ULEA UR11, UR6, UR10, 0x3 ;  /* 0x0000000a060b7291 */ /* 0x000fc8000f8e18ff */
        /* <DEDUP_REMOVED lines=8> */
[----:B------:R-:W-:Y:S01]  /*0c50*/  ULEA UR16, UR6, UR15, 0x3 ;  /* 0x0000000f06107291 */ /* 0x000fe2000f8e18ff */
[----:B------:R-:W4:Y:S03]  /*0c60*/  LDS.64 R26, [UR14] ;  /* 0x0000000eff1a7984 */ /* 0x000f260008000a00 */
[----:B------:R-:W-:-:S04]  /*0c70*/  ULEA UR17, UR6, UR16, 0x3 ;  /* 0x0000001006117291 */ /* 0x000fc8000f8e18ff */
[----:B------:R-:W-:Y:S01]  /*0c80*/  ULEA UR6, UR6, UR17, 0x3 ;  /* 0x0000001106067291 */ /* 0x000fe2000f8e18ff */
[----:B0----5:R-:W-:-:S08]  /*0c90*/  DFMA R22, R2, R22, RZ ;  /* 0x000000160216722b */ /* 0x021fd000000000ff */
        /* <DEDUP_REMOVED lines=8> */
[----:B------:R-:W-:-:S08]  /*0d20*/  DFMA R26, R12, R26, R32 ;  /* 0x0000001a0c1a722b */ /* 0x000fd00000000020 */
[----:B0-----:R-:W-:Y:S01]  /*0d30*/  DFMA R26, R14, R22, R26 ;  /* 0x000000160e1a722b */ /* 0x001fe2000000001a */
[----:B------:R-:W0:Y:S07]  /*0d40*/  LDC.64 R22, c[0x0][0x3a0] ;  /* 0x0000e800ff167b82 */ /* 0x000e2e0000000a00 */
[----:B-1----:R-:W-:-:S08]  /*0d50*/  DFMA R24, R16, R24, R26 ;  /* 0x000000181018722b */ /* 0x002fd0000000001a */
[----:B--2---:R-:W-:Y:S01]  /*0d60*/  DFMA R30, R18, R30, R24 ;  /* 0x0000001e121e722b */ /* 0x004fe20000000018 */
[----:B------:R-:W-:-:S05]  /*0d70*/  MOV R25, UR18 ;  /* 0x0000001200197c02 */ /* 0x000fca0008000f00 */
[----:B------:R-:W-:Y:S02]  /*0d80*/  IMAD R25, R0, R25, UR4 ;  /* 0x0000000400197e24 */ /* 0x000fe4000f8e0219 */
[----:B---3--:R-:W-:Y:S01]  /*0d90*/  DFMA R34, R20, R28, R30 ;  /* 0x0000001c1422722b */ /* 0x008fe2000000001e */
[----:B------:R-:W-:Y:S01]  /*0da0*/  UIADD3 UR4, UPT, UPT, UR4, 0x2, URZ ;  /* 0x0000000204047890 */ /* 0x000fe2000fffe0ff */
[C---:B0-----:R-:W-:Y:S01]  /*0db0*/  IMAD.WIDE.U32 R36, R25.reuse, 0x8, R22 ;  /* 0x0000000819247825 */ /* 0x041fe200078e0016 */
        /* <DEDUP_REMOVED lines=26> */
.L_x_634:
[----:B------:R-:W-:-:S04]  /*0f60*/  ULOP3.LUT UR6, UR18, 0x1, URZ, 0xc0, !UPT ;  /* 0x0000000112067892 */ /* 0x000fc8000f8ec0ff */
[----:B------:R-:W-:-:S06]  /*0f70*/  UISETP.NE.U32.AND UP0, UPT, UR6, 0x1, UPT ;  /* 0x000000010600788c */ /* 0x000fcc000bf05070 */
[----:B------:R-:W-:-:S13]  /*0f80*/  PLOP3.LUT P0, PT, PT, PT, UP0, 0x80, 0x8 ;  /* 0x000000000008781c */ /* 0x000fda0003f0f008 */
[----:B------:R-:W-:Y:S05]  /*0f90*/  @P0 EXIT ;  /* 0x000000000000094d */ /* 0x000fea0003800000 */
[----:B------:R-:W3:Y:S01]  /*0fa0*/  LDCU UR6, c[0x0][0x3ac] ;  /* 0x00007580ff0677ac */ /* 0x000ee20008000800 */
[----:B------:R-:W-:-:S09]  /*0fb0*/  ULEA UR7, UR4, UR5, 0x3 ;  /* 0x0000000504077291 */ /* 0x000fd2000f8e18ff */
[----:B0-----:R-:W0:Y:S01]  /*0fc0*/  LDS.64 R28, [UR7] ;  /* 0x00000007ff1c7984 */ /* 0x001e220008000a00 */
        /* <DEDUP_REMOVED lines=8> */
[----:B------:R-:W4:Y:S01]  /*1050*/  LDS.64 R22, [UR7] ;  /* 0x00000007ff167984 */ /* 0x000f220008000a00 */
[----:B------:R-:W-:Y:S01]  /*1060*/  ULEA UR7, UR6, UR10, 0x3 ;  /* 0x0000000a06077291 */ /* 0x000fe2000f8e18ff */
[----:B0----5:R-:W-:-:S04]  /*1070*/  DFMA R28, R2, R28, RZ ;  /* 0x0000001c021c722b */ /* 0x021fc800000000ff */
[----:B------:R-:W0:Y:S01]  /*1080*/  LDS.64 R2, [UR10] ;  /* 0x0000000aff027984 */ /* 0x000e220008000a00 */
[----:B------:R-:W-:-:S03]  /*1090*/  ULEA UR10, UR6, UR7, 0x3 ;  /* 0x00000007060a7291 */ /* 0x000fc6000f8e18ff */
[----:B---3--:R-:W-:Y:S01]  /*10a0*/  DFMA R28, R4, R30, R28 ;  /* 0x0000001e041c722b */ /* 0x008fe2000000001c */
[----:B------:R-:W3:Y:S01]  /*10b0*/  LDS.64 R4, [UR7] ;  /* 0x00000007ff047984 */ /* 0x000ee20008000a00 */
[----:B------:R-:W-:-:S04]  /*10c0*/  ULEA UR7, UR6, UR10, 0x3 ;  /* 0x0000000a06077291 */ /* 0x000fc8000f8e18ff */
[----:B------:R-:W-:Y:S02]  /*10d0*/  ULEA UR6, UR6, UR7, 0x3 ;  /* 0x0000000706067291 */ /* 0x000fe4000f8e18ff */
[----:B-1----:R-:W-:Y:S01]  /*10e0*/  DFMA R26, R6, R26, R28 ;  /* 0x0000001a061a722b */ /* 0x002fe2000000001c */
[----:B------:R-:W1:Y:S07]  /*10f0*/  LDS.64 R6, [UR10] ;  /* 0x0000000aff067984 */ /* 0x000e6e0008000a00 */
[----:B--2---:R-:W-:Y:S01]  /*1100*/  DFMA R24, R8, R24, R26 ;  /* 0x000000180818722b */ /* 0x004fe2000000001a */
[----:B------:R-:W2:Y:S07]  /*1110*/  LDS.64 R8, [UR7] ;  /* 0x00000007ff087984 */ /* 0x000eae0008000a00 */
[----:B----4-:R-:W-:Y:S01]  /*1120*/  DFMA R22, R10, R22, R24 ;  /* 0x000000160a16722b */ /* 0x010fe20000000018 */
[----:B------:R-:W4:Y:S07]  /*1130*/  LDS.64 R10, [UR6] ;  /* 0x00000006ff0a7984 */ /* 0x000f2e0008000a00 */
[----:B0-----:R-:W-:-:S08]  /*1140*/  DFMA R2, R12, R2, R22 ;  /* 0x000000020c02722b */ /* 0x001fd00000000016 */
[----:B---3--:R-:W-:Y:S01]  /*1150*/  DFMA R2, R14, R4, R2 ;  /* 0x000000040e02722b */ /* 0x008fe20000000002 */
[----:B------:R-:W0:Y:S07]  /*1160*/  LDC.64 R4, c[0x0][0x3a0] ;  /* 0x0000e800ff047b82 */ /* 0x000e2e0000000a00 */
[----:B-1----:R-:W-:Y:S01]  /*1170*/  DFMA R2, R16, R6, R2 ;  /* 0x000000061002722b */ /* 0x002fe20000000002 */
[----:B------:R-:W-:-:S05]  /*1180*/  MOV R7, UR18 ;  /* 0x0000001200077c02 */ /* 0x000fca0008000f00 */
[----:B------:R-:W-:Y:S02]  /*1190*/  IMAD R7, R0, R7, UR4 ;  /* 0x0000000400077e24 */ /* 0x000fe4000f8e0207 */
[----:B--2---:R-:W-:-:S08]  /*11a0*/  DFMA R2, R18, R8, R2 ;  /* 0x000000081202722b */ /* 0x004fd00000000002 */
[----:B----4-:R-:W-:Y:S01]  /*11b0*/  DFMA R2, R20, R10, R2 ;  /* 0x0000000a1402722b */ /* 0x010fe20000000002 */
[----:B0-----:R-:W-:-:S06]  /*11c0*/  IMAD.WIDE.U32 R4, R7, 0x8, R4 ;  /* 0x0000000807047825 */ /* 0x001fcc00078e0004 */
[----:B------:R-:W-:Y:S01]  /*11d0*/  STG.E.64 desc[UR8][R4.64], R2 ;  /* 0x0000000204007986 */ /* 0x000fe2000c101b08 */
[----:B------:R-:W-:Y:S06]  /*11e0*/  BAR.SYNC.DEFER_BLOCKING 0x0 ;  /* 0x0000000000007b1d */ /* 0x000fec0000010000 */
[----:B------:R-:W-:Y:S05]  /*11f0*/  EXIT ;  /* 0x000000000000794d */ /* 0x000fea0003800000 */
.L_x_631:
[----:B------:R-:W1:Y:S01]  /*1200*/  LDCU UR18, c[0x0][0x398] ;  /* 0x00007300ff1277ac */ /* 0x000e620008000800 */
[----:B0-----:R-:W-:-:S05]  /*1210*/  IMAD R23, R25, UR6, RZ ;  /* 0x0000000619177c24 */ /* 0x001fca000f8e02ff */
        /* <DEDUP_REMOVED lines=14> */
.L_x_636:
        /* <DEDUP_REMOVED lines=111> */
.L_x_635:
[----:B------:R-:W-:-:S06]  /*19f0*/  ULOP3.LUT UP0, UR6, UR18, 0x3, URZ, 0xc0, !UPT ;  /* 0x0000000312067892 */ /* 0x000fcc000f80c0ff */
[----:B------:R-:W-:-:S13]  /*1a00*/  PLOP3.LUT P0, PT, PT, PT, UP0, 0x80, 0x8 ;  /* 0x000000000008781c */ /* 0x000fda0003f0f008 */
[----:B------:R-:W-:Y:S05]  /*1a10*/  @!P0 EXIT ;  /* 0x000000000000894d */ /* 0x000fea0003800000 */
[----:B------:R-:W-:-:S09]  /*1a20*/  UISETP.NE.AND UP0, UPT, UR6, 0x1, UPT ;  /* 0x000000010600788c */ /* 0x000fd2000bf05270 */
[----:B------:R-:W-:Y:S05]  /*1a30*/  BRA.U !UP0, `(.L_x_637) ;  /* 0x0000000108f87547 */ /* 0x000fea000b800000 */
[----:B------:R-:W0:Y:S01]  /*1a40*/  LDCU UR6, c[0x0][0x3ac] ;  /* 0x00007580ff0677ac */ /* 0x000e220008000800 */
[----:B------:R-:W-:-:S09]  /*1a50*/  ULEA UR7, UR4, UR5, 0x3 ;  /* 0x0000000504077291 */ /* 0x000fd2000f8e18ff */
[----:B-1----:R-:W1:Y:S01]  /*1a60*/  LDS.64 R22, [UR7] ;  /* 0x00000007ff167984 */ /* 0x002e620008000a00 */
[----:B0-----:R-:W-:-:S04]  /*1a70*/  ULEA UR10, UR6, UR7, 0x3 ;  /* 0x00000007060a7291 */ /* 0x001fc8000f8e18ff */
[----:B------:R-:W-:-:S04]  /*1a80*/  ULEA UR11, UR6, UR10, 0x3 ;  /* 0x0000000a060b7291 */ /* 0x000fc8000f8e18ff */
[----:B------:R-:W-:Y:S01]  /*1a90*/  ULEA UR12, UR6, UR11, 0x3 ;  /* 0x0000000b060c7291 */ /* 0x000fe2000f8e18ff */
[----:B------:R-:W0:Y:S03]  /*1aa0*/  LDS.64 R32, [UR10] ;  /* 0x0000000aff207984 */ /* 0x000e260008000a00 */
        /* <DEDUP_REMOVED lines=10> */
[----:B-1---5:R-:W-:-:S08]  /*1b50*/  DFMA R22, R2, R22, RZ ;  /* 0x000000160216722b */ /* 0x022fd000000000ff */
[----:B0-----:R-:W-:Y:S02]  /*1b60*/  DFMA R32, R4, R32, R22 ;  /* 0x000000200420722b */ /* 0x001fe40000000016 */
        /* <DEDUP_REMOVED lines=43> */
.L_x_637:
[----:B------:R-:W-:-:S04]  /*1e20*/  ULOP3.LUT UR6, UR18, 0x1, URZ, 0xc0, !UPT ;  /* 0x0000000112067892 */ /* 0x000fc8000f8ec0ff */
[----:B------:R-:W-:-:S06]  /*1e30*/  UISETP.NE.U32.AND UP0, UPT, UR6, 0x1, UPT ;  /* 0x000000010600788c */ /* 0x000fcc000bf05070 */
[----:B------:R-:W-:-:S13]  /*1e40*/  PLOP3.LUT P0, PT, PT, PT, UP0, 0x80, 0x8 ;  /* 0x000000000008781c */ /* 0x000fda0003f0f008 */
[----:B------:R-:W-:Y:S05]  /*1e50*/  @P0 EXIT ;  /* 0x000000000000094d */ /* 0x000fea0003800000 */
[----:B------:R-:W2:Y:S01]  /*1e60*/  LDCU UR6, c[0x0][0x3ac] ;  /* 0x00007580ff0677ac */ /* 0x000ea20008000800 */
[----:B------:R-:W-:-:S09]  /*1e70*/  ULEA UR7, UR4, UR5, 0x3 ;  /* 0x0000000504077291 */ /* 0x000fd2000f8e18ff */
[----:B------:R-:W3:Y:S01]  /*1e80*/  LDS.64 R28, [UR7] ;  /* 0x00000007ff1c7984 */ /* 0x000ee20008000a00 */
[----:B--2---:R-:W-:-:S04]  /*1e90*/  ULEA UR10, UR6, UR7, 0x3 ;  /* 0x00000007060a7291 */ /* 0x004fc8000f8e18ff */
[----:B------:R-:W-:-:S05]  /*1ea0*/  ULEA UR7, UR6, UR10, 0x3 ;  /* 0x0000000a06077291 */ /* 0x000fca000f8e18ff */
[----:B------:R-:W2:Y:S01]  /*1eb0*/  LDS.64 R30, [UR10] ;  /* 0x0000000aff1e7984 */ /* 0x000ea20008000a00 */
[----:B------:R-:W-:-:S03]  /*1ec0*/  ULEA UR10, UR6, UR7, 0x3 ;  /* 0x00000007060a7291 */ /* 0x000fc6000f8e18ff */
[----:B01----:R-:W0:Y:S01]  /*1ed0*/  LDS.64 R26, [UR7] ;  /* 0x00000007ff1a7984 */ /* 0x003e220008000a00 */
[----:B------:R-:W-:-:S05]  /*1ee0*/  ULEA UR7, UR6, UR10, 0x3 ;  /* 0x0000000a06077291 */ /* 0x000fca000f8e18ff */
[----:B------:R-:W1:Y:S01]  /*1ef0*/  LDS.64 R24, [UR10] ;  /* 0x0000000aff187984 */ /* 0x000e620008000a00 */
[----:B------:R-:W-:-:S03]  /*1f00*/  ULEA UR10, UR6, UR7, 0x3 ;  /* 0x00000007060a7291 */ /* 0x000fc6000f8e18ff */
[----:B------:R-:W4:Y:S01]  /*1f10*/  LDS.64 R22, [UR7] ;  /* 0x00000007ff167984 */ /* 0x000f220008000a00 */
[----:B------:R-:W-:Y:S01]  /*1f20*/  ULEA UR7, UR6, UR10, 0x3 ;  /* 0x0000000a06077291 */ /* 0x000fe2000f8e18ff */
[----:B---3-5:R-:W-:-:S04]  /*1f30*/  DFMA R28, R2, R28, RZ ;  /* 0x0000001c021c722b */ /* 0x028fc800000000ff */
[----:B------:R-:W3:Y:S01]  /*1f40*/  LDS.64 R2, [UR10] ;  /* 0x0000000aff027984 */ /* 0x000ee20008000a00 */
[----:B------:R-:W-:-:S03]  /*1f50*/  ULEA UR10, UR6, UR7, 0x3 ;  /* 0x00000007060a7291 */ /* 0x000fc6000f8e18ff */
[----:B--2---:R-:W-:Y:S01]  /*1f60*/  DFMA R28, R4, R30, R28 ;  /* 0x0000001e041c722b */ /* 0x004fe2000000001c */
[----:B------:R-:W2:Y:S01]  /*1f70*/  LDS.64 R4, [UR7] ;  /* 0x00000007ff047984 */ /* 0x000ea20008000a00 */
[----:B------:R-:W-:-:S04]  /*1f80*/  ULEA UR7, UR6, UR10, 0x3 ;  /* 0x0000000a06077291 */ /* 0x000fc8000f8e18ff */
[----:B------:R-:W-:Y:S02]  /*1f90*/  ULEA UR6, UR6, UR7, 0x3 ;  /* 0x0000000706067291 */ /* 0x000fe4000f8e18ff */
[----:B0-----:R-:W-:Y:S01]  /*1fa0*/  DFMA R26, R6, R26, R28 ;  /* 0x0000001a061a722b */ /* 0x001fe2000000001c */
[----:B------:R-:W0:Y:S07]  /*1fb0*/  LDS.64 R6, [UR10] ;  /* 0x0000000aff067984 */ /* 0x000e2e0008000a00 */
[----:B-1----:R-:W-:Y:S01]  /*1fc0*/  DFMA R24, R8, R24, R26 ;  /* 0x000000180818722b */ /* 0x002fe2000000001a */
[----:B------:R-:W1:Y:S07]  /*1fd0*/  LDS.64 R8, [UR7] ;  /* 0x00000007ff087984 */ /* 0x000e6e0008000a00 */
[----:B----4-:R-:W-:Y:S01]  /*1fe0*/  DFMA R22, R10, R22, R24 ;  /* 0x000000160a16722b */ /* 0x010fe20000000018 */
[----:B------:R-:W4:Y:S07]  /*1ff0*/  LDS.64 R10, [UR6] ;  /* 0x00000006ff0a7984 */ /* 0x000f2e0008000a00 */
[----:B---3--:R-:W-:-:S08]  /*2000*/  DFMA R2, R12, R2, R22 ;  /* 0x000000020c02722b */ /* 0x008fd00000000016 */
[----:B--2---:R-:W-:Y:S01]  /*2010*/  DFMA R2, R14, R4, R2 ;  /* 0x000000040e02722b */ /* 0x004fe20000000002 */
[----:B------:R-:W2:Y:S07]  /*2020*/  LDC.64 R4, c[0x0][0x3a0] ;  /* 0x0000e800ff047b82 */ /* 0x000eae0000000a00 */
[----:B0-----:R-:W-:Y:S01]  /*2030*/  DFMA R2, R16, R6, R2 ;  /* 0x000000061002722b */ /* 0x001fe20000000002 */
[----:B------:R-:W-:-:S05]  /*2040*/  MOV R7, UR18 ;  /* 0x0000001200077c02 */ /* 0x000fca0008000f00 */
[----:B------:R-:W-:Y:S02]  /*2050*/  IMAD R7, R0, R7, UR4 ;  /* 0x0000000400077e24 */ /* 0x000fe4000f8e0207 */
[----:B-1----:R-:W-:-:S08]  /*2060*/  DFMA R2, R18, R8, R2 ;  /* 0x000000081202722b */ /* 0x002fd00000000002 */
[----:B----4-:R-:W-:Y:S01]  /*2070*/  DFMA R2, R20, R10, R2 ;  /* 0x0000000a1402722b */ /* 0x010fe20000000002 */
[----:B--2---:R-:W-:-:S06]  /*2080*/  IMAD.WIDE.U32 R4, R7, 0x8, R4 ;  /* 0x0000000807047825 */ /* 0x004fcc00078e0004 */
[----:B------:R-:W-:Y:S01]  /*2090*/  STG.E.64 desc[UR8][R4.64], R2 ;  /* 0x0000000204007986 */ /* 0x000fe2000c101b08 */
[----:B------:R-:W-:Y:S06]  /*20a0*/  BAR.SYNC.DEFER_BLOCKING 0x0 ;  /* 0x0000000000007b1d */ /* 0x000fec0000010000 */
[----:B------:R-:W-:Y:S05]  /*20b0*/  EXIT ;  /* 0x000000000000794d */ /* 0x000fea0003800000 */
.L_x_638:
        /* <DEDUP_REMOVED lines=12> */
.L_x_711:


//--------------------- .text._Z19cu_mtxmq_integral_8PKdiS0_iPdiidd --------------------------
	.section	.text._Z19cu_mtxmq_integral_8PKdiS0_iPdiidd,"ax",@progbits
	.align	128
        .global         _Z19cu_mtxmq_integral_8PKdiS0_iPdiidd
        .type           _Z19cu_mtxmq_integral_8PKdiS0_iPdiidd,@function
        .size           _Z19cu_mtxmq_integral_8PKdiS0_iPdiidd,(.L_x_712 - _Z19cu_mtxmq_integral_8PKdiS0_iPdiidd)
        .other          _Z19cu_mtxmq_integral_8PKdiS0_iPdiidd,@"STO_CUDA_ENTRY STV_DEFAULT"
_Z19cu_mtxmq_integral_8PKdiS0_iPdiidd:
.text._Z19cu_mtxmq_integral_8PKdiS0_iPdiidd:
        /* <DEDUP_REMOVED lines=64> */
.L_x_641:
[----:B--2---:R-:W2:Y:S01]  /*0400*/  LDS.64 R20, [UR6+-0x10] ;  /* 0xfffff006ff147984 */ /* 0x004ea20008000a00 */
[----:B-1----:R-:W-:Y:S01]  /*0410*/  ULEA UR7, UR18, UR6, 0x3 ;  /* 0x0000000612077291 */ /* 0x002fe2000f8e18ff */
[----:B0-----:R-:W-:Y:S01]  /*0420*/  IADD3 R29, PT, PT, R26, -0x3, RZ ;  /* 0xfffffffd1a1d7810 */ /* 0x001fe20007ffe0ff */
[----:B------:R-:W-:Y:S02]  /*0430*/  UIADD3 UR4, UPT, UPT, UR4, 0x4, URZ ;  /* 0x0000000404047890 */ /* 0x000fe4000fffe0ff */
[----:B------:R-:W-:Y:S02]  /*0440*/  ULEA UR10, UR18, UR7, 0x3 ;  /* 0x00000007120a7291 */ /* 0x000fe4000f8e18ff */
[----:B------:R-:W-:Y:S02]  /*0450*/  UISETP.NE.AND UP0, UPT, UR4, URZ, UPT ;  /* 0x000000ff0400728c */ /* 0x000fe4000bf05270 */
[----:B------:R-:W-:Y:S01]  /*0460*/  ULEA UR11, UR18, UR10, 0x3 ;  /* 0x0000000a120b7291 */ /* 0x000fe2000f8e18ff */
[----:B------:R-:W0:Y:S03]  /*0470*/  LDS.64 R2, [UR7+-0x10] ;  /* 0xfffff007ff027984 */ /* 0x000e260008000a00 */
[----:B------:R-:W-:Y:S01]  /*0480*/  ULEA UR12, UR18, UR11, 0x3 ;  /* 0x0000000b120c7291 */ /* 0x000fe2000f8e18ff */
[----:B------:R-:W1:Y:S03]  /*0490*/  LDS.64 R22, [UR10+-0x10] ;  /* 0xfffff00aff167984 */ /* 0x000e660008000a00 */
[----:B------:R-:W-:-:S04]  /*04a0*/  ULEA UR13, UR18, UR12, 0x3 ;  /* 0x0000000c120d7291 */ /* 0x000fc8000f8e18ff */
[----:B------:R-:W-:-:S04]  /*04b0*/  ULEA UR14, UR18, UR13, 0x3 ;  /* 0x0000000d120e7291 */ /* 0x000fc8000f8e18ff */
[----:B------:R-:W-:Y:S01]  /*04c0*/  ULEA UR15, UR18, UR14, 0x3 ;  /* 0x0000000e120f7291 */ /* 0x000fe2000f8e18ff */
[----:B--2--5:R-:W-:Y:S01]  /*04d0*/  DFMA R24, R4, R20, RZ ;  /* 0x000000140418722b */ /* 0x024fe200000000ff */
[----:B------:R-:W2:Y:S07]  /*04e0*/  LDS.64 R20, [UR11+-0x10] ;  /* 0xfffff00bff147984 */ /* 0x000eae0008000a00 */
[----:B0-----:R-:W-:Y:S01]  /*04f0*/  DFMA R24, R6, R2, R24 ;  /* 0x000000020618722b */ /* 0x001fe20000000018 */
[----:B------:R-:W0:Y:S07]  /*0500*/  LDS.64 R2, [UR12+-0x10] ;  /* 0xfffff00cff027984 */ /* 0x000e2e0008000a00 */
[----:B-1----:R-:W-:Y:S01]  /*0510*/  DFMA R24, R8, R22, R24 ;  /* 0x000000160818722b */ /* 0x002fe20000000018 */
[----:B------:R-:W1:Y:S07]  /*0520*/  LDS.64 R22, [UR13+-0x10] ;  /* 0xfffff00dff167984 */ /* 0x000e6e0008000a00 */
[----:B--2---:R-:W-:Y:S01]  /*0530*/  DFMA R24, R10, R20, R24 ;  /* 0x000000140a18722b */ /* 0x004fe20000000018 */
[----:B------:R-:W2:Y:S07]  /*0540*/  LDS.64 R20, [UR14+-0x10] ;  /* 0xfffff00eff147984 */ /* 0x000eae0008000a00 */
[----:B0-----:R-:W-:-:S02]  /*0550*/  DFMA R2, R12, R2, R24 ;  /* 0x000000020c02722b */ /* 0x001fc40000000018 */
[----:B------:R-:W0:Y:S06]  /*0560*/  LDS.64 R24, [UR15+-0x10] ;  /* 0xfffff00fff187984 */ /* 0x000e2c0008000a00 */
[----:B-1----:R-:W-:Y:S02]  /*0570*/  DFMA R22, R14, R22, R2 ;  /* 0x000000160e16722b */ /* 0x002fe40000000002 */
[----:B------:R-:W1:Y:S06]  /*0580*/  LDC.64 R2, c[0x0][0x3a0] ;  /* 0x0000e800ff027b82 */ /* 0x000e6c0000000a00 */
[----:B--2---:R-:W-:Y:S01]  /*0590*/  DFMA R20, R16, R20, R22 ;  /* 0x000000141014722b */ /* 0x004fe20000000016 */
[----:B-1----:R-:W-:-:S07]  /*05a0*/  IMAD.WIDE.U32 R28, R29, 0x8, R2 ;  /* 0x000000081d1c7825 */ /* 0x002fce00078e0002 */
[----:B0-----:R-:W-:-:S07]  /*05b0*/  DFMA R24, R18, R24, R20 ;  /* 0x000000181218722b */ /* 0x001fce0000000014 */
[----:B------:R0:W-:Y:S01]  /*05c0*/  STG.E.64 desc[UR8][R28.64], R24 ;  /* 0x000000181c007986 */ /* 0x0001e2000c101b08 */
[----:B------:R-:W-:Y:S01]  /*05d0*/  BAR.SYNC.DEFER_BLOCKING 0x0 ;  /* 0x0000000000007b1d */ /* 0x000fe20000010000 */
[----:B0-----:R-:W-:-:S05]  /*05e0*/  IADD3 R29, PT, PT, R26, -0x2, RZ ;  /* 0xfffffffe1a1d7810 */ /* 0x001fca0007ffe0ff */
[----:B------:R-:W-:Y:S01]  /*05f0*/  IMAD.WIDE.U32 R28, R29, 0x8, R2 ;  /* 0x000000081d1c7825 */ /* 0x000fe200078e0002 */
[----:B------:R-:W0:Y:S04]  /*0600*/  LDS.64 R22, [UR6+-0x8] ;  /* 0xfffff806ff167984 */ /* 0x000e280008000a00 */
[----:B------:R-:W1:Y:S01]  /*0610*/  LDS.64 R20, [UR7+-0x8] ;  /* 0xfffff807ff147984 */ /* 0x000e620008000a00 */
[----:B0-----:R-:W-:-:S03]  /*0620*/  DFMA R24, R4, R22, RZ ;  /* 0x000000160418722b */ /* 0x001fc600000000ff */
[----:B------:R-:W0:Y:S05]  /*0630*/  LDS.64 R22, [UR10+-0x8] ;  /* 0xfffff80aff167984 */ /* 0x000e2a0008000a00 */
[----:B-1----:R-:W-:Y:S01]  /*0640*/  DFMA R24, R6, R20, R24 ;  /* 0x000000140618722b */ /* 0x002fe20000000018 */
[----:B------:R-:W1:Y:S07]  /*0650*/  LDS.64 R20, [UR11+-0x8] ;  /* 0xfffff80bff147984 */ /* 0x000e6e0008000a00 */
[----:B0-----:R-:W-:Y:S01]  /*0660*/  DFMA R24, R8, R22, R24 ;  /* 0x000000160818722b */ /* 0x001fe20000000018 */
[----:B------:R-:W0:Y:S07]  /*0670*/  LDS.64 R22, [UR12+-0x8] ;  /* 0xfffff80cff167984 */ /* 0x000e2e0008000a00 */
[----:B-1----:R-:W-:Y:S01]  /*0680*/  DFMA R24, R10, R20, R24 ;  /* 0x000000140a18722b */ /* 0x002fe20000000018 */
[----:B------:R-:W1:Y:S07]  /*0690*/  LDS.64 R20, [UR13+-0x8] ;  /* 0xfffff80dff147984 */ /* 0x000e6e0008000a00 */
[----:B0-----:R-:W-:Y:S01]  /*06a0*/  DFMA R24, R12, R22, R24 ;  /* 0x000000160c18722b */ /* 0x001fe20000000018 */
[----:B------:R-:W0:Y:S07]  /*06b0*/  LDS.64 R22, [UR14+-0x8] ;  /* 0xfffff80eff167984 */ /* 0x000e2e0008000a00 */
[----:B-1----:R-:W-:Y:S01]  /*06c0*/  DFMA R24, R14, R20, R24 ;  /* 0x000000140e18722b */ /* 0x002fe20000000018 */
[----:B------:R-:W1:Y:S07]  /*06d0*/  LDS.64 R20, [UR15+-0x8] ;  /* 0xfffff80fff147984 */ /* 0x000e6e0008000a00 */
        /* <DEDUP_REMOVED lines=9> */
[----:B------:R-:W1:Y:S01]  /*0770*/  LDS.64 R20, [UR7] ;  /* 0x00000007ff147984 */ /* 0x000e620008000a00 */
[----:B0-----:R-:W-:-:S03]  /*0780*/  DFMA R24, R4, R22, RZ ;  /* 0x000000160418722b */ /* 0x001fc600000000ff */
[----:B------:R-:W0:Y:S05]  /*0790*/  LDS.64 R22, [UR10] ;  /* 0x0000000aff167984 */ /* 0x000e2a0008000a00 */
[----:B-1----:R-:W-:Y:S01]  /*07a0*/  DFMA R24, R6, R20, R24 ;  /* 0x000000140618722b */ /* 0x002fe20000000018 */
[----:B------:R-:W1:Y:S07]  /*07b0*/  LDS.64 R20, [UR11] ;  /* 0x0000000bff147984 */ /* 0x000e6e0008000a00 */
[----:B0-----:R-:W-:Y:S01]  /*07c0*/  DFMA R24, R8, R22, R24 ;  /* 0x000000160818722b */ /* 0x001fe20000000018 */
[----:B------:R-:W0:Y:S07]  /*07d0*/  LDS.64 R22, [UR12] ;  /* 0x0000000cff167984 */ /* 0x000e2e0008000a00 */
[----:B-1----:R-:W-:Y:S01]  /*07e0*/  DFMA R24, R10, R20, R24 ;  /* 0x000000140a18722b */ /* 0x002fe20000000018 */
[----:B------:R-:W1:Y:S07]  /*07f0*/  LDS.64 R20, [UR13] ;  /* 0x0000000dff147984 */ /* 0x000e6e0008000a00 */
[----:B0-----:R-:W-:Y:S01]  /*0800*/  DFMA R24, R12, R22, R24 ;  /* 0x000000160c18722b */ /* 0x001fe20000000018 */
[----:B------:R-:W0:Y:S07]  /*0810*/  LDS.64 R22, [UR14] ;  /* 0x0000000eff167984 */ /* 0x000e2e0008000a00 */
[----:B-1----:R-:W-:Y:S01]  /*0820*/  DFMA R24, R14, R20, R24 ;  /* 0x000000140e18722b */ /* 0x002fe20000000018 */
[----:B------:R-:W1:Y:S07]  /*0830*/  LDS.64 R20, [UR15] ;  /* 0x0000000fff147984 */ /* 0x000e6e0008000a00 */
[----:B0-----:R-:W-:-:S08]  /*0840*/  DFMA R22, R16, R22, R24 ;  /* 0x000000161016722b */ /* 0x001fd00000000018 */
[----:B-1----:R-:W-:-:S07]  /*0850*/  DFMA R24, R18, R20, R22 ;  /* 0x000000141218722b */ /* 0x002fce0000000016 */
[----:B------:R-:W-:Y:S01]  /*0860*/  STG.E.64 desc[UR8][R28.64], R24 ;  /* 0x000000181c007986 */ /* 0x000fe2000c101b08 */
[----:B------:R-:W-:Y:S06]  /*0870*/  BAR.SYNC.DEFER_BLOCKING 0x0 ;  /* 0x0000000000007b1d */ /* 0x000fec0000010000 */
[----:B------:R-:W0:Y:S01]  /*0880*/  LDS.64 R22, [UR6+0x8] ;  /* 0x00000806ff167984 */ /* 0x000e220008000a00 */
[----:B------:R-:W-:-:S03]  /*0890*/  UIADD3 UR6, UPT, UPT, UR6, 0x20, URZ ;  /* 0x0000002006067890 */ /* 0x000fc6000fffe0ff */
[----:B------:R-:W1:Y:S01]  /*08a0*/  LDS.64 R20, [UR7+0x8] ;  /* 0x00000807ff147984 */ /* 0x000e620008000a00 */
[----:B0-----:R-:W-:-:S03]  /*08b0*/  DFMA R24, R4, R22, RZ ;  /* 0x000000160418722b */ /* 0x001fc600000000ff */
[----:B------:R-:W0:Y:S05]  /*08c0*/  LDS.64 R22, [UR10+0x8] ;  /* 0x0000080aff167984 */ /* 0x000e2a0008000a00 */
        /* <DEDUP_REMOVED lines=10> */
[----:B0-----:R-:W-:-:S08]  /*0970*/  DFMA R22, R16, R22, R24 ;  /* 0x000000161016722b */ /* 0x001fd00000000018 */
[----:B-1----:R-:W-:-:S07]  /*0980*/  DFMA R20, R18, R20, R22 ;  /* 0x000000141214722b */ /* 0x002fce0000000016 */
[----:B------:R2:W-:Y:S01]  /*0990*/  STG.E.64 desc[UR8][R2.64], R20 ;  /* 0x0000001402007986 */ /* 0x0005e2000c101b08 */
[----:B------:R-:W-:Y:S06]  /*09a0*/  BAR.SYNC.DEFER_BLOCKING 0x0 ;  /* 0x0000000000007b1d */ /* 0x000fec0000010000 */
[----:B------:R-:W-:Y:S05]  /*09b0*/  BRA.U UP0, `(.L_x_641) ;  /* 0xfffffff900907547 */ /* 0x000fea000b83ffff */
[----:B------:R-:W-:-:S12]  /*09c0*/  ULOP3.LUT UR4, UR17, 0x7ffffffc, URZ, 0xc0, !UPT ;  /* 0x7ffffffc11047892 */ /* 0x000fd8000f8ec0ff */
.L_x_640:
[----:B------:R-:W-:-:S06]  /*09d0*/  ULOP3.LUT UP0, UR6, UR17, 0x3, URZ, 0xc0, !UPT ;  /* 0x0000000311067892 */ /* 0x000fcc000f80c0ff */
[----:B------:R-:W-:-:S13]  /*09e0*/  PLOP3.LUT P0, PT, PT, PT, UP0, 0x80, 0x8 ;  /* 0x000000000008781c */ /* 0x000fda0003f0f008 */
[----:B------:R-:W-:Y:S05]  /*09f0*/  @!P0 EXIT ;  /* 0x000000000000894d */ /* 0x000fea0003800000 */
[----:B------:R-:W-:-:S09]  /*0a00*/  UISETP.NE.AND UP0, UPT, UR6, 0x1, UPT ;  /* 0x000000010600788c */ /* 0x000fd2000bf05270 */
[----:B------:R-:W-:Y:S05]  /*0a10*/  BRA.U !UP0, `(.L_x_642) ;  /* 0x0000000108d87547 */ /* 0x000fea000b800000 */
[----:B------:R-:W1:Y:S01]  /*0a20*/  LDCU UR6, c[0x0][0x3ac] ;  /* 0x00007580ff0677ac */ /* 0x000e620008000800 */
[----:B------:R-:W-:-:S09]  /*0a30*/  ULEA UR7, UR4, UR5, 0x3 ;  /* 0x0000000504077291 */ /* 0x000fd2000f8e18ff */
[----:B--2---:R-:W2:Y:S01]  /*0a40*/  LDS.64 R20, [UR7] ;  /* 0x00000007ff147984 */ /* 0x004ea20008000a00 */
[----:B-1----:R-:W-:-:S04]  /*0a50*/  ULEA UR10, UR6, UR7, 0x3 ;  /* 0x00000007060a7291 */ /* 0x002fc8000f8e18ff */
[----:B------:R-:W-:-:S04]  /*0a60*/  ULEA UR11, UR6, UR10, 0x3 ;  /* 0x0000000a060b7291 */ /* 0x000fc8000f8e18ff */
[----:B------:R-:W-:Y:S01]  /*0a70*/  ULEA UR12, UR6, UR11, 0x3 ;  /* 0x0000000b060c7291 */ /* 0x000fe2000f8e18ff */
[----:B0-----:R-:W0:Y:S03]  /*0a80*/  LDS.64 R24, [UR10] ;  /* 0x0000000aff187984 */ /* 0x001e260008000a00 */
[----:B------:R-:W-:Y:S01]  /*0a90*/  ULEA UR13, UR6, UR12, 0x3 ;  /* 0x0000000c060d7291 */ /* 0x000fe2000f8e18ff */
[----:B------:R-:W1:Y:S03]  /*0aa0*/  LDS.64 R2, [UR11] ;  /* 0x0000000bff027984 */ /* 0x000e660008000a00 */
[----:B------:R-:W-:-:S04]  /*0ab0*/  ULEA UR14, UR6, UR13, 0x3 ;  /* 0x0000000d060e7291 */ /* 0x000fc8000f8e18ff */
[----:B------:R-:W-:-:S04]  /*0ac0*/  ULEA UR15, UR6, UR14, 0x3 ;  /* 0x0000000e060f7291 */ /* 0x000fc8000f8e18ff */
[----:B------:R-:W-:Y:S01]  /*0ad0*/  ULEA UR6, UR6, UR15, 0x3 ;  /* 0x0000000f06067291 */ /* 0x000fe2000f8e18ff */
[----:B--2--5:R-:W-:Y:S01]  /*0ae0*/  DFMA R22, R4, R20, RZ ;  /* 0x000000140416722b */ /* 0x024fe200000000ff */
[----:B------:R-:W2:Y:S07]  /*0af0*/  LDS.64 R20, [UR12] ;  /* 0x0000000cff147984 */ /* 0x000eae0008000a00 */
[----:B0-----:R-:W-:Y:S01]  /*0b00*/  DFMA R22, R6, R24, R22 ;  /* 0x000000180616722b */ /* 0x001fe20000000016 */
[----:B------:R-:W0:Y:S07]  /*0b10*/  LDS.64 R24, [UR13] ;  /* 0x0000000dff187984 */ /* 0x000e2e0008000a00 */
[----:B-1----:R-:W-:-:S02]  /*0b20*/  DFMA R2, R8, R2, R22 ;  /* 0x000000020802722b */ /* 0x002fc40000000016 */
[----:B------:R-:W1:Y:S06]  /*0b30*/  LDS.64 R22, [UR14] ;  /* 0x0000000eff167984 */ /* 0x000e6c0008000a00 */
[----:B--2---:R-:W-:Y:S02]  /*0b40*/  DFMA R20, R10, R20, R2 ;  /* 0x000000140a14722b */ /* 0x004fe40000000002 */
[----:B------:R-:W2:Y:S06]  /*0b50*/  LDS.64 R2, [UR15] ;  /* 0x0000000fff027984 */ /* 0x000eac0008000a00 */
[----:B0-----:R-:W-:-:S02]  /*0b60*/  DFMA R26, R12, R24, R20 ;  /* 0x000000180c1a722b */ /* 0x001fc40000000014 */
[----:B------:R-:W0:Y:S01]  /*0b70*/  LDS.64 R20, [UR6] ;  /* 0x00000006ff147984 */ /* 0x000e220008000a00 */
[----:B------:R-:W3:Y:S05]  /*0b80*/  LDC R25, c[0x0][0x360] ;  /* 0x0000d800ff197b82 */ /* 0x000eea0000000800 */
[----:B-1----:R-:W-:-:S03]  /*0b90*/  DFMA R26, R14, R22, R26 ;  /* 0x000000160e1a722b */ /* 0x002fc6000000001a */
[----:B------:R-:W1:Y:S05]  /*0ba0*/  LDC.64 R22, c[0x0][0x3a0] ;  /* 0x0000e800ff167b82 */ /* 0x000e6a0000000a00 */
[----:B--2---:R-:W-:Y:S01]  /*0bb0*/  DFMA R26, R16, R2, R26 ;  /* 0x00000002101a722b */ /* 0x004fe2000000001a */
[----:B------:R-:W-:Y:S01]  /*0bc0*/  MOV R2, UR17 ;  /* 0x0000001100027c02 */ /* 0x000fe20008000f00 */
[----:B---3--:R-:W-:-:S04]  /*0bd0*/  IMAD R3, R25, UR16, R0 ;  /* 0x0000001019037c24 */ /* 0x008fc8000f8e0200 */
[----:B------:R-:W-:Y:S01]  /*0be0*/  IMAD R3, R3, R2, UR4 ;  /* 0x0000000403037e24 */ /* 0x000fe2000f8e0202 */
[----:B------:R-:W-:-:S03]  /*0bf0*/  UIADD3 UR4, UPT, UPT, UR4, 0x2, URZ ;  /* 0x0000000204047890 */ /* 0x000fc6000fffe0ff */
[C---:B-1----:R-:W-:Y:S01]  /*0c00*/  IMAD.WIDE.U32 R28, R3.reuse, 0x8, R22 ;  /* 0x00000008031c7825 */ /* 0x042fe200078e0016 */
[----:B------:R-:W-:Y:S01]  /*0c10*/  IADD3 R3, PT, PT, R3, 0x1, RZ ;  /* 0x0000000103037810 */ /* 0x000fe20007ffe0ff */
[----:B0-----:R-:W-:-:S04]  /*0c20*/  DFMA R26, R18, R20, R26 ;  /* 0x00000014121a722b */ /* 0x001fc8000000001a */
[----:B------:R-:W-:-:S03]  /*0c30*/  IMAD.WIDE.U32 R22, R3, 0x8, R22 ;  /* 0x0000000803167825 */ /* 0x000fc600078e0016 */
[----:B------:R-:W-:Y:S01]  /*0c40*/  STG.E.64 desc[UR8][R28.64], R26 ;  /* 0x0000001a1c007986 */ /* 0x000fe2000c101b08 */
[----:B------:R-:W-:Y:S06]  /*0c50*/  BAR.SYNC.DEFER_BLOCKING 0x0 ;  /* 0x0000000000007b1d */ /* 0x000fec0000010000 */
[----:B------:R-:W0:Y:S04]  /*0c60*/  LDS.64 R24, [UR7+0x8] ;  /* 0x00000807ff187984 */ /* 0x000e280008000a00 */
        /* <DEDUP_REMOVED lines=17> */
.L_x_642:
[----:B------:R-:W-:-:S04]  /*0d80*/  ULOP3.LUT UR6, UR17, 0x1, URZ, 0xc0, !UPT ;  /* 0x0000000111067892 */ /* 0x000fc8000f8ec0ff */
[----:B------:R-:W-:-:S06]  /*0d90*/  UISETP.NE.U32.AND UP0, UPT, UR6, 0x1, UPT ;  /* 0x000000010600788c */ /* 0x000fcc000bf05070 */
[----:B------:R-:W-:-:S13]  /*0da0*/  PLOP3.LUT P0, PT, PT, PT, UP0, 0x80, 0x8 ;  /* 0x000000000008781c */ /* 0x000fda0003f0f008 */
[----:B------:R-:W-:Y:S05]  /*0db0*/  @P0 EXIT ;  /* 0x000000000000094d */ /* 0x000fea0003800000 */
[----:B------:R-:W3:Y:S01]  /*0dc0*/  LDCU UR7, c[0x0][0x3ac] ;  /* 0x00007580ff0777ac */ /* 0x000ee20008000800 */
[----:B------:R-:W-:-:S09]  /*0dd0*/  ULEA UR10, UR4, UR5, 0x3 ;  /* 0x00000005040a7291 */ /* 0x000fd2000f8e18ff */
[----:B0-----:R-:W0:Y:S01]  /*0de0*/  LDS.64 R24, [UR10] ;  /* 0x0000000aff187984 */ /* 0x001e220008000a00 */
[----:B---3--:R-:W-:-:S09]  /*0df0*/  ULEA UR6, UR7, UR10, 0x3 ;  /* 0x0000000a07067291 */ /* 0x008fd2000f8e18ff */
[----:B-1----:R-:W1:Y:S01]  /*0e00*/  LDS.64 R22, [UR6] ;  /* 0x00000006ff167984 */ /* 0x002e620008000a00 */
[----:B------:R-:W-:-:S04]  /*0e10*/  ULEA UR6, UR7, UR6, 0x3 ;  /* 0x0000000607067291 */ /* 0x000fc8000f8e18ff */
[----:B------:R-:W-:-:S05]  /*0e20*/  ULEA UR10, UR7, UR6, 0x3 ;  /* 0x00000006070a7291 */ /* 0x000fca000f8e18ff */
[----:B--2---:R-:W2:Y:S01]  /*0e30*/  LDS.64 R20, [UR6] ;  /* 0x00000006ff147984 */ /* 0x004ea20008000a00 */
[----:B------:R-:W-:-:S03]  /*0e40*/  ULEA UR6, UR7, UR10, 0x3 ;  /* 0x0000000a07067291 */ /* 0x000fc6000f8e18ff */
[----:B------:R-:W3:Y:S01]  /*0e50*/  LDS.64 R2, [UR10] ;  /* 0x0000000aff027984 */ /* 0x000ee20008000a00 */
[----:B------:R-:W-:-:S04]  /*0e60*/  ULEA UR10, UR7, UR6, 0x3 ;  /* 0x00000006070a7291 */ /* 0x000fc8000f8e18ff */
[----:B------:R-:W-:Y:S01]  /*0e70*/  ULEA UR11, UR7, UR10, 0x3 ;  /* 0x0000000a070b7291 */ /* 0x000fe2000f8e18ff */
[----:B0----5:R-:W-:Y:S01]  /*0e80*/  DFMA R24, R4, R24, RZ ;  /* 0x000000180418722b */ /* 0x021fe200000000ff */
[----:B------:R-:W0:Y:S02]  /*0e90*/  LDS.64 R4, [UR6] ;  /* 0x00000006ff047984 */ /* 0x000e240008000a00 */
[----:B------:R-:W-:-:S05]  /*0ea0*/  ULEA UR6, UR7, UR11, 0x3 ;  /* 0x0000000b07067291 */ /* 0x000fca000f8e18ff */
[----:B-1----:R-:W-:Y:S01]  /*0eb0*/  DFMA R24, R6, R22, R24 ;  /* 0x000000160618722b */ /* 0x002fe20000000018 */
[----:B------:R-:W1:Y:S04]  /*0ec0*/  LDS.64 R6, [UR10] ;  /* 0x0000000aff067984 */ /* 0x000e680008000a00 */
[----:B------:R-:W4:Y:S03]  /*0ed0*/  LDS.64 R22, [UR11] ;  /* 0x0000000bff167984 */ /* 0x000f260008000a00 */
[----:B--2---:R-:W-:Y:S01]  /*0ee0*/  DFMA R20, R8, R20, R24 ;  /* 0x000000140814722b */ /* 0x004fe20000000018 */
[----:B------:R-:W2:Y:S07]  /*0ef0*/  LDS.64 R8, [UR6] ;  /* 0x00000006ff087984 */ /* 0x000eae0008000a00 */
[----:B---3--:R-:W-:Y:S01]  /*0f00*/  DFMA R2, R10, R2, R20 ;  /* 0x000000020a02722b */ /* 0x008fe20000000014 */
[----:B------:R-:W3:Y:S07]  /*0f10*/  LDC R11, c[0x0][0x360] ;  /* 0x0000d800ff0b7b82 */ /* 0x000eee0000000800 */
[----:B0-----:R-:W-:-:S02]  /*0f20*/  DFMA R4, R12, R4, R2 ;  /* 0x000000040c04722b */ /* 0x001fc40000000002 */
[----:B------:R-:W0:Y:S06]  /*0f30*/  LDC.64 R2, c[0x0][0x3a0] ;  /* 0x0000e800ff027b82 */ /* 0x000e2c0000000a00 */
[----:B-1----:R-:W-:Y:S01]  /*0f40*/  DFMA R4, R14, R6, R4 ;  /* 0x000000060e04722b */ /* 0x002fe20000000004 */
[----:B------:R-:W-:Y:S01]  /*0f50*/  MOV R7, UR17 ;  /* 0x0000001100077c02 */ /* 0x000fe20008000f00 */
[----:B---3--:R-:W-:-:S04]  /*0f60*/  IMAD R0, R11, UR16, R0 ;  /* 0x000000100b007c24 */ /* 0x008fc8000f8e0200 */
[----:B------:R-:W-:Y:S02]  /*0f70*/  IMAD R7, R0, R7, UR4 ;  /* 0x0000000400077e24 */ /* 0x000fe4000f8e0207 */
[----:B----4-:R-:W-:Y:S02]  /*0f80*/  DFMA R4, R16, R22, R4 ;  /* 0x000000161004722b */ /* 0x010fe40000000004 */
[----:B0-----:R-:W-:-:S06]  /*0f90*/  IMAD.WIDE.U32 R2, R7, 0x8, R2 ;  /* 0x0000000807027825 */ /* 0x001fcc00078e0002 */
[----:B--2---:R-:W-:-:S07]  /*0fa0*/  DFMA R4, R18, R8, R4 ;  /* 0x000000081204722b */ /* 0x004fce0000000004 */
[----:B------:R-:W-:Y:S01]  /*0fb0*/  STG.E.64 desc[UR8][R2.64], R4 ;  /* 0x0000000402007986 */ /* 0x000fe2000c101b08 */
[----:B------:R-:W-:Y:S06]  /*0fc0*/  BAR.SYNC.DEFER_BLOCKING 0x0 ;  /* 0x0000000000007b1d */ /* 0x000fec0000010000 */
[----:B------:R-:W-:Y:S05]  /*0fd0*/  EXIT ;  /* 0x000000000000794d */ /* 0x000fea0003800000 */
.L_x_639:
        /* <DEDUP_REMOVED lines=15> */
.L_x_644:
        /* <DEDUP_REMOVED lines=93> */
.L_x_643:
        /* <DEDUP_REMOVED lines=59> */
.L_x_645:
        /* <DEDUP_REMOVED lines=38> */
.L_x_646:
        /* <DEDUP_REMOVED lines=13> */
.L_x_712:


//--------------------- .text._Z19cu_mtxmq_integral_6PKdiS0_iPdiidd --------------------------
	.section	.text._Z19cu_mtxmq_integral_6PKdiS0_iPdiidd,"ax",@progbits
	.align	128
        .global         _Z19cu_mtxmq_integral_6PKdiS0_iPdiidd
        .type           _Z19cu_mtxmq_integral_6PKdiS0_iPdiidd,@function
        .size           _Z19cu_mtxmq_integral_6PKdiS0_iPdiidd,(.L_x_713 - _Z19cu_mtxmq_integral_6PKdiS0_iPdiidd)
        .other          _Z19cu_mtxmq_integral_6PKdiS0_iPdiidd,@"STO_CUDA_ENTRY STV_DEFAULT"
_Z19cu_mtxmq_integral_6PKdiS0_iPdiidd:
.text._Z19cu_mtxmq_integral_6PKdiS0_iPdiidd:
        /* <DEDUP_REMOVED lines=54> */
[----:B------:R-:W1:Y:S01]  /*0360*/  LDC.64 R2, c[0x0][0x3a0] ;  /* 0x0000e800ff027b82 */ /* 0x000e620000000a00 */
[----:B0-----:R-:W-:Y:S01]  /*0370*/  MOV R5, UR14 ;  /* 0x0000000e00057c02 */ /* 0x001fe20008000f00 */
[----:B------:R-:W-:Y:S01]  /*0380*/  ULOP3.LUT UR4, UR14, 0x7ffffffc, URZ, 0xc0, !UPT ;  /* 0x7ffffffc0e047892 */ /* 0x000fe2000f8ec0ff */
[----:B------:R-:W0:Y:S03]  /*0390*/  LDCU UR15, c[0x0][0x3ac] ;  /* 0x00007580ff0f77ac */ /* 0x000e260008000800 */
[----:B------:R-:W-:Y:S01]  /*03a0*/  IMAD R5, R4, R5, 0x3 ;  /* 0x0000000304057424 */ /* 0x000fe200078e0205 */
[----:B------:R-:W-:Y:S02]  /*03b0*/  UIADD3 UR6, UPT, UPT, UR5, 0x10, URZ ;  /* 0x0000001005067890 */ /* 0x000fe4000fffe0ff */
[----:B------:R-:W-:-:S12]  /*03c0*/  UIADD3 UR4, UPT, UPT, -UR4, URZ, URZ ;  /* 0x000000ff04047290 */ /* 0x000fd8000fffe1ff */
.L_x_649:
[----:B0-----:R-:W-:Y:S02]  /*03d0*/  ULEA UR7, UR15, UR6, 0x3 ;  /* 0x000000060f077291 */ /* 0x001fe4000f8e18ff */
[----:B------:R-:W0:Y:S01]  /*03e0*/  LDS.64 R24, [UR6+-0x10] ;  /* 0xfffff006ff187984 */ /* 0x000e220008000a00 */
[----:B------:R-:W-:Y:S01]  /*03f0*/  IADD3 R29, PT, PT, R5, -0x3, RZ ;  /* 0xfffffffd051d7810 */ /* 0x000fe20007ffe0ff */
[----:B------:R-:W-:Y:S02]  /*0400*/  UIADD3 UR4, UPT, UPT, UR4, 0x4, URZ ;  /* 0x0000000404047890 */ /* 0x000fe4000fffe0ff */
[----:B------:R-:W-:Y:S02]  /*0410*/  ULEA UR10, UR15, UR7, 0x3 ;  /* 0x000000070f0a7291 */ /* 0x000fe4000f8e18ff */
[----:B-1----:R-:W-:Y:S01]  /*0420*/  IMAD.WIDE.U32 R28, R29, 0x8, R2 ;  /* 0x000000081d1c7825 */ /* 0x002fe200078e0002 */
[----:B------:R-:W-:Y:S01]  /*0430*/  UISETP.NE.AND UP0, UPT, UR4, URZ, UPT ;  /* 0x000000ff0400728c */ /* 0x000fe2000bf05270 */
[----:B------:R-:W1:Y:S01]  /*0440*/  LDS.64 R22, [UR7+-0x10] ;  /* 0xfffff007ff167984 */ /* 0x000e620008000a00 */
[----:B------:R-:W-:-:S04]  /*0450*/  ULEA UR11, UR15, UR10, 0x3 ;  /* 0x0000000a0f0b7291 */ /* 0x000fc8000f8e18ff */
[----:B--2---:R-:W2:Y:S01]  /*0460*/  LDS.64 R18, [UR10+-0x10] ;  /* 0xfffff00aff127984 */ /* 0x004ea20008000a00 */
[----:B------:R-:W-:-:S04]  /*0470*/  ULEA UR12, UR15, UR11, 0x3 ;  /* 0x0000000b0f0c7291 */ /* 0x000fc8000f8e18ff */
[----:B------:R-:W3:Y:S01]  /*0480*/  LDS.64 R20, [UR11+-0x10] ;  /* 0xfffff00bff147984 */ /* 0x000ee20008000a00 */
[----:B------:R-:W-:Y:S01]  /*0490*/  ULEA UR13, UR15, UR12, 0x3 ;  /* 0x0000000c0f0d7291 */ /* 0x000fe2000f8e18ff */
[----:B0----5:R-:W-:-:S03]  /*04a0*/  DFMA R26, R6, R24, RZ ;  /* 0x00000018061a722b */ /* 0x021fc600000000ff */
[----:B------:R-:W0:Y:S05]  /*04b0*/  LDS.64 R24, [UR12+-0x10] ;  /* 0xfffff00cff187984 */ /* 0x000e2a0008000a00 */
        /* <DEDUP_REMOVED lines=49> */
[----:B--2---:R-:W-:-:S08]  /*07d0*/  DFMA R18, R10, R18, R26 ;  /* 0x000000120a12722b */ /* 0x004fd0000000001a */
[----:B---3--:R-:W-:Y:S01]  /*07e0*/  DFMA R18, R12, R20, R18 ;  /* 0x000000140c12722b */ /* 0x008fe20000000012 */
[C---:B------:R-:W-:Y:S01]  /*07f0*/  IMAD.WIDE.U32 R20, R5.reuse, 0x8, R2 ;  /* 0x0000000805147825 */ /* 0x040fe200078e0002 */
[----:B------:R-:W-:-:S06]  /*0800*/  IADD3 R5, PT, PT, R5, 0x4, RZ ;  /* 0x0000000405057810 */ /* 0x000fcc0007ffe0ff */
[----:B0-----:R-:W-:-:S08]  /*0810*/  DFMA R18, R14, R24, R18 ;  /* 0x000000180e12722b */ /* 0x001fd00000000012 */
[----:B-1----:R-:W-:-:S07]  /*0820*/  DFMA R18, R16, R22, R18 ;  /* 0x000000161012722b */ /* 0x002fce0000000012 */
[----:B------:R2:W-:Y:S01]  /*0830*/  STG.E.64 desc[UR8][R20.64], R18 ;  /* 0x0000001214007986 */ /* 0x0005e2000c101b08 */
[----:B------:R-:W-:Y:S06]  /*0840*/  BAR.SYNC.DEFER_BLOCKING 0x0 ;  /* 0x0000000000007b1d */ /* 0x000fec0000010000 */
[----:B------:R-:W-:Y:S05]  /*0850*/  BRA.U UP0, `(.L_x_649) ;  /* 0xfffffff900dc7547 */ /* 0x000fea000b83ffff */
[----:B------:R-:W-:-:S12]  /*0860*/  ULOP3.LUT UR4, UR14, 0x7ffffffc, URZ, 0xc0, !UPT ;  /* 0x7ffffffc0e047892 */ /* 0x000fd8000f8ec0ff */
.L_x_648:
[----:B------:R-:W-:-:S06]  /*0870*/  ULOP3.LUT UP0, UR6, UR14, 0x3, URZ, 0xc0, !UPT ;  /* 0x000000030e067892 */ /* 0x000fcc000f80c0ff */
[----:B------:R-:W-:-:S13]  /*0880*/  PLOP3.LUT P0, PT, PT, PT, UP0, 0x80, 0x8 ;  /* 0x000000000008781c */ /* 0x000fda0003f0f008 */
[----:B------:R-:W-:Y:S05]  /*0890*/  @!P0 EXIT ;  /* 0x000000000000894d */ /* 0x000fea0003800000 */
[----:B------:R-:W-:-:S09]  /*08a0*/  UISETP.NE.AND UP0, UPT, UR6, 0x1, UPT ;  /* 0x000000010600788c */ /* 0x000fd2000bf05270 */
[----:B------:R-:W-:Y:S05]  /*08b0*/  BRA.U !UP0, `(.L_x_650) ;  /* 0x0000000108a87547 */ /* 0x000fea000b800000 */
[----:B------:R-:W1:Y:S01]  /*08c0*/  LDCU UR6, c[0x0][0x3ac] ;  /* 0x00007580ff0677ac */ /* 0x000e620008000800 */
[----:B0-----:R-:W-:Y:S01]  /*08d0*/  MOV R5, UR14 ;  /* 0x0000000e00057c02 */ /* 0x001fe20008000f00 */
[----:B------:R-:W-:-:S04]  /*08e0*/  ULEA UR7, UR4, UR5, 0x3 ;  /* 0x0000000504077291 */ /* 0x000fc8000f8e18ff */
[----:B------:R-:W-:Y:S01]  /*08f0*/  IMAD R5, R4, R5, UR4 ;  /* 0x0000000404057e24 */ /* 0x000fe2000f8e0205 */
[----:B------:R-:W-:-:S04]  /*0900*/  UIADD3 UR4, UPT, UPT, UR4, 0x2, URZ ;  /* 0x0000000204047890 */ /* 0x000fc8000fffe0ff */
[----:B------:R-:W0:Y:S01]  /*0910*/  LDS.64 R22, [UR7] ;  /* 0x00000007ff167984 */ /* 0x000e220008000a00 */
[----:B-1----:R-:W-:-:S04]  /*0920*/  ULEA UR10, UR6, UR7, 0x3 ;  /* 0x00000007060a7291 */ /* 0x002fc8000f8e18ff */
[----:B------:R-:W-:-:S04]  /*0930*/  ULEA UR11, UR6, UR10, 0x3 ;  /* 0x0000000a060b7291 */ /* 0x000fc8000f8e18ff */
[----:B------:R-:W-:Y:S01]  /*0940*/  ULEA UR12, UR6, UR11, 0x3 ;  /* 0x0000000b060c7291 */ /* 0x000fe2000f8e18ff */
[----:B------:R-:W1:Y:S03]  /*0950*/  LDS.64 R26, [UR10] ;  /* 0x0000000aff1a7984 */ /* 0x000e660008000a00 */
[----:B------:R-:W-:Y:S01]  /*0960*/  ULEA UR13, UR6, UR12, 0x3 ;  /* 0x0000000c060d7291 */ /* 0x000fe2000f8e18ff */
[----:B------:R-:W3:Y:S03]  /*0970*/  LDS.64 R2, [UR11] ;  /* 0x0000000bff027984 */ /* 0x000ee60008000a00 */
[----:B------:R-:W-:Y:S01]  /*0980*/  ULEA UR6, UR6, UR13, 0x3 ;  /* 0x0000000d06067291 */ /* 0x000fe2000f8e18ff */
[----:B--2---:R-:W2:Y:S04]  /*0990*/  LDS.64 R18, [UR12] ;  /* 0x0000000cff127984 */ /* 0x004ea80008000a00 */
[----:B------:R-:W4:Y:S01]  /*09a0*/  LDS.64 R20, [UR13] ;  /* 0x0000000dff147984 */ /* 0x000f220008000a00 */
[----:B0----5:R-:W-:-:S03]  /*09b0*/  DFMA R24, R6, R22, RZ ;  /* 0x000000160618722b */ /* 0x021fc600000000ff */
[----:B------:R-:W0:Y:S05]  /*09c0*/  LDS.64 R22, [UR6] ;  /* 0x00000006ff167984 */ /* 0x000e2a0008000a00 */
[----:B-1----:R-:W-:-:S08]  /*09d0*/  DFMA R24, R8, R26, R24 ;  /* 0x0000001a0818722b */ /* 0x002fd00000000018 */
[----:B---3--:R-:W-:Y:S01]  /*09e0*/  DFMA R24, R10, R2, R24 ;  /* 0x000000020a18722b */ /* 0x008fe20000000018 */
[----:B------:R-:W1:Y:S07]  /*09f0*/  LDC.64 R2, c[0x0][0x3a0] ;  /* 0x0000e800ff027b82 */ /* 0x000e6e0000000a00 */
[----:B--2---:R-:W-:-:S08]  /*0a00*/  DFMA R18, R12, R18, R24 ;  /* 0x000000120c12722b */ /* 0x004fd00000000018 */
[----:B----4-:R-:W-:-:S08]  /*0a10*/  DFMA R18, R14, R20, R18 ;  /* 0x000000140e12722b */ /* 0x010fd00000000012 */
[----:B0-----:R-:W-:Y:S01]  /*0a20*/  DFMA R26, R16, R22, R18 ;  /* 0x00000016101a722b */ /* 0x001fe20000000012 */
[C---:B-1----:R-:W-:Y:S01]  /*0a30*/  IMAD.WIDE.U32 R28, R5.reuse, 0x8, R2 ;  /* 0x00000008051c7825 */ /* 0x042fe200078e0002 */
[----:B------:R-:W-:-:S05]  /*0a40*/  IADD3 R5, PT, PT, R5, 0x1, RZ ;  /* 0x0000000105057810 */ /* 0x000fca0007ffe0ff */
        /* <DEDUP_REMOVED lines=17> */
.L_x_650:
[----:B------:R-:W-:-:S04]  /*0b60*/  ULOP3.LUT UR6, UR14, 0x1, URZ, 0xc0, !UPT ;  /* 0x000000010e067892 */ /* 0x000fc8000f8ec0ff */
[----:B------:R-:W-:-:S06]  /*0b70*/  UISETP.NE.U32.AND UP0, UPT, UR6, 0x1, UPT ;  /* 0x000000010600788c */ /* 0x000fcc000bf05070 */
[----:B------:R-:W-:-:S13]  /*0b80*/  PLOP3.LUT P0, PT, PT, PT, UP0, 0x80, 0x8 ;  /* 0x000000000008781c */ /* 0x000fda0003f0f008 */
[----:B------:R-:W-:Y:S05]  /*0b90*/  @P0 EXIT ;  /* 0x000000000000094d */ /* 0x000fea0003800000 */
[----:B------:R-:W3:Y:S01]  /*0ba0*/  LDCU UR6, c[0x0][0x3ac] ;  /* 0x00007580ff0677ac */ /* 0x000ee20008000800 */
[----:B0-----:R-:W-:Y:S01]  /*0bb0*/  MOV R5, UR14 ;  /* 0x0000000e00057c02 */ /* 0x001fe20008000f00 */
[----:B------:R-:W-:-:S04]  /*0bc0*/  ULEA UR7, UR4, UR5, 0x3 ;  /* 0x0000000504077291 */ /* 0x000fc8000f8e18ff */
[----:B------:R-:W-:-:S05]  /*0bd0*/  IMAD R5, R4, R5, UR4 ;  /* 0x0000000404057e24 */ /* 0x000fca000f8e0205 */
[----:B------:R-:W0:Y:S01]  /*0be0*/  LDS.64 R22, [UR7] ;  /* 0x00000007ff167984 */ /* 0x000e220008000a00 */
[----:B---3--:R-:W-:-:S04]  /*0bf0*/  ULEA UR10, UR6, UR7, 0x3 ;  /* 0x00000007060a7291 */ /* 0x008fc8000f8e18ff */
[----:B------:R-:W-:-:S05]  /*0c00*/  ULEA UR7, UR6, UR10, 0x3 ;  /* 0x0000000a06077291 */ /* 0x000fca000f8e18ff */
[----:B------:R-:W3:Y:S01]  /*0c10*/  LDS.64 R24, [UR10] ;  /* 0x0000000aff187984 */ /* 0x000ee20008000a00 */
[----:B------:R-:W-:-:S03]  /*0c20*/  ULEA UR10, UR6, UR7, 0x3 ;  /* 0x00000007060a7291 */ /* 0x000fc6000f8e18ff */
[----:B--2---:R-:W2:Y:S01]  /*0c30*/  LDS.64 R20, [UR7] ;  /* 0x00000007ff147984 */ /* 0x004ea20008000a00 */
[----:B------:R-:W-:-:S04]  /*0c40*/  ULEA UR7, UR6, UR10, 0x3 ;  /* 0x0000000a06077291 */ /* 0x000fc8000f8e18ff */
[----:B------:R-:W-:Y:S01]  /*0c50*/  ULEA UR6, UR6, UR7, 0x3 ;  /* 0x0000000706067291 */ /* 0x000fe2000f8e18ff */
[----:B-1----:R-:W1:Y:S04]  /*0c60*/  LDS.64 R2, [UR10] ;  /* 0x0000000aff027984 */ /* 0x002e680008000a00 */
[----:B------:R-:W4:Y:S01]  /*0c70*/  LDS.64 R18, [UR7] ;  /* 0x00000007ff127984 */ /* 0x000f220008000a00 */
[----:B0----5:R-:W-:-:S03]  /*0c80*/  DFMA R22, R6, R22, RZ ;  /* 0x000000160616722b */ /* 0x021fc600000000ff */
[----:B------:R-:W0:Y:S05]  /*0c90*/  LDS.64 R6, [UR6] ;  /* 0x00000006ff067984 */ /* 0x000e2a0008000a00 */
[----:B---3--:R-:W-:Y:S01]  /*0ca0*/  DFMA R22, R8, R24, R22 ;  /* 0x000000180816722b */ /* 0x008fe20000000016 */
[----:B------:R-:W3:Y:S07]  /*0cb0*/  LDC.64 R8, c[0x0][0x3a0] ;  /* 0x0000e800ff087b82 */ /* 0x000eee0000000a00 */
[----:B--2---:R-:W-:-:S08]  /*0cc0*/  DFMA R20, R10, R20, R22 ;  /* 0x000000140a14722b */ /* 0x004fd00000000016 */
[----:B-1----:R-:W-:-:S08]  /*0cd0*/  DFMA R2, R12, R2, R20 ;  /* 0x000000020c02722b */ /* 0x002fd00000000014 */
[----:B----4-:R-:W-:Y:S01]  /*0ce0*/  DFMA R2, R14, R18, R2 ;  /* 0x000000120e02722b */ /* 0x010fe20000000002 */
[----:B---3--:R-:W-:-:S07]  /*0cf0*/  IMAD.WIDE.U32 R4, R5, 0x8, R8 ;  /* 0x0000000805047825 */ /* 0x008fce00078e0008 */
[----:B0-----:R-:W-:-:S07]  /*0d00*/  DFMA R2, R16, R6, R2 ;  /* 0x000000061002722b */ /* 0x001fce0000000002 */
[----:B------:R-:W-:Y:S01]  /*0d10*/  STG.E.64 desc[UR8][R4.64], R2 ;  /* 0x0000000204007986 */ /* 0x000fe2000c101b08 */
[----:B------:R-:W-:Y:S06]  /*0d20*/  BAR.SYNC.DEFER_BLOCKING 0x0 ;  /* 0x0000000000007b1d */ /* 0x000fec0000010000 */
[----:B------:R-:W-:Y:S05]  /*0d30*/  EXIT ;  /* 0x000000000000794d */ /* 0x000fea0003800000 */
.L_x_647:
        /* <DEDUP_REMOVED lines=16> */
.L_x_652:
        /* <DEDUP_REMOVED lines=74> */
.L_x_651:
        /* <DEDUP_REMOVED lines=47> */
.L_x_653:
        /* <DEDUP_REMOVED lines=30> */
.L_x_654:
        /* <DEDUP_REMOVED lines=13> */
.L_x_713:


//--------------------- .text._Z19cu_mtxmq_integral_4PKdiS0_iPdiidd --------------------------
	.section	.text._Z19cu_mtxmq_integral_4PKdiS0_iPdiidd,"ax",@progbits
	.align	128
        .global         _Z19cu_mtxmq_integral_4PKdiS0_iPdiidd
        .type           _Z19cu_mtxmq_integral_4PKdiS0_iPdiidd,@function
        .size           _Z19cu_mtxmq_integral_4PKdiS0_iPdiidd,(.L_x_714 - _Z19cu_mtxmq_integral_4PKdiS0_iPdiidd)
        .other          _Z19cu_mtxmq_integral_4PKdiS0_iPdiidd,@"STO_CUDA_ENTRY STV_DEFAULT"
_Z19cu_mtxmq_integral_4PKdiS0_iPdiidd:
.text._Z19cu_mtxmq_integral_4PKdiS0_iPdiidd:
        /* <DEDUP_REMOVED lines=18> */
[C---:B------:R-:W-:Y:S02]  /*0120*/  IMAD.WIDE R14, R19.reuse, 0x8, R20 ;  /* 0x00000008130e7825 */ /* 0x040fe400078e0214 */
        /* <DEDUP_REMOVED lines=12> */
[----:B------:R-:W0:Y:S04]  /*01f0*/  LDCU UR4, c[0x0][0x370] ;  /* 0x00006e00ff0477ac */ /* 0x000e280008000800 */
[----:B------:R-:W-:-:S05]  /*0200*/  IMAD R23, R19, 0x8, R22 ;  /* 0x0000000813177824 */ /* 0x000fca00078e0216 */
        /* <DEDUP_REMOVED lines=10> */
[----:B------:R-:W0:Y:S02]  /*02b0*/  LDCU UR4, c[0x0][0x398] ;  /* 0x00007300ff0477ac */ /* 0x000e240008000800 */
[----:B0-----:R-:W-:-:S04]  /*02c0*/  MOV R3, UR4 ;  /* 0x0000000400037c02 */ /* 0x001fc80008000f00 */
[----:B------:R-:W-:-:S13]  /*02d0*/  ISETP.GE.AND P0, PT, R3, 0x1, PT ;  /* 0x000000010300780c */ /* 0x000fda0003f06270 */
[----:B------:R-:W-:Y:S05]  /*02e0*/  @!P0 EXIT ;  /* 0x000000000000894d */ /* 0x000fea0003800000 */
[C---:B------:R-:W-:Y:S01]  /*02f0*/  ISETP.GE.U32.AND P1, PT, R3.reuse, 0x4, PT ;  /* 0x000000040300780c */ /* 0x040fe20003f26070 */
[----:B------:R-:W-:Y:S01]  /*0300*/  IMAD.MOV.U32 R4, RZ, RZ, RZ ;  /* 0x000000ffff047224 */ /* 0x000fe200078e00ff */
[----:B------:R-:W-:-:S04]  /*0310*/  LOP3.LUT R2, R3, 0x3, RZ, 0xc0, !PT ;  /* 0x0000000303027812 */ /* 0x000fc800078ec0ff */
[----:B------:R-:W-:-:S07]  /*0320*/  ISETP.NE.AND P0, PT, R2, RZ, PT ;  /* 0x000000ff0200720c */ /* 0x000fce0003f05270 */
[----:B------:R-:W-:Y:S06]  /*0330*/  @!P1 BRA `(.L_x_656) ;  /* 0x0000000000f49947 */ /* 0x000fec0003800000 */
[----:B------:R-:W0:Y:S01]  /*0340*/  LDC R5, c[0x0][0x398] ;  /* 0x0000e600ff057b82 */ /* 0x000e220000000800 */
[----:B------:R-:W-:Y:S01]  /*0350*/  LOP3.LUT R4, R3, 0x7ffffffc, RZ, 0xc0, !PT ;  /* 0x7ffffffc03047812 */ /* 0x000fe200078ec0ff */
[----:B------:R-:W1:Y:S01]  /*0360*/  LDCU UR12, c[0x0][0x3ac] ;  /* 0x00007580ff0c77ac */ /* 0x000e620008000800 */
[----:B------:R-:W-:-:S05]  /*0370*/  UMOV UR4, URZ ;  /* 0x000000ff00047c82 */ /* 0x000fca0008000000 */
[----:B------:R-:W2:Y:S02]  /*0380*/  LDC.64 R14, c[0x0][0x3a0] ;  /* 0x0000e800ff0e7b82 */ /* 0x000ea40000000a00 */
.L_x_657:
[----:B------:R-:W-:Y:S01]  /*0390*/  ULEA UR6, UR4, UR5, 0x3 ;  /* 0x0000000504067291 */ /* 0x000fe2000f8e18ff */
[----:B0-----:R-:W-:-:S03]  /*03a0*/  MOV R3, R5 ;  /* 0x0000000500037202 */ /* 0x001fc60000000f00 */
[----:B-1----:R-:W-:Y:S02]  /*03b0*/  ULEA UR7, UR12, UR6, 0x3 ;  /* 0x000000060c077291 */ /* 0x002fe4000f8e18ff */
[----:B------:R-:W-:Y:S01]  /*03c0*/  IMAD R25, R0, R3, UR4 ;  /* 0x0000000400197e24 */ /* 0x000fe2000f8e0203 */
[----:B------:R-:W-:Y:S02]  /*03d0*/  UIADD3 UR4, UPT, UPT, UR4, 0x4, URZ ;  /* 0x0000000404047890 */ /* 0x000fe4000fffe0ff */
[----:B------:R-:W0:Y:S01]  /*03e0*/  LDS.64 R20, [UR6] ;  /* 0x00000006ff147984 */ /* 0x000e220008000a00 */
[----:B------:R-:W-:Y:S01]  /*03f0*/  ULEA UR8, UR12, UR7, 0x3 ;  /* 0x000000070c087291 */ /* 0x000fe2000f8e18ff */
[----:B--2---:R-:W-:Y:S02]  /*0400*/  IMAD.WIDE.U32 R28, R25, 0x8, R14 ;  /* 0x00000008191c7825 */ /* 0x004fe400078e000e */
[----:B------:R-:W1:Y:S01]  /*0410*/  LDS.64 R22, [UR7] ;  /* 0x00000007ff167984 */ /* 0x000e620008000a00 */
[----:B------:R-:W-:Y:S01]  /*0420*/  ULEA UR9, UR12, UR8, 0x3 ;  /* 0x000000080c097291 */ /* 0x000fe2000f8e18ff */
[----:B------:R-:W-:-:S04]  /*0430*/  ISETP.NE.AND P1, PT, R4, UR4, PT ;  /* 0x0000000404007c0c */ /* 0x000fc8000bf25270 */
[----:B---3--:R-:W2:Y:S04]  /*0440*/  LDS.64 R18, [UR8] ;  /* 0x00000008ff127984 */ /* 0x008ea80008000a00 */
[----:B------:R-:W3:Y:S01]  /*0450*/  LDS.64 R16, [UR9] ;  /* 0x00000009ff107984 */ /* 0x000ee20008000a00 */
[----:B0----5:R-:W-:-:S08]  /*0460*/  DFMA R20, R6, R20, RZ ;  /* 0x000000140614722b */ /* 0x021fd000000000ff */
        /* <DEDUP_REMOVED lines=8> */
[----:B------:R-:W3:Y:S01]  /*04f0*/  LDS.64 R16, [UR9+0x8] ;  /* 0x00000809ff107984 */ /* 0x000ee20008000a00 */
[----:B0-----:R-:W-:-:S08]  /*0500*/  DFMA R22, R6, R22, RZ ;  /* 0x000000160616722b */ /* 0x001fd000000000ff */
[----:B-1----:R-:W-:-:S08]  /*0510*/  DFMA R20, R8, R20, R22 ;  /* 0x000000140814722b */ /* 0x002fd00000000016 */
[----:B--2---:R-:W-:Y:S01]  /*0520*/  DFMA R18, R10, R18, R20 ;  /* 0x000000120a12722b */ /* 0x004fe20000000014 */
[----:B------:R-:W-:-:S04]  /*0530*/  VIADD R21, R25, 0x1 ;  /* 0x0000000119157836 */ /* 0x000fc80000000000 */
[----:B------:R-:W-:-:S03]  /*0540*/  IMAD.WIDE.U32 R26, R21, 0x8, R14 ;  /* 0x00000008151a7825 */ /* 0x000fc600078e000e */
        /* <DEDUP_REMOVED lines=10> */
[C---:B------:R-:W-:Y:S01]  /*05f0*/  IADD3 R21, PT, PT, R25.reuse, 0x2, RZ ;  /* 0x0000000219157810 */ /* 0x040fe20007ffe0ff */
[----:B------:R-:W-:-:S04]  /*0600*/  VIADD R25, R25, 0x3 ;  /* 0x0000000319197836 */ /* 0x000fc80000000000 */
[----:B------:R-:W-:Y:S02]  /*0610*/  IMAD.WIDE.U32 R26, R21, 0x8, R14 ;  /* 0x00000008151a7825 */ /* 0x000fe400078e000e */
        /* <DEDUP_REMOVED lines=9> */
[----:B--2---:R-:W-:-:S08]  /*06b0*/  DFMA R18, R10, R18, R20 ;  /* 0x000000120a12722b */ /* 0x004fd00000000014 */
[----:B---3--:R-:W-:Y:S01]  /*06c0*/  DFMA R16, R12, R16, R18 ;  /* 0x000000100c10722b */ /* 0x008fe20000000012 */
[----:B------:R-:W-:-:S06]  /*06d0*/  IMAD.WIDE.U32 R18, R25, 0x8, R14 ;  /* 0x0000000819127825 */ /* 0x000fcc00078e000e */
[----:B------:R3:W-:Y:S01]  /*06e0*/  STG.E.64 desc[UR10][R18.64], R16 ;  /* 0x0000001012007986 */ /* 0x0007e2000c101b0a */
[----:B------:R-:W-:Y:S06]  /*06f0*/  BAR.SYNC.DEFER_BLOCKING 0x0 ;  /* 0x0000000000007b1d */ /* 0x000fec0000010000 */
[----:B------:R-:W-:Y:S05]  /*0700*/  @P1 BRA `(.L_x_657) ;  /* 0xfffffffc00201947 */ /* 0x000fea000383ffff */
.L_x_656:
[----:B------:R-:W-:Y:S05]  /*0710*/  @!P0 EXIT ;  /* 0x000000000000894d */ /* 0x000fea0003800000 */
[----:B------:R-:W-:-:S13]  /*0720*/  ISETP.NE.AND P0, PT, R2, 0x1, PT ;  /* 0x000000010200780c */ /* 0x000fda0003f05270 */
[----:B------:R-:W-:Y:S05]  /*0730*/  @!P0 BRA `(.L_x_658) ;  /* 0x00000000007c8947 */ /* 0x000fea0003800000 */
[----:B------:R-:W0:Y:S01]  /*0740*/  LDC R5, c[0x0][0x3ac] ;  /* 0x0000eb00ff057b82 */ /* 0x000e220000000800 */
[----:B------:R-:W-:-:S05]  /*0750*/  LEA R25, R4, UR5, 0x3 ;  /* 0x0000000504197c11 */ /* 0x000fca000f8e18ff */
[----:B------:R-:W1:Y:S02]  /*0760*/  LDS.64 R22, [R25] ;  /* 0x0000000019167984 */ /* 0x000e640000000a00 */
[----:B------:R-:W2:Y:S01]  /*0770*/  LDC.64 R20, c[0x0][0x3a0] ;  /* 0x0000e800ff147b82 */ /* 0x000ea20000000a00 */
[----:B0-----:R-:W-:-:S05]  /*0780*/  LEA R2, R5, R25, 0x3 ;  /* 0x0000001905027211 */ /* 0x001fca00078e18ff */
[----:B---3--:R-:W0:Y:S01]  /*0790*/  LDS.64 R18, [R2] ;  /* 0x0000000002127984 */ /* 0x008e220000000a00 */
[----:B------:R-:W-:-:S05]  /*07a0*/  IMAD R24, R5, 0x8, R2 ;  /* 0x0000000805187824 */ /* 0x000fca00078e0202 */
[----:B------:R-:W3:Y:S01]  /*07b0*/  LDS.64 R14, [R24] ;  /* 0x00000000180e7984 */ /* 0x000ee20000000a00 */
[----:B------:R-:W-:-:S05]  /*07c0*/  LEA R5, R5, R24, 0x3 ;  /* 0x0000001805057211 */ /* 0x000fca00078e18ff */
[----:B------:R-:W4:Y:S01]  /*07d0*/  LDS.64 R16, [R5] ;  /* 0x0000000005107984 */ /* 0x000f220000000a00 */
[----:B-1---5:R-:W-:-:S08]  /*07e0*/  DFMA R22, R6, R22, RZ ;  /* 0x000000160616722b */ /* 0x022fd000000000ff */
[----:B0-----:R-:W-:-:S08]  /*07f0*/  DFMA R18, R8, R18, R22 ;  /* 0x000000120812722b */ /* 0x001fd00000000016 */
[----:B---3--:R-:W-:Y:S01]  /*0800*/  DFMA R14, R10, R14, R18 ;  /* 0x0000000e0a0e722b */ /* 0x008fe20000000012 */
[----:B------:R-:W-:Y:S01]  /*0810*/  IMAD R19, R0, R3, R4 ;  /* 0x0000000300137224 */ /* 0x000fe200078e0204 */
[----:B------:R-:W-:-:S06]  /*0820*/  IADD3 R4, PT, PT, R4, 0x2, RZ ;  /* 0x0000000204047810 */ /* 0x000fcc0007ffe0ff */
[----:B----4-:R-:W-:Y:S01]  /*0830*/  DFMA R14, R12, R16, R14 ;  /* 0x000000100c0e722b */ /* 0x010fe2000000000e */
[----:B--2---:R-:W-:-:S04]  /*0840*/  IMAD.WIDE.U32 R16, R19, 0x8, R20 ;  /* 0x0000000813107825 */ /* 0x004fc800078e0014 */
[----:B------:R-:W-:Y:S02]  /*0850*/  VIADD R19, R19, 0x1 ;  /* 0x0000000113137836 */ /* 0x000fe40000000000 */
[----:B------:R-:W-:Y:S02]  /*0860*/  STG.E.64 desc[UR10][R16.64], R14 ;  /* 0x0000000e10007986 */ /* 0x000fe4000c101b0a */
[----:B------:R-:W-:Y:S01]  /*0870*/  IMAD.WIDE.U32 R20, R19, 0x8, R20 ;  /* 0x0000000813147825 */ /* 0x000fe200078e0014 */
[----:B------:R-:W-:Y:S06]  /*0880*/  BAR.SYNC.DEFER_BLOCKING 0x0 ;  /* 0x0000000000007b1d */ /* 0x000fec0000010000 */
[----:B------:R-:W0:Y:S04]  /*0890*/  LDS.64 R22, [R25+0x8] ;  /* 0x0000080019167984 */ /* 0x000e280000000a00 */
[----:B------:R-:W1:Y:S04]  /*08a0*/  LDS.64 R26, [R2+0x8] ;  /* 0x00000800021a7984 */ /* 0x000e680000000a00 */
[----:B------:R-:W2:Y:S04]  /*08b0*/  LDS.64 R28, [R24+0x8] ;  /* 0x00000800181c7984 */ /* 0x000ea80000000a00 */
[----:B------:R-:W3:Y:S01]  /*08c0*/  LDS.64 R14, [R5+0x8] ;  /* 0x00000800050e7984 */ /* 0x000ee20000000a00 */
[----:B0-----:R-:W-:-:S08]  /*08d0*/  DFMA R22, R6, R22, RZ ;  /* 0x000000160616722b */ /* 0x001fd000000000ff */
[----:B-1----:R-:W-:-:S08]  /*08e0*/  DFMA R22, R8, R26, R22 ;  /* 0x0000001a0816722b */ /* 0x002fd00000000016 */
[----:B--2---:R-:W-:-:S08]  /*08f0*/  DFMA R22, R10, R28, R22 ;  /* 0x0000001c0a16722b */ /* 0x004fd00000000016 */
[----:B---3--:R-:W-:-:S07]  /*0900*/  DFMA R22, R12, R14, R22 ;  /* 0x0000000e0c16722b */ /* 0x008fce0000000016 */
[----:B------:R0:W-:Y:S01]  /*0910*/  STG.E.64 desc[UR10][R20.64], R22 ;  /* 0x0000001614007986 */ /* 0x0001e2000c101b0a */
[----:B------:R-:W-:Y:S06]  /*0920*/  BAR.SYNC.DEFER_BLOCKING 0x0 ;  /* 0x0000000000007b1d */ /* 0x000fec0000010000 */
.L_x_658:
[----:B------:R-:W-:-:S04]  /*0930*/  LOP3.LUT R2, R3, 0x1, RZ, 0xc0, !PT ;  /* 0x0000000103027812 */ /* 0x000fc800078ec0ff */
[----:B------:R-:W-:-:S13]  /*0940*/  ISETP.NE.U32.AND P0, PT, R2, 0x1, PT ;  /* 0x000000010200780c */ /* 0x000fda0003f05070 */
[----:B------:R-:W-:Y:S05]  /*0950*/  @P0 EXIT ;  /* 0x000000000000094d */ /* 0x000fea0003800000 */
[----:B0-----:R-:W0:Y:S01]  /*0960*/  LDC R23, c[0x0][0x3ac] ;  /* 0x0000eb00ff177b82 */ /* 0x001e220000000800 */
[----:B------:R-:W-:Y:S01]  /*0970*/  LEA R2, R4, UR5, 0x3 ;  /* 0x0000000504027c11 */ /* 0x000fe2000f8e18ff */
[----:B------:R-:W-:-:S04]  /*0980*/  IMAD R3, R0, R3, R4 ;  /* 0x0000000300037224 */ /* 0x000fc800078e0204 */
[----:B------:R-:W1:Y:S01]  /*0990*/  LDS.64 R20, [R2] ;  /* 0x0000000002147984 */ /* 0x000e620000000a00 */
[----:B0-----:R-:W-:-:S05]  /*09a0*/  IMAD R5, R23, 0x8, R2 ;  /* 0x0000000817057824 */ /* 0x001fca00078e0202 */
[----:B---3--:R-:W0:Y:S01]  /*09b0*/  LDS.64 R16, [R5] ;  /* 0x0000000005107984 */ /* 0x008e220000000a00 */
[----:B------:R-:W-:-:S05]  /*09c0*/  LEA R22, R23, R5, 0x3 ;  /* 0x0000000517167211 */ /* 0x000fca00078e18ff */
[----:B------:R-:W2:Y:S01]  /*09d0*/  LDS.64 R18, [R22] ;  /* 0x0000000016127984 */ /* 0x000ea20000000a00 */
[----:B------:R-:W-:-:S05]  /*09e0*/  IMAD R23, R23, 0x8, R22 ;  /* 0x0000000817177824 */ /* 0x000fca00078e0216 */
[----:B------:R-:W3:Y:S01]  /*09f0*/  LDS.64 R14, [R23] ;  /* 0x00000000170e7984 */ /* 0x000ee20000000a00 */
[----:B-1---5:R-:W-:Y:S01]  /*0a00*/  DFMA R20, R6, R20, RZ ;  /* 0x000000140614722b */ /* 0x022fe200000000ff */
[----:B------:R-:W1:Y:S07]  /*0a10*/  LDC.64 R6, c[0x0][0x3a0] ;  /* 0x0000e800ff067b82 */ /* 0x000e6e0000000a00 */
[----:B0-----:R-:W-:Y:S01]  /*0a20*/  DFMA R16, R8, R16, R20 ;  /* 0x000000100810722b */ /* 0x001fe20000000014 */
[----:B-1----:R-:W-:-:S07]  /*0a30*/  IMAD.WIDE.U32 R6, R3, 0x8, R6 ;  /* 0x0000000803067825 */ /* 0x002fce00078e0006 */
[----:B--2---:R-:W-:-:S08]  /*0a40*/  DFMA R16, R10, R18, R16 ;  /* 0x000000120a10722b */ /* 0x004fd00000000010 */
[----:B---3--:R-:W-:-:S07]  /*0a50*/  DFMA R14, R12, R14, R16 ;  /* 0x0000000e0c0e722b */ /* 0x008fce0000000010 */
[----:B------:R-:W-:Y:S01]  /*0a60*/  STG.E.64 desc[UR10][R6.64], R14 ;  /* 0x0000000e06007986 */ /* 0x000fe2000c101b0a */
[----:B------:R-:W-:Y:S06]  /*0a70*/  BAR.SYNC.DEFER_BLOCKING 0x0 ;  /* 0x0000000000007b1d */ /* 0x000fec0000010000 */
[----:B------:R-:W-:Y:S05]  /*0a80*/  EXIT ;  /* 0x000000000000794d */ /* 0x000fea0003800000 */
.L_x_655:
[----:B------:R-:W0:Y:S01]  /*0a90*/  LDCU UR4, c[0x0][0x398] ;  /* 0x00007300ff0477ac */ /* 0x000e220008000800 */
[----:B------:R-:W-:Y:S01]  /*0aa0*/  IMAD.IADD R17, R17, 0x1, -R18 ;  /* 0x0000000111117824 */ /* 0x000fe200078e0a12 */
[----:B0-----:R-:W-:-:S04]  /*0ab0*/  MOV R3, UR4 ;  /* 0x0000000400037c02 */ /* 0x001fc80008000f00 */
[----:B------:R-:W-:-:S04]  /*0ac0*/  ISETP.GE.AND P0, PT, R3, 0x1, PT ;  /* 0x000000010300780c */ /* 0x000fc80003f06270 */
[----:B------:R-:W-:-:S13]  /*0ad0*/  ISETP.GE.U32.OR P0, PT, R16, R17, !P0 ;  /* 0x000000111000720c */ /* 0x000fda0004706470 */
[----:B------:R-:W-:Y:S05]  /*0ae0*/  @P0 EXIT ;  /* 0x000000000000094d */ /* 0x000fea0003800000 */
[C---:B------:R-:W-:Y:S02]  /*0af0*/  ISETP.GE.U32.AND P1, PT, R3.reuse, 0x4, PT ;  /* 0x000000040300780c */ /* 0x040fe40003f26070 */
[----:B------:R-:W-:Y:S02]  /*0b00*/  LOP3.LUT R2, R3, 0x3, RZ, 0xc0, !PT ;  /* 0x0000000303027812 */ /* 0x000fe400078ec0ff */
[----:B------:R-:W-:Y:S02]  /*0b10*/  MOV R4, RZ ;  /* 0x000000ff00047202 */ /* 0x000fe40000000f00 */
[----:B------:R-:W-:-:S07]  /*0b20*/  ISETP.NE.AND P0, PT, R2, RZ, PT ;  /* 0x000000ff0200720c */ /* 0x000fce0003f05270 */
[----:B------:R-:W-:Y:S06]  /*0b30*/  @!P1 BRA `(.L_x_659) ;  /* 0x0000000000f49947 */ /* 0x000fec0003800000 */
[----:B------:R-:W0:Y:S01]  /*0b40*/  LDC R5, c[0x0][0x398] ;  /* 0x0000e600ff057b82 */ /* 0x000e220000000800 */
[----:B------:R-:W-:Y:S01]  /*0b50*/  LOP3.LUT R4, R3, 0x7ffffffc, RZ, 0xc0, !PT ;  /* 0x7ffffffc03047812 */ /* 0x000fe200078ec0ff */
[----:B------:R-:W1:Y:S01]  /*0b60*/  LDCU UR12, c[0x0][0x3ac] ;  /* 0x00007580ff0c77ac */ /* 0x000e620008000800 */
[----:B------:R-:W-:-:S05]  /*0b70*/  UMOV UR4, URZ ;  /* 0x000000ff00047c82 */ /* 0x000fca0008000000 */
[----:B------:R-:W2:Y:S02]  /*0b80*/  LDC.64 R14, c[0x0][0x3a0] ;  /* 0x0000e800ff0e7b82 */ /* 0x000ea40000000a00 */
.L_x_660:
[----:B------:R-:W-:Y:S01]  /*0b90*/  ULEA UR6, UR4, UR5, 0x3 ;  /* 0x0000000504067291 */ /* 0x000fe2000f8e18ff */
[----:B0-----:R-:W-:-:S03]  /*0ba0*/  IMAD.MOV.U32 R3, RZ, RZ, R5 ;  /* 0x000000ffff037224 */ /* 0x001fc600078e0005 */
[----:B-1----:R-:W-:Y:S01]  /*0bb0*/  ULEA UR7, UR12, UR6, 0x3 ;  /* 0x000000060c077291 */ /* 0x002fe2000f8e18ff */
[----:B------:R-:W-:Y:S01]  /*0bc0*/  IMAD R25, R0, R3, UR4 ;  /* 0x0000000400197e24 */ /* 0x000fe2000f8e0203 */
[----:B------:R-:W-:Y:S02]  /*0bd0*/  UIADD3 UR4, UPT, UPT, UR4, 0x4, URZ ;  /* 0x0000000404047890 */ /* 0x000fe4000fffe0ff */
[----:B------:R-:W-:Y:S01]  /*0be0*/  ULEA UR8, UR12, UR7, 0x3 ;  /* 0x000000070c087291 */ /* 0x000fe2000f8e18ff */
[----:B------:R-:W0:Y:S01]  /*0bf0*/  LDS.64 R20, [UR6] ;  /* 0x00000006ff147984 */ /* 0x000e220008000a00 */
[----:B--2---:R-:W-:Y:S02]  /*0c00*/  IMAD.WIDE.U32 R28, R25, 0x8, R14 ;  /* 0x00000008191c7825 */ /* 0x004fe400078e000e */
[----:B------:R-:W-:Y:S01]  /*0c10*/  ULEA UR9, UR12, UR8, 0x3 ;  /* 0x000000080c097291 */ /* 0x000fe2000f8e18ff */
[----:B------:R-:W1:Y:S01]  /*0c20*/  LDS.64 R22, [UR7] ;  /* 0x00000007ff167984 */ /* 0x000e620008000a00 */
[----:B------:R-:W-:-:S03]  /*0c30*/  ISETP.NE.AND P1, PT, R4, UR4, PT ;  /* 0x0000000404007c0c */ /* 0x000fc6000bf25270 */
        /* <DEDUP_REMOVED lines=15> */
[----:B------:R-:W-:-:S05]  /*0d30*/  IADD3 R21, PT, PT, R25, 0x1, RZ ;  /* 0x0000000119157810 */ /* 0x000fca0007ffe0ff */
        /* <DEDUP_REMOVED lines=29> */
.L_x_659:
[----:B------:R-:W-:Y:S05]  /*0f10*/  @!P0 EXIT ;  /* 0x000000000000894d */ /* 0x000fea0003800000 */
[----:B------:R-:W-:-:S13]  /*0f20*/  ISETP.NE.AND P0, PT, R2, 0x1, PT ;  /* 0x000000010200780c */ /* 0x000fda0003f05270 */
[----:B------:R-:W-:Y:S05]  /*0f30*/  @!P0 BRA `(.L_x_661) ;  /* 0x00000000007c8947 */ /* 0x000fea0003800000 */
[----:B------:R-:W0:Y:S01]  /*0f40*/  LDC R5, c[0x0][0x3ac] ;  /* 0x0000eb00ff057b82 */ /* 0x000e220000000800 */
[----:B------:R-:W-:-:S05]  /*0f50*/  LEA R25, R4, UR5, 0x3 ;  /* 0x0000000504197c11 */ /* 0x000fca000f8e18ff */
[----:B------:R-:W1:Y:S02]  /*0f60*/  LDS.64 R22, [R25] ;  /* 0x0000000019167984 */ /* 0x000e640000000a00 */
[----:B------:R-:W2:Y:S01]  /*0f70*/  LDC.64 R20, c[0x0][0x3a0] ;  /* 0x0000e800ff147b82 */ /* 0x000ea20000000a00 */
[----:B0-----:R-:W-:-:S04]  /*0f80*/  LEA R2, R5, R25, 0x3 ;  /* 0x0000001905027211 */ /* 0x001fc800078e18ff */
[C---:B------:R-:W-:Y:S01]  /*0f90*/  LEA R24, R5.reuse, R2, 0x3 ;  /* 0x0000000205187211 */ /* 0x040fe200078e18ff */
[----:B---3--:R-:W0:Y:S04]  /*0fa0*/  LDS.64 R18, [R2] ;  /* 0x0000000002127984 */ /* 0x008e280000000a00 */
[----:B------:R-:W3:Y:S01]  /*0fb0*/  LDS.64 R14, [R24] ;  /* 0x00000000180e7984 */ /* 0x000ee20000000a00 */
[----:B------:R-:W-:-:S05]  /*0fc0*/  IMAD R5, R5, 0x8, R24 ;  /* 0x0000000805057824 */ /* 0x000fca00078e0218 */
[----:B------:R-:W4:Y:S01]  /*0fd0*/  LDS.64 R16, [R5] ;  /* 0x0000000005107984 */ /* 0x000f220000000a00 */
[----:B-1---5:R-:W-:-:S08]  /*0fe0*/  DFMA R22, R6, R22, RZ ;  /* 0x000000160616722b */ /* 0x022fd000000000ff */
[----:B0-----:R-:W-:-:S08]  /*0ff0*/  DFMA R18, R8, R18, R22 ;  /* 0x000000120812722b */ /* 0x001fd00000000016 */
[----:B---3--:R-:W-:Y:S01]  /*1000*/  DFMA R14, R10, R14, R18 ;  /* 0x0000000e0a0e722b */ /* 0x008fe20000000012 */
[----:B------:R-:W-:Y:S01]  /*1010*/  IMAD R19, R0, R3, R4 ;  /* 0x0000000300137224 */ /* 0x000fe200078e0204 */
[----:B------:R-:W-:-:S06]  /*1020*/  IADD3 R4, PT, PT, R4, 0x2, RZ ;  /* 0x0000000204047810 */ /* 0x000fcc0007ffe0ff */
[----:B----4-:R-:W-:Y:S01]  /*1030*/  DFMA R14, R12, R16, R14 ;  /* 0x000000100c0e722b */ /* 0x010fe2000000000e */
[C---:B--2---:R-:W-:Y:S01]  /*1040*/  IMAD.WIDE.U32 R16, R19.reuse, 0x8, R20 ;  /* 0x0000000813107825 */ /* 0x044fe200078e0014 */
[----:B------:R-:W-:-:S05]  /*1050*/  IADD3 R19, PT, PT, R19, 0x1, RZ ;  /* 0x0000000113137810 */ /* 0x000fca0007ffe0ff */
[----:B------:R-:W-:Y:S01]  /*1060*/  STG.E.64 desc[UR10][R16.64], R14 ;  /* 0x0000000e10007986 */ /* 0x000fe2000c101b0a */
        /* <DEDUP_REMOVED lines=12> */
.L_x_661:
        /* <DEDUP_REMOVED lines=9> */
[----:B------:R-:W-:-:S04]  /*11c0*/  LEA R22, R23, R5, 0x3 ;  /* 0x0000000517167211 */ /* 0x000fc800078e18ff */
[----:B------:R-:W-:Y:S01]  /*11d0*/  LEA R23, R23, R22, 0x3 ;  /* 0x0000001617177211 */ /* 0x000fe200078e18ff */
[----:B------:R-:W2:Y:S04]  /*11e0*/  LDS.64 R18, [R22] ;  /* 0x0000000016127984 */ /* 0x000ea80000000a00 */
        /* <DEDUP_REMOVED lines=10> */
.L_x_662:
        /* <DEDUP_REMOVED lines=15> */
.L_x_714:


//--------------------- .text._Z19cu_mtxmq_integral_2PKdiS0_iPdiidd --------------------------
	.section	.text._Z19cu_mtxmq_integral_2PKdiS0_iPdiidd,"ax",@progbits
	.align	128
        .global         _Z19cu_mtxmq_integral_2PKdiS0_iPdiidd
        .type           _Z19cu_mtxmq_integral_2PKdiS0_iPdiidd,@function
        .size           _Z19cu_mtxmq_integral_2PKdiS0_iPdiidd,(.L_x_715 - _Z19cu_mtxmq_integral_2PKdiS0_iPdiidd)
        .other          _Z19cu_mtxmq_integral_2PKdiS0_iPdiidd,@"STO_CUDA_ENTRY STV_DEFAULT"
_Z19cu_mtxmq_integral_2PKdiS0_iPdiidd:
.text._Z19cu_mtxmq_integral_2PKdiS0_iPdiidd:
        /* <DEDUP_REMOVED lines=11> */
[----:B----4-:R-:W-:Y:S02]  /*00b0*/  IMAD.WIDE R4, R7, 0x8, R2 ;  /* 0x0000000807047825 */ /* 0x010fe400078e0202 */
[----:B--2---:R-:W5:Y:S04]  /*00c0*/  LDG.E.64 R2, desc[UR8][R2.64] ;  /* 0x0000000802027981 */ /* 0x004f68000c1e1b00 */
[----:B------:R-:W5:Y:S01]  /*00d0*/  LDG.E.64 R4, desc[UR8][R4.64] ;  /* 0x0000000804047981 */ /* 0x000f62000c1e1b00 */
[----:B-1----:R-:W-:-:S04]  /*00e0*/  IMAD.WIDE.U32 R16, R6, 0x8, R16 ;  /* 0x0000000806107825 */ /* 0x002fc800078e0010 */
        /* <DEDUP_REMOVED lines=38> */
.L_x_665:
[----:B------:R-:W-:-:S04]  /*0350*/  ULEA UR6, UR4, UR5, 0x3 ;  /* 0x0000000504067291 */ /* 0x000fc8000f8e18ff */
[----:B-1----:R-:W-:-:S05]  /*0360*/  ULEA UR7, UR10, UR6, 0x3 ;  /* 0x000000060a077291 */ /* 0x002fca000f8e18ff */
[----:B------:R-:W1:Y:S04]  /*0370*/  LDS.64 R8, [UR6] ;  /* 0x00000006ff087984 */ /* 0x000e680008000a00 */
[----:B---3--:R-:W3:Y:S01]  /*0380*/  LDS.64 R16, [UR7] ;  /* 0x00000007ff107984 */ /* 0x008ee20008000a00 */
[----:B-1---5:R-:W-:Y:S01]  /*0390*/  DFMA R14, R2, R8, RZ ;  /* 0x00000008020e722b */ /* 0x022fe200000000ff */
[----:B0-----:R-:W-:-:S05]  /*03a0*/  MOV R9, R6 ;  /* 0x0000000600097202 */ /* 0x001fca0000000f00 */
[----:B------:R-:W-:Y:S02]  /*03b0*/  IMAD R13, R0, R9, UR4 ;  /* 0x00000004000d7e24 */ /* 0x000fe4000f8e0209 */
[----:B---3--:R-:W-:Y:S01]  /*03c0*/  DFMA R14, R4, R16, R14 ;  /* 0x00000010040e722b */ /* 0x008fe2000000000e */
[----:B------:R-:W-:Y:S01]  /*03d0*/  UIADD3 UR4, UPT, UPT, UR4, 0x8, URZ ;  /* 0x0000000804047890 */ /* 0x000fe2000fffe0ff */
[----:B--2---:R-:W-:-:S04]  /*03e0*/  IMAD.WIDE.U32 R16, R13, 0x8, R10 ;  /* 0x000000080d107825 */ /* 0x004fc800078e000a */
[----:B------:R-:W-:Y:S01]  /*03f0*/  VIADD R23, R13, 0x1 ;  /* 0x000000010d177836 */ /* 0x000fe20000000000 */
[----:B------:R0:W-:Y:S01]  /*0400*/  STG.E.64 desc[UR8][R16.64], R14 ;  /* 0x0000000e10007986 */ /* 0x0001e2000c101b08 */
[----:B------:R-:W-:Y:S01]  /*0410*/  BAR.SYNC.DEFER_BLOCKING 0x0 ;  /* 0x0000000000007b1d */ /* 0x000fe20000010000 */
[----:B------:R-:W-:Y:S02]  /*0420*/  ISETP.NE.AND P1, PT, R7, UR4, PT ;  /* 0x0000000407007c0c */ /* 0x000fe4000bf25270 */
[----:B0-----:R-:W-:-:S05]  /*0430*/  IADD3 R17, PT, PT, R13, 0x2, RZ ;  /* 0x000000020d117810 */ /* 0x001fca0007ffe0ff */
[----:B------:R-:W-:Y:S01]  /*0440*/  IMAD.WIDE.U32 R16, R17, 0x8, R10 ;  /* 0x0000000811107825 */ /* 0x000fe200078e000a */
[----:B------:R-:W0:Y:S04]  /*0450*/  LDS.64 R18, [UR6+0x8] ;  /* 0x00000806ff127984 */ /* 0x000e280008000a00 */
[----:B------:R-:W1:Y:S01]  /*0460*/  LDS.64 R20, [UR7+0x8] ;  /* 0x00000807ff147984 */ /* 0x000e620008000a00 */
[----:B0-----:R-:W-:-:S08]  /*0470*/  DFMA R18, R2, R18, RZ ;  /* 0x000000120212722b */ /* 0x001fd000000000ff */
[----:B-1----:R-:W-:Y:S01]  /*0480*/  DFMA R18, R4, R20, R18 ;  /* 0x000000140412722b */ /* 0x002fe20000000012 */
[----:B------:R-:W-:-:S06]  /*0490*/  IMAD.WIDE.U32 R20, R23, 0x8, R10 ;  /* 0x0000000817147825 */ /* 0x000fcc00078e000a */
[----:B------:R0:W-:Y:S01]  /*04a0*/  STG.E.64 desc[UR8][R20.64], R18 ;  /* 0x0000001214007986 */ /* 0x0001e2000c101b08 */
[----:B------:R-:W-:Y:S01]  /*04b0*/  BAR.SYNC.DEFER_BLOCKING 0x0 ;  /* 0x0000000000007b1d */ /* 0x000fe20000010000 */
[----:B0-----:R-:W-:-:S05]  /*04c0*/  IADD3 R21, PT, PT, R13, 0x3, RZ ;  /* 0x000000030d157810 */ /* 0x001fca0007ffe0ff */
[----:B------:R-:W-:Y:S01]  /*04d0*/  IMAD.WIDE.U32 R20, R21, 0x8, R10 ;  /* 0x0000000815147825 */ /* 0x000fe200078e000a */
[----:B------:R-:W0:Y:S04]  /*04e0*/  LDS.64 R22, [UR6+0x10] ;  /* 0x00001006ff167984 */ /* 0x000e280008000a00 */
[----:B------:R-:W1:Y:S01]  /*04f0*/  LDS.64 R14, [UR7+0x10] ;  /* 0x00001007ff0e7984 */ /* 0x000e620008000a00 */
[----:B0-----:R-:W-:-:S08]  /*0500*/  DFMA R22, R2, R22, RZ ;  /* 0x000000160216722b */ /* 0x001fd000000000ff */
[----:B-1----:R-:W-:-:S07]  /*0510*/  DFMA R14, R4, R14, R22 ;  /* 0x0000000e040e722b */ /* 0x002fce0000000016 */
[----:B------:R0:W-:Y:S01]  /*0520*/  STG.E.64 desc[UR8][R16.64], R14 ;  /* 0x0000000e10007986 */ /* 0x0001e2000c101b08 */
[----:B------:R-:W-:Y:S01]  /*0530*/  BAR.SYNC.DEFER_BLOCKING 0x0 ;  /* 0x0000000000007b1d */ /* 0x000fe20000010000 */
[----:B0-----:R-:W-:-:S04]  /*0540*/  VIADD R17, R13, 0x4 ;  /* 0x000000040d117836 */ /* 0x001fc80000000000 */
[----:B------:R-:W-:Y:S01]  /*0550*/  IMAD.WIDE.U32 R16, R17, 0x8, R10 ;  /* 0x0000000811107825 */ /* 0x000fe200078e000a */
[----:B------:R-:W0:Y:S04]  /*0560*/  LDS.64 R22, [UR6+0x18] ;  /* 0x00001806ff167984 */ /* 0x000e280008000a00 */
[----:B------:R-:W1:Y:S01]  /*0570*/  LDS.64 R18, [UR7+0x18] ;  /* 0x00001807ff127984 */ /* 0x000e620008000a00 */
[----:B0-----:R-:W-:-:S08]  /*0580*/  DFMA R22, R2, R22, RZ ;  /* 0x000000160216722b */ /* 0x001fd000000000ff */
[----:B-1----:R-:W-:-:S07]  /*0590*/  DFMA R18, R4, R18, R22 ;  /* 0x000000120412722b */ /* 0x002fce0000000016 */
        /* <DEDUP_REMOVED lines=24> */
[----:B------:R-:W-:Y:S01]  /*0720*/  STG.E.64 desc[UR8][R16.64], R14 ;  /* 0x0000000e10007986 */ /* 0x000fe2000c101b08 */
[----:B------:R-:W-:Y:S06]  /*0730*/  BAR.SYNC.DEFER_BLOCKING 0x0 ;  /* 0x0000000000007b1d */ /* 0x000fec0000010000 */
[----:B------:R-:W0:Y:S04]  /*0740*/  LDS.64 R22, [UR6+0x38] ;  /* 0x00003806ff167984 */ /* 0x000e280008000a00 */
[----:B------:R-:W1:Y:S01]  /*0750*/  LDS.64 R18, [UR7+0x38] ;  /* 0x00003807ff127984 */ /* 0x000e620008000a00 */
[----:B0-----:R-:W-:-:S08]  /*0760*/  DFMA R22, R2, R22, RZ ;  /* 0x000000160216722b */ /* 0x001fd000000000ff */
[----:B-1----:R-:W-:-:S07]  /*0770*/  DFMA R18, R4, R18, R22 ;  /* 0x000000120412722b */ /* 0x002fce0000000016 */
[----:B------:R3:W-:Y:S01]  /*0780*/  STG.E.64 desc[UR8][R20.64], R18 ;  /* 0x0000001214007986 */ /* 0x0007e2000c101b08 */
[----:B------:R-:W-:Y:S06]  /*0790*/  BAR.SYNC.DEFER_BLOCKING 0x0 ;  /* 0x0000000000007b1d */ /* 0x000fec0000010000 */
[----:B------:R-:W-:Y:S05]  /*07a0*/  @P1 BRA `(.L_x_665) ;  /* 0xfffffff800e81947 */ /* 0x000fea000383ffff */
.L_x_664:
[----:B------:R-:W-:Y:S05]  /*07b0*/  @!P0 EXIT ;  /* 0x000000000000894d */ /* 0x000fea0003800000 */
[----:B------:R-:W-:Y:S02]  /*07c0*/  ISETP.GE.U32.AND P0, PT, R12, 0x4, PT ;  /* 0x000000040c00780c */ /* 0x000fe40003f06070 */
[----:B---3--:R-:W-:-:S04]  /*07d0*/  LOP3.LUT R20, R9, 0x3, RZ, 0xc0, !PT ;  /* 0x0000000309147812 */ /* 0x008fc800078ec0ff */
[----:B------:R-:W-:-:S07]  /*07e0*/  ISETP.NE.AND P1, PT, R20, RZ, PT ;  /* 0x000000ff1400720c */ /* 0x000fce0003f25270 */
[----:B------:R-:W-:Y:S06]  /*07f0*/  @!P0 BRA `(.L_x_666) ;  /* 0x0000000000948947 */ /* 0x000fec0003800000 */
[----:B------:R-:W0:Y:S01]  /*0800*/  LDC R11, c[0x0][0x3ac] ;  /* 0x0000eb00ff0b7b82 */ /* 0x000e220000000800 */
[----:B------:R-:W-:-:S05]  /*0810*/  LEA R8, R7, UR5, 0x3 ;  /* 0x0000000507087c11 */ /* 0x000fca000f8e18ff */
[----:B------:R-:W1:Y:S01]  /*0820*/  LDS.64 R12, [R8] ;  /* 0x00000000080c7984 */ /* 0x000e620000000a00 */
[----:B0-----:R-:W-:Y:S02]  /*0830*/  LEA R6, R11, R8, 0x3 ;  /* 0x000000080b067211 */ /* 0x001fe400078e18ff */
[----:B------:R-:W0:Y:S03]  /*0840*/  LDC.64 R10, c[0x0][0x3a0] ;  /* 0x0000e800ff0a7b82 */ /* 0x000e260000000a00 */
[----:B------:R-:W2:Y:S01]  /*0850*/  LDS.64 R16, [R6] ;  /* 0x0000000006107984 */ /* 0x000ea20000000a00 */
[----:B-1---5:R-:W-:Y:S01]  /*0860*/  DFMA R14, R2, R12, RZ ;  /* 0x0000000c020e722b */ /* 0x022fe200000000ff */
[----:B------:R-:W-:Y:S01]  /*0870*/  IMAD R13, R0, R9, R7 ;  /* 0x00000009000d7224 */ /* 0x000fe200078e0207 */
[----:B------:R-:W-:-:S04]  /*0880*/  IADD3 R7, PT, PT, R7, 0x4, RZ ;  /* 0x0000000407077810 */ /* 0x000fc80007ffe0ff */
[C---:B------:R-:W-:Y:S02]  /*0890*/  IADD3 R21, PT, PT, R13.reuse, 0x1, RZ ;  /* 0x000000010d157810 */ /* 0x040fe40007ffe0ff */
[----:B--2---:R-:W-:Y:S01]  /*08a0*/  DFMA R14, R4, R16, R14 ;  /* 0x00000010040e722b */ /* 0x004fe2000000000e */
[----:B0-----:R-:W-:-:S06]  /*08b0*/  IMAD.WIDE.U32 R16, R13, 0x8, R10 ;  /* 0x000000080d107825 */ /* 0x001fcc00078e000a */
[----:B------:R0:W-:Y:S01]  /*08c0*/  STG.E.64 desc[UR8][R16.64], R14 ;  /* 0x0000000e10007986 */ /* 0x0001e2000c101b08 */
[----:B------:R-:W-:Y:S01]  /*08d0*/  BAR.SYNC.DEFER_BLOCKING 0x0 ;  /* 0x0000000000007b1d */ /* 0x000fe20000010000 */
[C---:B0-----:R-:W-:Y:S01]  /*08e0*/  VIADD R17, R13.reuse, 0x2 ;  /* 0x000000020d117836 */ /* 0x041fe20000000000 */
[----:B------:R-:W-:-:S03]  /*08f0*/  IADD3 R13, PT, PT, R13, 0x3, RZ ;  /* 0x000000030d0d7810 */ /* 0x000fc60007ffe0ff */
[----:B------:R-:W-:Y:S01]  /*0900*/  IMAD.WIDE.U32 R16, R17, 0x8, R10 ;  /* 0x0000000811107825 */ /* 0x000fe200078e000a */
[----:B------:R-:W0:Y:S04]  /*0910*/  LDS.64 R18, [R8+0x8] ;  /* 0x0000080008127984 */ /* 0x000e280000000a00 */
[----:B------:R-:W1:Y:S01]  /*0920*/  LDS.64 R22, [R6+0x8] ;  /* 0x0000080006167984 */ /* 0x000e620000000a00 */
[----:B0-----:R-:W-:-:S08]  /*0930*/  DFMA R18, R2, R18, RZ ;  /* 0x000000120212722b */ /* 0x001fd000000000ff */
[----:B-1----:R-:W-:Y:S01]  /*0940*/  DFMA R18, R4, R22, R18 ;  /* 0x000000160412722b */ /* 0x002fe20000000012 */
[----:B------:R-:W-:-:S04]  /*0950*/  IMAD.WIDE.U32 R22, R21, 0x8, R10 ;  /* 0x0000000815167825 */ /* 0x000fc800078e000a */
[----:B------:R-:W-:Y:S02]  /*0960*/  IMAD.WIDE.U32 R10, R13, 0x8, R10 ;  /* 0x000000080d0a7825 */ /* 0x000fe400078e000a */
[----:B------:R-:W-:Y:S01]  /*0970*/  STG.E.64 desc[UR8][R22.64], R18 ;  /* 0x0000001216007986 */ /* 0x000fe2000c101b08 */
[----:B------:R-:W-:Y:S06]  /*0980*/  BAR.SYNC.DEFER_BLOCKING 0x0 ;  /* 0x0000000000007b1d */ /* 0x000fec0000010000 */
[----:B------:R-:W0:Y:S04]  /*0990*/  LDS.64 R24, [R8+0x10] ;  /* 0x0000100008187984 */ /* 0x000e280000000a00 */
[----:B------:R-:W1:Y:S01]  /*09a0*/  LDS.64 R14, [R6+0x10] ;  /* 0x00001000060e7984 */ /* 0x000e620000000a00 */
[----:B0-----:R-:W-:-:S08]  /*09b0*/  DFMA R24, R2, R24, RZ ;  /* 0x000000180218722b */ /* 0x001fd000000000ff */
[----:B-1----:R-:W-:-:S07]  /*09c0*/  DFMA R14, R4, R14, R24 ;  /* 0x0000000e040e722b */ /* 0x002fce0000000018 */
[----:B------:R-:W-:Y:S01]  /*09d0*/  STG.E.64 desc[UR8][R16.64], R14 ;  /* 0x0000000e10007986 */ /* 0x000fe2000c101b08 */
[----:B------:R-:W-:Y:S06]  /*09e0*/  BAR.SYNC.DEFER_BLOCKING 0x0 ;  /* 0x0000000000007b1d */ /* 0x000fec0000010000 */
[----:B------:R-:W0:Y:S04]  /*09f0*/  LDS.64 R24, [R8+0x18] ;  /* 0x0000180008187984 */ /* 0x000e280000000a00 */
[----:B------:R-:W1:Y:S01]  /*0a00*/  LDS.64 R18, [R6+0x18] ;  /* 0x0000180006127984 */ /* 0x000e620000000a00 */
[----:B0-----:R-:W-:-:S08]  /*0a10*/  DFMA R24, R2, R24, RZ ;  /* 0x000000180218722b */ /* 0x001fd000000000ff */
[----:B-1----:R-:W-:-:S07]  /*0a20*/  DFMA R18, R4, R18, R24 ;  /* 0x000000120412722b */ /* 0x002fce0000000018 */
[----:B------:R0:W-:Y:S01]  /*0a30*/  STG.E.64 desc[UR8][R10.64], R18 ;  /* 0x000000120a007986 */ /* 0x0001e2000c101b08 */
[----:B------:R-:W-:Y:S06]  /*0a40*/  BAR.SYNC.DEFER_BLOCKING 0x0 ;  /* 0x0000000000007b1d */ /* 0x000fec0000010000 */
.L_x_666:
[----:B------:R-:W-:Y:S05]  /*0a50*/  @!P1 EXIT ;  /* 0x000000000000994d */ /* 0x000fea0003800000 */
[----:B------:R-:W-:-:S13]  /*0a60*/  ISETP.NE.AND P0, PT, R20, 0x1, PT ;  /* 0x000000011400780c */ /* 0x000fda0003f05270 */
[----:B------:R-:W-:Y:S05]  /*0a70*/  @!P0 BRA `(.L_x_667) ;  /* 0x0000000000548947 */ /* 0x000fea0003800000 */
[----:B0-----:R-:W0:Y:S01]  /*0a80*/  LDC R11, c[0x0][0x3ac] ;  /* 0x0000eb00ff0b7b82 */ /* 0x001e220000000800 */
[C---:B------:R-:W-:Y:S01]  /*0a90*/  LEA R6, R7.reuse, UR5, 0x3 ;  /* 0x0000000507067c11 */ /* 0x040fe2000f8e18ff */
[----:B------:R-:W-:Y:S01]  /*0aa0*/  IMAD R21, R0, R9, R7 ;  /* 0x0000000900157224 */ /* 0x000fe200078e0207 */
[----:B------:R-:W-:-:S03]  /*0ab0*/  IADD3 R7, PT, PT, R7, 0x2, RZ ;  /* 0x0000000207077810 */ /* 0x000fc60007ffe0ff */
[----:B------:R-:W1:Y:S01]  /*0ac0*/  LDS.64 R12, [R6] ;  /* 0x00000000060c7984 */ /* 0x000e620000000a00 */
[----:B0-----:R-:W-:Y:S02]  /*0ad0*/  IMAD R8, R11, 0x8, R6 ;  /* 0x000000080b087824 */ /* 0x001fe400078e0206 */
[----:B------:R-:W0:Y:S03]  /*0ae0*/  LDC.64 R10, c[0x0][0x3a0] ;  /* 0x0000e800ff0a7b82 */ /* 0x000e260000000a00 */
[----:B------:R-:W2:Y:S01]  /*0af0*/  LDS.64 R14, [R8] ;  /* 0x00000000080e7984 */ /* 0x000ea20000000a00 */
[----:B-1---5:R-:W-:Y:S01]  /*0b00*/  DFMA R12, R2, R12, RZ ;  /* 0x0000000c020c722b */ /* 0x022fe200000000ff */
[C---:B0-----:R-:W-:Y:S01]  /*0b10*/  IMAD.WIDE.U32 R18, R21.reuse, 0x8, R10 ;  /* 0x0000000815127825 */ /* 0x041fe200078e000a */
[----:B------:R-:W-:-:S05]  /*0b20*/  IADD3 R21, PT, PT, R21, 0x1, RZ ;  /* 0x0000000115157810 */ /* 0x000fca0007ffe0ff */
[----:B------:R-:W-:Y:S01]  /*0b30*/  IMAD.WIDE.U32 R10, R21, 0x8, R10 ;  /* 0x00000008150a7825 */ /* 0x000fe200078e000a */
[----:B--2---:R-:W-:-:S07]  /*0b40*/  DFMA R12, R4, R14, R12 ;  /* 0x0000000e040c722b */ /* 0x004fce000000000c */
        /* <DEDUP_REMOVED lines=8> */
.L_x_667:
[----:B------:R-:W-:-:S04]  /*0bd0*/  LOP3.LUT R6, R9, 0x1, RZ, 0xc0, !PT ;  /* 0x0000000109067812 */ /* 0x000fc800078ec0ff */
[----:B------:R-:W-:-:S13]  /*0be0*/  ISETP.NE.U32.AND P0, PT, R6, 0x1, PT ;  /* 0x000000010600780c */ /* 0x000fda0003f05070 */
[----:B------:R-:W-:Y:S05]  /*0bf0*/  @P0 EXIT ;  /* 0x000000000000094d */ /* 0x000fea0003800000 */
[----:B------:R-:W2:Y:S01]  /*0c00*/  LDC R13, c[0x0][0x3ac] ;  /* 0x0000eb00ff0d7b82 */ /* 0x000ea20000000800 */
[----:B------:R-:W-:-:S05]  /*0c10*/  LEA R6, R7, UR5, 0x3 ;  /* 0x0000000507067c11 */ /* 0x000fca000f8e18ff */
[----:B01----:R-:W0:Y:S02]  /*0c20*/  LDS.64 R10, [R6] ;  /* 0x00000000060a7984 */ /* 0x003e240000000a00 */
[----:B------:R-:W1:Y:S01]  /*0c30*/  LDC.64 R14, c[0x0][0x3a0] ;  /* 0x0000e800ff0e7b82 */ /* 0x000e620000000a00 */
[----:B--2---:R-:W-:-:S06]  /*0c40*/  IMAD R12, R13, 0x8, R6 ;  /* 0x000000080d0c7824 */ /* 0x004fcc00078e0206 */
[----:B------:R-:W2:Y:S01]  /*0c50*/  LDS.64 R12, [R12] ;  /* 0x000000000c0c7984 */ /* 0x000ea20000000a00 */
[----:B0----5:R-:W-:Y:S01]  /*0c60*/  DFMA R10, R2, R10, RZ ;  /* 0x0000000a020a722b */ /* 0x021fe200000000ff */
[----:B------:R-:W-:-:S04]  /*0c70*/  IMAD R3, R0, R9, R7 ;  /* 0x0000000900037224 */ /* 0x000fc800078e0207 */
[----:B-1----:R-:W-:-:S03]  /*0c80*/  IMAD.WIDE.U32 R2, R3, 0x8, R14 ;  /* 0x0000000803027825 */ /* 0x002fc600078e000e */
[----:B--2---:R-:W-:-:S07]  /*0c90*/  DFMA R10, R4, R12, R10 ;  /* 0x0000000c040a722b */ /* 0x004fce000000000a */
[----:B------:R-:W-:Y:S01]  /*0ca0*/  STG.E.64 desc[UR8][R2.64], R10 ;  /* 0x0000000a02007986 */ /* 0x000fe2000c101b08 */
[----:B------:R-:W-:Y:S06]  /*0cb0*/  BAR.SYNC.DEFER_BLOCKING 0x0 ;  /* 0x0000000000007b1d */ /* 0x000fec0000010000 */
[----:B------:R-:W-:Y:S05]  /*0cc0*/  EXIT ;  /* 0x000000000000794d */ /* 0x000fea0003800000 */
.L_x_663:
[----:B------:R-:W0:Y:S01]  /*0cd0*/  LDCU UR4, c[0x0][0x398] ;  /* 0x00007300ff0477ac */ /* 0x000e220008000800 */
[----:B------:R-:W-:Y:S02]  /*0ce0*/  IADD3 R7, PT, PT, -R8, R7, RZ ;  /* 0x0000000708077210 */ /* 0x000fe40007ffe1ff */
[----:B0-----:R-:W-:-:S04]  /*0cf0*/  MOV R9, UR4 ;  /* 0x0000000400097c02 */ /* 0x001fc80008000f00 */
[----:B------:R-:W-:-:S04]  /*0d00*/  ISETP.GE.AND P0, PT, R9, 0x1, PT ;  /* 0x000000010900780c */ /* 0x000fc80003f06270 */
[----:B------:R-:W-:-:S13]  /*0d10*/  ISETP.GE.U32.OR P0, PT, R6, R7, !P0 ;  /* 0x000000070600720c */ /* 0x000fda0004706470 */
[----:B------:R-:W-:Y:S05]  /*0d20*/  @P0 EXIT ;  /* 0x000000000000094d */ /* 0x000fea0003800000 */
        /* <DEDUP_REMOVED lines=10> */
.L_x_669:
        /* <DEDUP_REMOVED lines=9> */
[C---:B--2---:R-:W-:Y:S01]  /*0e60*/  IMAD.WIDE.U32 R16, R13.reuse, 0x8, R10 ;  /* 0x000000080d107825 */ /* 0x044fe200078e000a */
[----:B------:R-:W-:-:S04]  /*0e70*/  IADD3 R23, PT, PT, R13, 0x1, RZ ;  /* 0x000000010d177810 */ /* 0x000fc80007ffe0ff */
[----:B------:R-:W-:Y:S01]  /*0e80*/  ISETP.NE.AND P1, PT, R6, UR4, PT ;  /* 0x0000000406007c0c */ /* 0x000fe2000bf25270 */
[----:B------:R0:W-:Y:S01]  /*0e90*/  STG.E.64 desc[UR8][R16.64], R14 ;  /* 0x0000000e10007986 */ /* 0x0001e2000c101b08 */
[----:B------:R-:W-:Y:S01]  /*0ea0*/  BAR.SYNC.DEFER_BLOCKING 0x0 ;  /* 0x0000000000007b1d */ /* 0x000fe20000010000 */
[----:B0-----:R-:W-:-:S04]  /*0eb0*/  VIADD R17, R13, 0x2 ;  /* 0x000000020d117836 */ /* 0x001fc80000000000 */
        /* <DEDUP_REMOVED lines=55> */
.L_x_668:
[----:B------:R-:W-:Y:S05]  /*1230*/  @!P0 EXIT ;  /* 0x000000000000894d */ /* 0x000fea0003800000 */
[----:B------:R-:W-:Y:S02]  /*1240*/  ISETP.GE.U32.AND P0, PT, R12, 0x4, PT ;  /* 0x000000040c00780c */ /* 0x000fe40003f06070 */
[----:B---3--:R-:W-:-:S04]  /*1250*/  LOP3.LUT R20, R9, 0x3, RZ, 0xc0, !PT ;  /* 0x0000000309147812 */ /* 0x008fc800078ec0ff */
[----:B------:R-:W-:-:S07]  /*1260*/  ISETP.NE.AND P1, PT, R20, RZ, PT ;  /* 0x000000ff1400720c */ /* 0x000fce0003f25270 */
[----:B------:R-:W-:Y:S06]  /*1270*/  @!P0 BRA `(.L_x_670) ;  /* 0x0000000000948947 */ /* 0x000fec0003800000 */
[----:B------:R-:W0:Y:S01]  /*1280*/  LDC R7, c[0x0][0x3ac] ;  /* 0x0000eb00ff077b82 */ /* 0x000e220000000800 */
[----:B------:R-:W-:-:S05]  /*1290*/  LEA R8, R6, UR5, 0x3 ;  /* 0x0000000506087c11 */ /* 0x000fca000f8e18ff */
[----:B------:R-:W1:Y:S02]  /*12a0*/  LDS.64 R12, [R8] ;  /* 0x00000000080c7984 */ /* 0x000e640000000a00 */
[----:B------:R-:W2:Y:S01]  /*12b0*/  LDC.64 R10, c[0x0][0x3a0] ;  /* 0x0000e800ff0a7b82 */ /* 0x000ea20000000a00 */
[----:B0-----:R-:W-:-:S05]  /*12c0*/  IMAD R7, R7, 0x8, R8 ;  /* 0x0000000807077824 */ /* 0x001fca00078e0208 */
[----:B------:R-:W0:Y:S01]  /*12d0*/  LDS.64 R16, [R7] ;  /* 0x0000000007107984 */ /* 0x000e220000000a00 */
[----:B-1---5:R-:W-:Y:S01]  /*12e0*/  DFMA R14, R2, R12, RZ ;  /* 0x0000000c020e722b */ /* 0x022fe200000000ff */
[----:B------:R-:W-:Y:S01]  /*12f0*/  IMAD R13, R0, R9, R6 ;  /* 0x00000009000d7224 */ /* 0x000fe200078e0206 */
[----:B------:R-:W-:-:S04]  /*1300*/  IADD3 R6, PT, PT, R6, 0x4, RZ ;  /* 0x0000000406067810 */ /* 0x000fc80007ffe0ff */
[C---:B------:R-:W-:Y:S02]  /*1310*/  IADD3 R21, PT, PT, R13.reuse, 0x1, RZ ;  /* 0x000000010d157810 */ /* 0x040fe40007ffe0ff */
[----:B0-----:R-:W-:Y:S01]  /*1320*/  DFMA R14, R4, R16, R14 ;  /* 0x00000010040e722b */ /* 0x001fe2000000000e */
[----:B--2---:R-:W-:-:S06]  /*1330*/  IMAD.WIDE.U32 R16, R13, 0x8, R10 ;  /* 0x000000080d107825 */ /* 0x004fcc00078e000a */
[----:B------:R0:W-:Y:S01]  /*1340*/  STG.E.64 desc[UR8][R16.64], R14 ;  /* 0x0000000e10007986 */ /* 0x0001e2000c101b08 */
[----:B------:R-:W-:Y:S01]  /*1350*/  BAR.SYNC.DEFER_BLOCKING 0x0 ;  /* 0x0000000000007b1d */ /* 0x000fe20000010000 */
[C---:B0-----:R-:W-:Y:S01]  /*1360*/  IADD3 R17, PT, PT, R13.reuse, 0x2, RZ ;  /* 0x000000020d117810 */ /* 0x041fe20007ffe0ff */
[----:B------:R-:W-:-:S04]  /*1370*/  VIADD R13, R13, 0x3 ;  /* 0x000000030d0d7836 */ /* 0x000fc80000000000 */
        /* <DEDUP_REMOVED lines=21> */
.L_x_670:
[----:B------:R-:W-:Y:S05]  /*14d0*/  @!P1 EXIT ;  /* 0x000000000000994d */ /* 0x000fea0003800000 */
[----:B------:R-:W-:-:S13]  /*14e0*/  ISETP.NE.AND P0, PT, R20, 0x1, PT ;  /* 0x000000011400780c */ /* 0x000fda0003f05270 */
[----:B------:R-:W-:Y:S05]  /*14f0*/  @!P0 BRA `(.L_x_671) ;  /* 0x0000000000548947 */ /* 0x000fea0003800000 */
[----:B------:R-:W1:Y:S01]  /*1500*/  LDC R8, c[0x0][0x3ac] ;  /* 0x0000eb00ff087b82 */ /* 0x000e620000000800 */
[----:B------:R-:W-:Y:S01]  /*1510*/  LEA R7, R6, UR5, 0x3 ;  /* 0x0000000506077c11 */ /* 0x000fe2000f8e18ff */
[----:B------:R-:W-:Y:S01]  /*1520*/  IMAD R21, R0, R9, R6 ;  /* 0x0000000900157224 */ /* 0x000fe200078e0206 */
[----:B------:R-:W-:-:S03]  /*1530*/  IADD3 R6, PT, PT, R6, 0x2, RZ ;  /* 0x0000000206067810 */ /* 0x000fc60007ffe0ff */
[----:B------:R-:W2:Y:S02]  /*1540*/  LDS.64 R12, [R7] ;  /* 0x00000000070c7984 */ /* 0x000ea40000000a00 */
[----:B0-----:R-:W0:Y:S01]  /*1550*/  LDC.64 R10, c[0x0][0x3a0] ;  /* 0x0000e800ff0a7b82 */ /* 0x001e220000000a00 */
[----:B-1----:R-:W-:-:S05]  /*1560*/  LEA R8, R8, R7, 0x3 ;  /* 0x0000000708087211 */ /* 0x002fca00078e18ff */
[----:B------:R-:W1:Y:S01]  /*1570*/  LDS.64 R14, [R8] ;  /* 0x00000000080e7984 */ /* 0x000e620000000a00 */
[----:B0-----:R-:W-:-:S04]  /*1580*/  IMAD.WIDE.U32 R18, R21, 0x8, R10 ;  /* 0x0000000815127825 */ /* 0x001fc800078e000a */
[----:B------:R-:W-:-:S04]  /*1590*/  VIADD R21, R21, 0x1 ;  /* 0x0000000115157836 */ /* 0x000fc80000000000 */
[----:B------:R-:W-:Y:S01]  /*15a0*/  IMAD.WIDE.U32 R10, R21, 0x8, R10 ;  /* 0x00000008150a7825 */ /* 0x000fe200078e000a */
[----:B--2--5:R-:W-:-:S08]  /*15b0*/  DFMA R12, R2, R12, RZ ;  /* 0x0000000c020c722b */ /* 0x024fd000000000ff */
        /* <DEDUP_REMOVED lines=9> */
.L_x_671:
[----:B------:R-:W-:-:S04]  /*1650*/  LOP3.LUT R7, R9, 0x1, RZ, 0xc0, !PT ;  /* 0x0000000109077812 */ /* 0x000fc800078ec0ff */
[----:B------:R-:W-:-:S13]  /*1660*/  ISETP.NE.U32.AND P0, PT, R7, 0x1, PT ;  /* 0x000000010700780c */ /* 0x000fda0003f05070 */
[----:B------:R-:W-:Y:S05]  /*1670*/  @P0 EXIT ;  /* 0x000000000000094d */ /* 0x000fea0003800000 */
[----:B------:R-:W2:Y:S01]  /*1680*/  LDC R12, c[0x0][0x3ac] ;  /* 0x0000eb00ff0c7b82 */ /* 0x000ea20000000800 */
[----:B------:R-:W-:-:S05]  /*1690*/  LEA R7, R6, UR5, 0x3 ;  /* 0x0000000506077c11 */ /* 0x000fca000f8e18ff */
[----:B01----:R-:W0:Y:S02]  /*16a0*/  LDS.64 R10, [R7] ;  /* 0x00000000070a7984 */ /* 0x003e240000000a00 */
[----:B------:R-:W1:Y:S01]  /*16b0*/  LDC.64 R14, c[0x0][0x3a0] ;  /* 0x0000e800ff0e7b82 */ /* 0x000e620000000a00 */
[----:B--2---:R-:W-:-:S06]  /*16c0*/  LEA R12, R12, R7, 0x3 ;  /* 0x000000070c0c7211 */ /* 0x004fcc00078e18ff */
        /* <DEDUP_REMOVED lines=8> */
.L_x_672:
        /* <DEDUP_REMOVED lines=11> */
.L_x_715:


//--------------------- .nv.shared._Z21cu_mtxmq_integral_113PKdiS0_iPdiiddS0_PaS1_S1_iPlS0_ --------------------------
	.section	.nv.shared._Z21cu_mtxmq_integral_113PKdiS0_iPdiiddS0_PaS1_S1_iPlS0_,"aw",@nobits
	.sectionflags	@""
	.align	16
.nv.shared._Z21cu_mtxmq_integral_113PKdiS0_iPdiiddS0_PaS1_S1_iPlS0_:
	.zero		28800


//--------------------- .nv.shared.reserved.0     --------------------------
	.section	.nv.shared.reserved.0,"aw",@nobits
	.weak		__nv_reservedSMEM_offset_0_alias
	.size		__nv_reservedSMEM_offset_0_alias, 0, 64
	.other		__nv_reservedSMEM_offset_0_alias,@"STO_CUDA_RESERVED_SHARED STV_DEFAULT"
__nv_reservedSMEM_offset_0_alias:
	.zero		0
	.zero		64


//--------------------- .nv.global                --------------------------
	.section	.nv.global,"aw",@nobits
	.align	4
.nv.global:
	.type		count,@object
	.size		count,(.L_0 - count)
count:
	.zero		32
.L_0:


//--------------------- .nv.shared._Z21cu_mtxmq_integral_204PKdiS0_iPdiiddS0_PKaS0_S1_iPKlS0_ --------------------------
	.section	.nv.shared._Z21cu_mtxmq_integral_204PKdiS0_iPdiiddS0_PKaS0_S1_iPKlS0_,"aw",@nobits
	.sectionflags	@""
	.align	16
.nv.shared._Z21cu_mtxmq_integral_204PKdiS0_iPdiiddS0_PKaS0_S1_iPKlS0_:
	.zero		46000


//--------------------- .nv.shared._Z15cu_transpose_21PdPKd --------------------------
	.section	.nv.shared._Z15cu_transpose_21PdPKd,"aw",@nobits
	.sectionflags	@""
	.align	16
.nv.shared._Z15cu_transpose_21PdPKd:
	.zero		33024


//--------------------- .nv.shared._Z15cu_transpose_11PdPKd --------------------------
	.section	.nv.shared._Z15cu_transpose_11PdPKd,"aw",@nobits
	.sectionflags	@""
	.align	16
.nv.shared._Z15cu_transpose_11PdPKd:
	.zero		9024


//--------------------- .nv.shared._Z21cu_mtxmq_integral_110PKdiS0_iPdiiddS0_PbS1_S1_iPlS0_ --------------------------
	.section	.nv.shared._Z21cu_mtxmq_integral_110PKdiS0_iPdiiddS0_PbS1_S1_iPlS0_,"aw",@nobits
	.sectionflags	@""
	.align	16
.nv.shared._Z21cu_mtxmq_integral_110PKdiS0_iPdiiddS0_PbS1_S1_iPlS0_:
	.zero		28800


//--------------------- .nv.shared._Z21cu_mtxmq_integral_211PKdiS0_iPdiiddS0_PbS1_S1_iPlS0_ --------------------------
	.section	.nv.shared._Z21cu_mtxmq_integral_211PKdiS0_iPdiiddS0_PbS1_S1_iPlS0_,"aw",@nobits
	.sectionflags	@""
	.align	16
.nv.shared._Z21cu_mtxmq_integral_211PKdiS0_iPdiiddS0_PbS1_S1_iPlS0_:
	.zero		45184


//--------------------- .nv.shared._Z14simple_kernel1Pdi --------------------------
	.section	.nv.shared._Z14simple_kernel1Pdi,"aw",@nobits
	.sectionflags	@""
	.align	16
	.zero		1024


//--------------------- .nv.shared._Z13simple_kernelv --------------------------
	.section	.nv.shared._Z13simple_kernelv,"aw",@nobits
	.sectionflags	@""
	.align	16
	.zero		1024


//--------------------- .nv.shared._Z20cu_mtxmq_integral_28PKdiS0_iPdiidd --------------------------
	.section	.nv.shared._Z20cu_mtxmq_integral_28PKdiS0_iPdiidd,"aw",@nobits
	.sectionflags	@""
	.align	16
	.zero		1024


//--------------------- .nv.shared._Z20cu_mtxmq_integral_26PKdiS0_iPdiidd --------------------------
	.section	.nv.shared._Z20cu_mtxmq_integral_26PKdiS0_iPdiidd,"aw",@nobits
	.sectionflags	@""
	.align	16
	.zero		1024


//--------------------- .nv.shared._Z20cu_mtxmq_integral_24PKdiS0_iPdiidd --------------------------
	.section	.nv.shared._Z20cu_mtxmq_integral_24PKdiS0_iPdiidd,"aw",@nobits
	.sectionflags	@""
	.align	16
	.zero		1024


//--------------------- .nv.shared._Z20cu_mtxmq_integral_22PKdiS0_iPdiidd --------------------------
	.section	.nv.shared._Z20cu_mtxmq_integral_22PKdiS0_iPdiidd,"aw",@nobits
	.sectionflags	@""
	.align	16
	.zero		1024


//--------------------- .nv.shared._Z36cu_mtxmq_integral_202hundredonewritePKdiS0_iPdiidd --------------------------
	.section	.nv.shared._Z36cu_mtxmq_integral_202hundredonewritePKdiS0_iPdiidd,"aw",@nobits
	.sectionflags	@""
	.align	16
	.zero		1024


//--------------------- .nv.shared._Z30cu_mtxmq_integral_202optCwritePKdiS0_iPdiidd --------------------------
	.section	.nv.shared._Z30cu_mtxmq_integral_202optCwritePKdiS0_iPdiidd,"aw",@nobits
	.sectionflags	@""
	.align	16
	.zero		1024


//--------------------- .nv.shared._Z31cu_mtxmq_integral_202onenowritePKdiS0_iPdiidd --------------------------
	.section	.nv.shared._Z31cu_mtxmq_integral_202onenowritePKdiS0_iPdiidd,"aw",@nobits
	.sectionflags	@""
	.align	16
	.zero		1024


//--------------------- .nv.shared._Z29cu_mtxmq_integral_202onewritePKdiS0_iPdiidd --------------------------
	.section	.nv.shared._Z29cu_mtxmq_integral_202onewritePKdiS0_iPdiidd,"aw",@nobits
	.sectionflags	@""
	.align	16
	.zero		1024


//--------------------- .nv.shared._Z35cu_mtxmq_integral_202hundrednowritePKdiS0_iPdiidd --------------------------
	.section	.nv.shared._Z35cu_mtxmq_integral_202hundrednowritePKdiS0_iPdiidd,"aw",@nobits
	.sectionflags	@""
	.align	16
	.zero		1024


//--------------------- .nv.shared._Z33cu_mtxmq_integral_202hundredtimesPKdiS0_iPdiidd --------------------------
	.section	.nv.shared._Z33cu_mtxmq_integral_202hundredtimesPKdiS0_iPdiidd,"aw",@nobits
	.sectionflags	@""
	.align	16
	.zero		1024


//--------------------- .nv.shared._Z21cu_mtxmq_integral_202PKdiS0_iPdiidd --------------------------
	.section	.nv.shared._Z21cu_mtxmq_integral_202PKdiS0_iPdiidd,"aw",@nobits
	.sectionflags	@""
	.align	16
	.zero		1024


//--------------------- .nv.shared._Z32cu_mtxmq_integral_20hundredtimesPKdiS0_iPdiidd --------------------------
	.section	.nv.shared._Z32cu_mtxmq_integral_20hundredtimesPKdiS0_iPdiidd,"aw",@nobits
	.sectionflags	@""
	.align	16
	.zero		1024


//--------------------- .nv.shared._Z29cu_mtxmq_integral_20ninetimesPKdiS0_iPdiidd --------------------------
	.section	.nv.shared._Z29cu_mtxmq_integral_20ninetimesPKdiS0_iPdiidd,"aw",@nobits
	.sectionflags	@""
	.align	16
	.zero		1024


//--------------------- .nv.shared._Z29cu_mtxmq_integral_20fivetimesPKdiS0_iPdiidd --------------------------
	.section	.nv.shared._Z29cu_mtxmq_integral_20fivetimesPKdiS0_iPdiidd,"aw",@nobits
	.sectionflags	@""
	.align	16
	.zero		1024


//--------------------- .nv.shared._Z26cu_mtxmq_integral_20triplePKdiS0_iPdiidd --------------------------
	.section	.nv.shared._Z26cu_mtxmq_integral_20triplePKdiS0_iPdiidd,"aw",@nobits
	.sectionflags	@""
	.align	16
	.zero		1024


//--------------------- .nv.shared._Z31cu_mtxmq_integral_20hundredtaskPKdiS0_iPdiidd --------------------------
	.section	.nv.shared._Z31cu_mtxmq_integral_20hundredtaskPKdiS0_iPdiidd,"aw",@nobits
	.sectionflags	@""
	.align	16
	.zero		1024


//--------------------- .nv.shared._Z27cu_mtxmq_integral_20tentaskPKdiS0_iPdiidd --------------------------
	.section	.nv.shared._Z27cu_mtxmq_integral_20tentaskPKdiS0_iPdiidd,"aw",@nobits
	.sectionflags	@""
	.align	16
	.zero		1024


//--------------------- .nv.shared._Z29cu_mtxmq_integral_20threetaskPKdiS0_iPdiidd --------------------------
	.section	.nv.shared._Z29cu_mtxmq_integral_20threetaskPKdiS0_iPdiidd,"aw",@nobits
	.sectionflags	@""
	.align	16
	.zero		1024


//--------------------- .nv.shared._Z27cu_mtxmq_integral_20twotaskPKdiS0_iPdiidd --------------------------
	.section	.nv.shared._Z27cu_mtxmq_integral_20twotaskPKdiS0_iPdiidd,"aw",@nobits
	.sectionflags	@""
	.align	16
	.zero		1024


//--------------------- .nv.shared._Z23cu_mtxmq_integralbatch3PKdiS0_iPdiS0_S0_S1_S0_S0_S1_idd --------------------------
	.section	.nv.shared._Z23cu_mtxmq_integralbatch3PKdiS0_iPdiS0_S0_S1_S0_S0_S1_idd,"aw",@nobits
	.sectionflags	@""
	.align	16
	.zero		1024


//--------------------- .nv.shared._Z23cu_mtxmq_integralbatch2PKdiS0_iPdiS0_S0_S1_idd --------------------------
	.section	.nv.shared._Z23cu_mtxmq_integralbatch2PKdiS0_iPdiS0_S0_S1_idd,"aw",@nobits
	.sectionflags	@""
	.align	16
	.zero		1024


//--------------------- .nv.shared._Z22cu_mtxmq_integral_20blPKdiS0_iPdiiddi --------------------------
	.section	.nv.shared._Z22cu_mtxmq_integral_20blPKdiS0_iPdiiddi,"aw",@nobits
	.sectionflags	@""
	.align	16
	.zero		1024


//--------------------- .nv.shared._Z20cu_mtxmq_integral_20PKdiS0_iPdiidd --------------------------
	.section	.nv.shared._Z20cu_mtxmq_integral_20PKdiS0_iPdiidd,"aw",@nobits
	.sectionflags	@""
	.align	16
	.zero		1024


//--------------------- .nv.shared._Z20cu_mtxmq_integral_18PKdiS0_iPdiidd --------------------------
	.section	.nv.shared._Z20cu_mtxmq_integral_18PKdiS0_iPdiidd,"aw",@nobits
	.sectionflags	@""
	.align	16
	.zero		1024


//--------------------- .nv.shared._Z20cu_mtxmq_integral_16PKdiS0_iPdiidd --------------------------
	.section	.nv.shared._Z20cu_mtxmq_integral_16PKdiS0_iPdiidd,"aw",@nobits
	.sectionflags	@""
	.align	16
	.zero		1024


//--------------------- .nv.shared._Z20cu_mtxmq_integral_14PKdiS0_iPdiidd --------------------------
	.section	.nv.shared._Z20cu_mtxmq_integral_14PKdiS0_iPdiidd,"aw",@nobits
	.sectionflags	@""
	.align	16
	.zero		1024


//--------------------- .nv.shared._Z20cu_mtxmq_integral_12PKdiS0_iPdiidd --------------------------
	.section	.nv.shared._Z20cu_mtxmq_integral_12PKdiS0_iPdiidd,"aw",@nobits
	.sectionflags	@""
	.align	16
	.zero		1024


//--------------------- .nv.shared._Z29cu_mtxmq_integral_10ninetimesPKdiS0_iPdiidd --------------------------
	.section	.nv.shared._Z29cu_mtxmq_integral_10ninetimesPKdiS0_iPdiidd,"aw",@nobits
	.sectionflags	@""
	.align	16
	.zero		1024


//--------------------- .nv.shared._Z29cu_mtxmq_integral_10fivetimesPKdiS0_iPdiidd --------------------------
	.section	.nv.shared._Z29cu_mtxmq_integral_10fivetimesPKdiS0_iPdiidd,"aw",@nobits
	.sectionflags	@""
	.align	16
	.zero		1024


//--------------------- .nv.shared._Z26cu_mtxmq_integral_10triplePKdiS0_iPdiidd --------------------------
	.section	.nv.shared._Z26cu_mtxmq_integral_10triplePKdiS0_iPdiidd,"aw",@nobits
	.sectionflags	@""
	.align	16
	.zero		1024


//--------------------- .nv.shared._Z20cu_mtxmq_integral_10PKdiS0_iPdiidd --------------------------
	.section	.nv.shared._Z20cu_mtxmq_integral_10PKdiS0_iPdiidd,"aw",@nobits
	.sectionflags	@""
	.align	16
	.zero		1024


//--------------------- .nv.shared._Z19cu_mtxmq_integral_8PKdiS0_iPdiidd --------------------------
	.section	.nv.shared._Z19cu_mtxmq_integral_8PKdiS0_iPdiidd,"aw",@nobits
	.sectionflags	@""
	.align	16
	.zero		1024


//--------------------- .nv.shared._Z19cu_mtxmq_integral_6PKdiS0_iPdiidd --------------------------
	.section	.nv.shared._Z19cu_mtxmq_integral_6PKdiS0_iPdiidd,"aw",@nobits
	.sectionflags	@""
	.align	16
	.zero		1024


//--------------------- .nv.shared._Z19cu_mtxmq_integral_4PKdiS0_iPdiidd --------------------------
	.section	.nv.shared._Z19cu_mtxmq_integral_4PKdiS0_iPdiidd,"aw",@nobits
	.sectionflags	@""
	.align	16
	.zero		1024


//--------------------- .nv.shared._Z19cu_mtxmq_integral_2PKdiS0_iPdiidd --------------------------
	.section	.nv.shared._Z19cu_mtxmq_integral_2PKdiS0_iPdiidd,"aw",@nobits
	.sectionflags	@""
	.align	16
	.zero		1024


//--------------------- .nv.constant0._Z21cu_mtxmq_integral_113PKdiS0_iPdiiddS0_PaS1_S1_iPlS0_ --------------------------
	.section	.nv.constant0._Z21cu_mtxmq_integral_113PKdiS0_iPdiiddS0_PaS1_S1_iPlS0_,"a",@progbits
	.sectionflags	@""
	.align	4
.nv.constant0._Z21cu_mtxmq_integral_113PKdiS0_iPdiiddS0_PaS1_S1_iPlS0_:
	.zero		1016


//--------------------- .nv.constant0._Z21cu_mtxmq_integral_204PKdiS0_iPdiiddS0_PKaS0_S1_iPKlS0_ --------------------------
	.section	.nv.constant0._Z21cu_mtxmq_integral_204PKdiS0_iPdiiddS0_PKaS0_S1_iPKlS0_,"a",@progbits
	.sectionflags	@""
	.align	4
.nv.constant0._Z21cu_mtxmq_integral_204PKdiS0_iPdiiddS0_PKaS0_S1_iPKlS0_:
	.zero		1016


//--------------------- .nv.constant0._Z15cu_transpose_21PdPKd --------------------------
	.section	.nv.constant0._Z15cu_transpose_21PdPKd,"a",@progbits
	.sectionflags	@""
	.align	4
.nv.constant0._Z15cu_transpose_21PdPKd:
	.zero		912


//--------------------- .nv.constant0._Z15cu_transpose_11PdPKd --------------------------
	.section	.nv.constant0._Z15cu_transpose_11PdPKd,"a",@progbits
	.sectionflags	@""
	.align	4
.nv.constant0._Z15cu_transpose_11PdPKd:
	.zero		912


//--------------------- .nv.constant0._Z21cu_mtxmq_integral_110PKdiS0_iPdiiddS0_PbS1_S1_iPlS0_ --------------------------
	.section	.nv.constant0._Z21cu_mtxmq_integral_110PKdiS0_iPdiiddS0_PbS1_S1_iPlS0_,"a",@progbits
	.sectionflags	@""
	.align	4
.nv.constant0._Z21cu_mtxmq_integral_110PKdiS0_iPdiiddS0_PbS1_S1_iPlS0_:
	.zero		1016


//--------------------- .nv.constant0._Z21cu_mtxmq_integral_211PKdiS0_iPdiiddS0_PbS1_S1_iPlS0_ --------------------------
	.section	.nv.constant0._Z21cu_mtxmq_integral_211PKdiS0_iPdiiddS0_PbS1_S1_iPlS0_,"a",@progbits
	.sectionflags	@""
	.align	4
.nv.constant0._Z21cu_mtxmq_integral_211PKdiS0_iPdiiddS0_PbS1_S1_iPlS0_:
	.zero		1016


//--------------------- .nv.constant0._Z14simple_kernel1Pdi --------------------------
	.section	.nv.constant0._Z14simple_kernel1Pdi,"a",@progbits
	.sectionflags	@""
	.align	4
.nv.constant0._Z14simple_kernel1Pdi:
	.zero		908


//--------------------- .nv.constant0._Z13simple_kernelv --------------------------
	.section	.nv.constant0._Z13simple_kernelv,"a",@progbits
	.sectionflags	@""
	.align	4
.nv.constant0._Z13simple_kernelv:
	.zero		896


//--------------------- .nv.constant0._Z20cu_mtxmq_integral_28PKdiS0_iPdiidd --------------------------
	.section	.nv.constant0._Z20cu_mtxmq_integral_28PKdiS0_iPdiidd,"a",@progbits
	.sectionflags	@""
	.align	4
.nv.constant0._Z20cu_mtxmq_integral_28PKdiS0_iPdiidd:
	.zero		960


//--------------------- .nv.constant0._Z20cu_mtxmq_integral_26PKdiS0_iPdiidd --------------------------
	.section	.nv.constant0._Z20cu_mtxmq_integral_26PKdiS0_iPdiidd,"a",@progbits
	.sectionflags	@""
	.align	4
.nv.constant0._Z20cu_mtxmq_integral_26PKdiS0_iPdiidd:
	.zero		960


//--------------------- .nv.constant0._Z20cu_mtxmq_integral_24PKdiS0_iPdiidd --------------------------
	.section	.nv.constant0._Z20cu_mtxmq_integral_24PKdiS0_iPdiidd,"a",@progbits
	.sectionflags	@""
	.align	4
.nv.constant0._Z20cu_mtxmq_integral_24PKdiS0_iPdiidd:
	.zero		960


//--------------------- .nv.constant0._Z20cu_mtxmq_integral_22PKdiS0_iPdiidd --------------------------
	.section	.nv.constant0._Z20cu_mtxmq_integral_22PKdiS0_iPdiidd,"a",@progbits
	.sectionflags	@""
	.align	4
.nv.constant0._Z20cu_mtxmq_integral_22PKdiS0_iPdiidd:
	.zero		960


//--------------------- .nv.constant0._Z36cu_mtxmq_integral_202hundredonewritePKdiS0_iPdiidd --------------------------
	.section	.nv.constant0._Z36cu_mtxmq_integral_202hundredonewritePKdiS0_iPdiidd,"a",@progbits
	.sectionflags	@""
	.align	4
.nv.constant0._Z36cu_mtxmq_integral_202hundredonewritePKdiS0_iPdiidd:
	.zero		960


//--------------------- .nv.constant0._Z30cu_mtxmq_integral_202optCwritePKdiS0_iPdiidd --------------------------
	.section	.nv.constant0._Z30cu_mtxmq_integral_202optCwritePKdiS0_iPdiidd,"a",@progbits
	.sectionflags	@""
	.align	4
.nv.constant0._Z30cu_mtxmq_integral_202optCwritePKdiS0_iPdiidd:
	.zero		960


//--------------------- .nv.constant0._Z31cu_mtxmq_integral_202onenowritePKdiS0_iPdiidd --------------------------
	.section	.nv.constant0._Z31cu_mtxmq_integral_202onenowritePKdiS0_iPdiidd,"a",@progbits
	.sectionflags	@""
	.align	4
.nv.constant0._Z31cu_mtxmq_integral_202onenowritePKdiS0_iPdiidd:
	.zero		960


//--------------------- .nv.constant0._Z29cu_mtxmq_integral_202onewritePKdiS0_iPdiidd --------------------------
	.section	.nv.constant0._Z29cu_mtxmq_integral_202onewritePKdiS0_iPdiidd,"a",@progbits
	.sectionflags	@""
	.align	4
.nv.constant0._Z29cu_mtxmq_integral_202onewritePKdiS0_iPdiidd:
	.zero		960


//--------------------- .nv.constant0._Z35cu_mtxmq_integral_202hundrednowritePKdiS0_iPdiidd --------------------------
	.section	.nv.constant0._Z35cu_mtxmq_integral_202hundrednowritePKdiS0_iPdiidd,"a",@progbits
	.sectionflags	@""
	.align	4
.nv.constant0._Z35cu_mtxmq_integral_202hundrednowritePKdiS0_iPdiidd:
	.zero		960


//--------------------- .nv.constant0._Z33cu_mtxmq_integral_202hundredtimesPKdiS0_iPdiidd --------------------------
	.section	.nv.constant0._Z33cu_mtxmq_integral_202hundredtimesPKdiS0_iPdiidd,"a",@progbits
	.sectionflags	@""
	.align	4
.nv.constant0._Z33cu_mtxmq_integral_202hundredtimesPKdiS0_iPdiidd:
	.zero		960


//--------------------- .nv.constant0._Z21cu_mtxmq_integral_202PKdiS0_iPdiidd --------------------------
	.section	.nv.constant0._Z21cu_mtxmq_integral_202PKdiS0_iPdiidd,"a",@progbits
	.sectionflags	@""
	.align	4
.nv.constant0._Z21cu_mtxmq_integral_202PKdiS0_iPdiidd:
	.zero		960


//--------------------- .nv.constant0._Z32cu_mtxmq_integral_20hundredtimesPKdiS0_iPdiidd --------------------------
	.section	.nv.constant0._Z32cu_mtxmq_integral_20hundredtimesPKdiS0_iPdiidd,"a",@progbits
	.sectionflags	@""
	.align	4
.nv.constant0._Z32cu_mtxmq_integral_20hundredtimesPKdiS0_iPdiidd:
	.zero		960


//--------------------- .nv.constant0._Z29cu_mtxmq_integral_20ninetimesPKdiS0_iPdiidd --------------------------
	.section	.nv.constant0._Z29cu_mtxmq_integral_20ninetimesPKdiS0_iPdiidd,"a",@progbits
	.sectionflags	@""
	.align	4
.nv.constant0._Z29cu_mtxmq_integral_20ninetimesPKdiS0_iPdiidd:
	.zero		960


//--------------------- .nv.constant0._Z29cu_mtxmq_integral_20fivetimesPKdiS0_iPdiidd --------------------------
	.section	.nv.constant0._Z29cu_mtxmq_integral_20fivetimesPKdiS0_iPdiidd,"a",@progbits
	.sectionflags	@""
	.align	4
.nv.constant0._Z29cu_mtxmq_integral_20fivetimesPKdiS0_iPdiidd:
	.zero		960


//--------------------- .nv.constant0._Z26cu_mtxmq_integral_20triplePKdiS0_iPdiidd --------------------------
	.section	.nv.constant0._Z26cu_mtxmq_integral_20triplePKdiS0_iPdiidd,"a",@progbits
	.sectionflags	@""
	.align	4
.nv.constant0._Z26cu_mtxmq_integral_20triplePKdiS0_iPdiidd:
	.zero		960


//--------------------- .nv.constant0._Z31cu_mtxmq_integral_20hundredtaskPKdiS0_iPdiidd --------------------------
	.section	.nv.constant0._Z31cu_mtxmq_integral_20hundredtaskPKdiS0_iPdiidd,"a",@progbits
	.sectionflags	@""
	.align	4
.nv.constant0._Z31cu_mtxmq_integral_20hundredtaskPKdiS0_iPdiidd:
	.zero		960


//--------------------- .nv.constant0._Z27cu_mtxmq_integral_20tentaskPKdiS0_iPdiidd --------------------------
	.section	.nv.constant0._Z27cu_mtxmq_integral_20tentaskPKdiS0_iPdiidd,"a",@progbits
	.sectionflags	@""
	.align	4
.nv.constant0._Z27cu_mtxmq_integral_20tentaskPKdiS0_iPdiidd:
	.zero		960


//--------------------- .nv.constant0._Z29cu_mtxmq_integral_20threetaskPKdiS0_iPdiidd --------------------------
	.section	.nv.constant0._Z29cu_mtxmq_integral_20threetaskPKdiS0_iPdiidd,"a",@progbits
	.sectionflags	@""
	.align	4
.nv.constant0._Z29cu_mtxmq_integral_20threetaskPKdiS0_iPdiidd:
	.zero		960


//--------------------- .nv.constant0._Z27cu_mtxmq_integral_20twotaskPKdiS0_iPdiidd --------------------------
	.section	.nv.constant0._Z27cu_mtxmq_integral_20twotaskPKdiS0_iPdiidd,"a",@progbits
	.sectionflags	@""
	.align	4
.nv.constant0._Z27cu_mtxmq_integral_20twotaskPKdiS0_iPdiidd:
	.zero		960


//--------------------- .nv.constant0._Z23cu_mtxmq_integralbatch3PKdiS0_iPdiS0_S0_S1_S0_S0_S1_idd --------------------------
	.section	.nv.constant0._Z23cu_mtxmq_integralbatch3PKdiS0_iPdiS0_S0_S1_S0_S0_S1_idd,"a",@progbits
	.sectionflags	@""
	.align	4
.nv.constant0._Z23cu_mtxmq_integralbatch3PKdiS0_iPdiS0_S0_S1_S0_S0_S1_idd:
	.zero		1016


//--------------------- .nv.constant0._Z23cu_mtxmq_integralbatch2PKdiS0_iPdiS0_S0_S1_idd --------------------------
	.section	.nv.constant0._Z23cu_mtxmq_integralbatch2PKdiS0_iPdiS0_S0_S1_idd,"a",@progbits
	.sectionflags	@""
	.align	4
.nv.constant0._Z23cu_mtxmq_integralbatch2PKdiS0_iPdiS0_S0_S1_idd:
	.zero		992


//--------------------- .nv.constant0._Z22cu_mtxmq_integral_20blPKdiS0_iPdiiddi --------------------------
	.section	.nv.constant0._Z22cu_mtxmq_integral_20blPKdiS0_iPdiiddi,"a",@progbits
	.sectionflags	@""
	.align	4
.nv.constant0._Z22cu_mtxmq_integral_20blPKdiS0_iPdiiddi:
	.zero		964


//--------------------- .nv.constant0._Z20cu_mtxmq_integral_20PKdiS0_iPdiidd --------------------------
	.section	.nv.constant0._Z20cu_mtxmq_integral_20PKdiS0_iPdiidd,"a",@progbits
	.sectionflags	@""
	.align	4
.nv.constant0._Z20cu_mtxmq_integral_20PKdiS0_iPdiidd:
	.zero		960


//--------------------- .nv.constant0._Z20cu_mtxmq_integral_18PKdiS0_iPdiidd --------------------------
	.section	.nv.constant0._Z20cu_mtxmq_integral_18PKdiS0_iPdiidd,"a",@progbits
	.sectionflags	@""
	.align	4
.nv.constant0._Z20cu_mtxmq_integral_18PKdiS0_iPdiidd:
	.zero		960


//--------------------- .nv.constant0._Z20cu_mtxmq_integral_16PKdiS0_iPdiidd --------------------------
	.section	.nv.constant0._Z20cu_mtxmq_integral_16PKdiS0_iPdiidd,"a",@progbits
	.sectionflags	@""
	.align	4
.nv.constant0._Z20cu_mtxmq_integral_16PKdiS0_iPdiidd:
	.zero		960


//--------------------- .nv.constant0._Z20cu_mtxmq_integral_14PKdiS0_iPdiidd --------------------------
	.section	.nv.constant0._Z20cu_mtxmq_integral_14PKdiS0_iPdiidd,"a",@progbits
	.sectionflags	@""
	.align	4
.nv.constant0._Z20cu_mtxmq_integral_14PKdiS0_iPdiidd:
	.zero		960


//--------------------- .nv.constant0._Z20cu_mtxmq_integral_12PKdiS0_iPdiidd --------------------------
	.section	.nv.constant0._Z20cu_mtxmq_integral_12PKdiS0_iPdiidd,"a",@progbits
	.sectionflags	@""
	.align	4
.nv.constant0._Z20cu_mtxmq_integral_12PKdiS0_iPdiidd:
	.zero		960


//--------------------- .nv.constant0._Z29cu_mtxmq_integral_10ninetimesPKdiS0_iPdiidd --------------------------
	.section	.nv.constant0._Z29cu_mtxmq_integral_10ninetimesPKdiS0_iPdiidd,"a",@progbits
	.sectionflags	@""
	.align	4
.nv.constant0._Z29cu_mtxmq_integral_10ninetimesPKdiS0_iPdiidd:
	.zero		960


//--------------------- .nv.constant0._Z29cu_mtxmq_integral_10fivetimesPKdiS0_iPdiidd --------------------------
	.section	.nv.constant0._Z29cu_mtxmq_integral_10fivetimesPKdiS0_iPdiidd,"a",@progbits
	.sectionflags	@""
	.align	4
.nv.constant0._Z29cu_mtxmq_integral_10fivetimesPKdiS0_iPdiidd:
	.zero		960


//--------------------- .nv.constant0._Z26cu_mtxmq_integral_10triplePKdiS0_iPdiidd --------------------------
	.section	.nv.constant0._Z26cu_mtxmq_integral_10triplePKdiS0_iPdiidd,"a",@progbits
	.sectionflags	@""
	.align	4
.nv.constant0._Z26cu_mtxmq_integral_10triplePKdiS0_iPdiidd:
	.zero		960


//--------------------- .nv.constant0._Z20cu_mtxmq_integral_10PKdiS0_iPdiidd --------------------------
	.section	.nv.constant0._Z20cu_mtxmq_integral_10PKdiS0_iPdiidd,"a",@progbits
	.sectionflags	@""
	.align	4
.nv.constant0._Z20cu_mtxmq_integral_10PKdiS0_iPdiidd:
	.zero		960


//--------------------- .nv.constant0._Z19cu_mtxmq_integral_8PKdiS0_iPdiidd --------------------------
	.section	.nv.constant0._Z19cu_mtxmq_integral_8PKdiS0_iPdiidd,"a",@progbits
	.sectionflags	@""
	.align	4
.nv.constant0._Z19cu_mtxmq_integral_8PKdiS0_iPdiidd:
	.zero		960


//--------------------- .nv.constant0._Z19cu_mtxmq_integral_6PKdiS0_iPdiidd --------------------------
	.section	.nv.constant0._Z19cu_mtxmq_integral_6PKdiS0_iPdiidd,"a",@progbits
	.sectionflags	@""
	.align	4
.nv.constant0._Z19cu_mtxmq_integral_6PKdiS0_iPdiidd:
	.zero		960


//--------------------- .nv.constant0._Z19cu_mtxmq_integral_4PKdiS0_iPdiidd --------------------------
	.section	.nv.constant0._Z19cu_mtxmq_integral_4PKdiS0_iPdiidd,"a",@progbits
	.sectionflags	@""
	.align	4
.nv.constant0._Z19cu_mtxmq_integral_4PKdiS0_iPdiidd:
	.zero		960


//--------------------- .nv.constant0._Z19cu_mtxmq_integral_2PKdiS0_iPdiidd --------------------------
	.section	.nv.constant0._Z19cu_mtxmq_integral_2PKdiS0_iPdiidd,"a",@progbits
	.sectionflags	@""
	.align	4
.nv.constant0._Z19cu_mtxmq_integral_2PKdiS0_iPdiidd:
	.zero		960


//--------------------- SYMBOLS --------------------------

	.type		.nv.reservedSmem.offset0,@object
	.size		.nv.reservedSmem.offset0,0x4
	.type		.nv.reservedSmem.cap,@object
	.size		.nv.reservedSmem.cap,0x4
